//
// Generated by NVIDIA NVVM Compiler
//
// Compiler Build ID: CL-36424714
// Cuda compilation tools, release 13.0, V13.0.88
// Based on NVVM 20.0.0
//

.version 9.0
.target sm_100
.address_size 64

	// .globl	_Z11jacobi_iterPdS_S_S_iiddd
// _ZZN3cub18CUB_300001_SM_10006detail6reduce28DeviceReduceSingleTileKernelINS2_10policy_hubIdjN4cuda3std3__44plusIdEEE10Policy1000EN6thrust24THRUST_300001_SM_1000_NS10device_ptrIdEEPdjS9_dd6squareEEvT0_T1_T2_T3_T4_T6_E12temp_storage has been demoted
// _ZZN3cub18CUB_300001_SM_10006detail6reduce18DeviceReduceKernelINS2_10policy_hubIdjN4cuda3std3__44plusIdEEE10Policy1000EN6thrust24THRUST_300001_SM_1000_NS10device_ptrIdEEjS9_d6squareEEvT0_PT3_T1_NS0_13GridEvenShareISK_EET2_T4_E12temp_storage has been demoted
// _ZZN3cub18CUB_300001_SM_10006detail6reduce28DeviceReduceSingleTileKernelINS2_10policy_hubIdjN4cuda3std3__44plusIdEEE10Policy1000EPdSC_iS9_ddNS7_10__identityEEEvT0_T1_T2_T3_T4_T6_E12temp_storage has been demoted
// _ZZN3cub18CUB_300001_SM_10006detail6reduce28DeviceReduceSingleTileKernelINS2_10policy_hubIdyN4cuda3std3__44plusIdEEE10Policy1000EN6thrust24THRUST_300001_SM_1000_NS10device_ptrIdEEPdyS9_dd6squareEEvT0_T1_T2_T3_T4_T6_E12temp_storage has been demoted
// _ZZN3cub18CUB_300001_SM_10006detail6reduce18DeviceReduceKernelINS2_10policy_hubIdyN4cuda3std3__44plusIdEEE10Policy1000EN6thrust24THRUST_300001_SM_1000_NS10device_ptrIdEEyS9_d6squareEEvT0_PT3_T1_NS0_13GridEvenShareISK_EET2_T4_E12temp_storage has been demoted
// _ZZN3cub18CUB_300001_SM_10006detail6reduce28DeviceReduceSingleTileKernelINS2_10policy_hubIdyN4cuda3std3__44plusIdEEE10Policy1000EPdSC_iS9_ddNS7_10__identityEEEvT0_T1_T2_T3_T4_T6_E12temp_storage has been demoted
.global .align 1 .b8 _ZN34_INTERNAL_223d4fdb_4_k_cu_acb3e1184cuda3std3__45__cpo5beginE[1];
.global .align 1 .b8 _ZN34_INTERNAL_223d4fdb_4_k_cu_acb3e1184cuda3std3__45__cpo3endE[1];
.global .align 1 .b8 _ZN34_INTERNAL_223d4fdb_4_k_cu_acb3e1184cuda3std3__45__cpo6cbeginE[1];
.global .align 1 .b8 _ZN34_INTERNAL_223d4fdb_4_k_cu_acb3e1184cuda3std3__45__cpo4cendE[1];
.global .align 1 .b8 _ZN34_INTERNAL_223d4fdb_4_k_cu_acb3e1184cuda3std3__45__cpo6rbeginE[1];
.global .align 1 .b8 _ZN34_INTERNAL_223d4fdb_4_k_cu_acb3e1184cuda3std3__45__cpo4rendE[1];
.global .align 1 .b8 _ZN34_INTERNAL_223d4fdb_4_k_cu_acb3e1184cuda3std3__45__cpo7crbeginE[1];
.global .align 1 .b8 _ZN34_INTERNAL_223d4fdb_4_k_cu_acb3e1184cuda3std3__45__cpo5crendE[1];
.global .align 1 .b8 _ZN34_INTERNAL_223d4fdb_4_k_cu_acb3e1184cuda3std3__436_GLOBAL__N__223d4fdb_4_k_cu_acb3e1186ignoreE[1];
.global .align 1 .b8 _ZN34_INTERNAL_223d4fdb_4_k_cu_acb3e1184cuda3std3__419piecewise_constructE[1];
.global .align 1 .b8 _ZN34_INTERNAL_223d4fdb_4_k_cu_acb3e1184cuda3std3__48in_placeE[1];
.global .align 1 .b8 _ZN34_INTERNAL_223d4fdb_4_k_cu_acb3e1184cuda3std3__420unreachable_sentinelE[1];
.global .align 1 .b8 _ZN34_INTERNAL_223d4fdb_4_k_cu_acb3e1184cuda3std3__47nulloptE[1];
.global .align 1 .b8 _ZN34_INTERNAL_223d4fdb_4_k_cu_acb3e1184cuda3std3__48unexpectE[1];
.global .align 1 .b8 _ZN34_INTERNAL_223d4fdb_4_k_cu_acb3e1184cuda3std6ranges3__45__cpo4swapE[1];
.global .align 1 .b8 _ZN34_INTERNAL_223d4fdb_4_k_cu_acb3e1184cuda3std6ranges3__45__cpo9iter_moveE[1];
.global .align 1 .b8 _ZN34_INTERNAL_223d4fdb_4_k_cu_acb3e1184cuda3std6ranges3__45__cpo5beginE[1];
.global .align 1 .b8 _ZN34_INTERNAL_223d4fdb_4_k_cu_acb3e1184cuda3std6ranges3__45__cpo3endE[1];
.global .align 1 .b8 _ZN34_INTERNAL_223d4fdb_4_k_cu_acb3e1184cuda3std6ranges3__45__cpo6cbeginE[1];
.global .align 1 .b8 _ZN34_INTERNAL_223d4fdb_4_k_cu_acb3e1184cuda3std6ranges3__45__cpo4cendE[1];
.global .align 1 .b8 _ZN34_INTERNAL_223d4fdb_4_k_cu_acb3e1184cuda3std6ranges3__45__cpo7advanceE[1];
.global .align 1 .b8 _ZN34_INTERNAL_223d4fdb_4_k_cu_acb3e1184cuda3std6ranges3__45__cpo9iter_swapE[1];
.global .align 1 .b8 _ZN34_INTERNAL_223d4fdb_4_k_cu_acb3e1184cuda3std6ranges3__45__cpo4nextE[1];
.global .align 1 .b8 _ZN34_INTERNAL_223d4fdb_4_k_cu_acb3e1184cuda3std6ranges3__45__cpo4prevE[1];
.global .align 1 .b8 _ZN34_INTERNAL_223d4fdb_4_k_cu_acb3e1184cuda3std6ranges3__45__cpo4dataE[1];
.global .align 1 .b8 _ZN34_INTERNAL_223d4fdb_4_k_cu_acb3e1184cuda3std6ranges3__45__cpo5cdataE[1];
.global .align 1 .b8 _ZN34_INTERNAL_223d4fdb_4_k_cu_acb3e1184cuda3std6ranges3__45__cpo4sizeE[1];
.global .align 1 .b8 _ZN34_INTERNAL_223d4fdb_4_k_cu_acb3e1184cuda3std6ranges3__45__cpo5ssizeE[1];
.global .align 1 .b8 _ZN34_INTERNAL_223d4fdb_4_k_cu_acb3e1184cuda3std6ranges3__45__cpo8distanceE[1];
.global .align 1 .b8 _ZN34_INTERNAL_223d4fdb_4_k_cu_acb3e1186thrust24THRUST_300001_SM_1000_NS8cuda_cub3parE[1];
.global .align 1 .b8 _ZN34_INTERNAL_223d4fdb_4_k_cu_acb3e1186thrust24THRUST_300001_SM_1000_NS8cuda_cub10par_nosyncE[1];
.global .align 1 .b8 _ZN34_INTERNAL_223d4fdb_4_k_cu_acb3e1186thrust24THRUST_300001_SM_1000_NS6system6detail10sequential3seqE[1];
.global .align 1 .b8 _ZN34_INTERNAL_223d4fdb_4_k_cu_acb3e1186thrust24THRUST_300001_SM_1000_NS12placeholders2_1E[1];
.global .align 1 .b8 _ZN34_INTERNAL_223d4fdb_4_k_cu_acb3e1186thrust24THRUST_300001_SM_1000_NS12placeholders2_2E[1];
.global .align 1 .b8 _ZN34_INTERNAL_223d4fdb_4_k_cu_acb3e1186thrust24THRUST_300001_SM_1000_NS12placeholders2_3E[1];
.global .align 1 .b8 _ZN34_INTERNAL_223d4fdb_4_k_cu_acb3e1186thrust24THRUST_300001_SM_1000_NS12placeholders2_4E[1];
.global .align 1 .b8 _ZN34_INTERNAL_223d4fdb_4_k_cu_acb3e1186thrust24THRUST_300001_SM_1000_NS12placeholders2_5E[1];
.global .align 1 .b8 _ZN34_INTERNAL_223d4fdb_4_k_cu_acb3e1186thrust24THRUST_300001_SM_1000_NS12placeholders2_6E[1];
.global .align 1 .b8 _ZN34_INTERNAL_223d4fdb_4_k_cu_acb3e1186thrust24THRUST_300001_SM_1000_NS12placeholders2_7E[1];
.global .align 1 .b8 _ZN34_INTERNAL_223d4fdb_4_k_cu_acb3e1186thrust24THRUST_300001_SM_1000_NS12placeholders2_8E[1];
.global .align 1 .b8 _ZN34_INTERNAL_223d4fdb_4_k_cu_acb3e1186thrust24THRUST_300001_SM_1000_NS12placeholders2_9E[1];
.global .align 1 .b8 _ZN34_INTERNAL_223d4fdb_4_k_cu_acb3e1186thrust24THRUST_300001_SM_1000_NS12placeholders3_10E[1];
.global .align 1 .b8 _ZN34_INTERNAL_223d4fdb_4_k_cu_acb3e1186thrust24THRUST_300001_SM_1000_NS3seqE[1];

.visible .entry _Z11jacobi_iterPdS_S_S_iiddd(
	.param .u64 .ptr .align 1 _Z11jacobi_iterPdS_S_S_iiddd_param_0,
	.param .u64 .ptr .align 1 _Z11jacobi_iterPdS_S_S_iiddd_param_1,
	.param .u64 .ptr .align 1 _Z11jacobi_iterPdS_S_S_iiddd_param_2,
	.param .u64 .ptr .align 1 _Z11jacobi_iterPdS_S_S_iiddd_param_3,
	.param .u32 _Z11jacobi_iterPdS_S_S_iiddd_param_4,
	.param .u32 _Z11jacobi_iterPdS_S_S_iiddd_param_5,
	.param .f64 _Z11jacobi_iterPdS_S_S_iiddd_param_6,
	.param .f64 _Z11jacobi_iterPdS_S_S_iiddd_param_7,
	.param .f64 _Z11jacobi_iterPdS_S_S_iiddd_param_8
)
{
	.reg .pred 	%p<4>;
	.reg .b32 	%r<15>;
	.reg .b64 	%rd<12>;
	.reg .b64 	%fd<7>;

	ld.param.u64 	%rd1, [_Z11jacobi_iterPdS_S_S_iiddd_param_0];
	ld.param.u64 	%rd2, [_Z11jacobi_iterPdS_S_S_iiddd_param_2];
	ld.param.u64 	%rd3, [_Z11jacobi_iterPdS_S_S_iiddd_param_3];
	ld.param.u32 	%r3, [_Z11jacobi_iterPdS_S_S_iiddd_param_4];
	ld.param.u32 	%r4, [_Z11jacobi_iterPdS_S_S_iiddd_param_5];
	mov.u32 	%r6, %ctaid.x;
	mov.u32 	%r7, %ntid.x;
	mov.u32 	%r8, %tid.x;
	mad.lo.s32 	%r1, %r6, %r7, %r8;
	mov.u32 	%r9, %ctaid.y;
	mov.u32 	%r10, %ntid.y;
	mov.u32 	%r11, %tid.y;
	mad.lo.s32 	%r12, %r9, %r10, %r11;
	setp.ge.s32 	%p1, %r1, %r3;
	setp.ge.s32 	%p2, %r12, %r4;
	or.pred  	%p3, %p1, %p2;
	@%p3 bra 	$L__BB0_2;
	cvta.to.global.u64 	%rd4, %rd2;
	cvta.to.global.u64 	%rd5, %rd3;
	cvta.to.global.u64 	%rd6, %rd1;
	mad.lo.s32 	%r13, %r3, %r12, %r1;
	mul.lo.s32 	%r14, %r13, 5;
	mul.wide.s32 	%rd7, %r14, 8;
	add.s64 	%rd8, %rd4, %rd7;
	ld.global.f64 	%fd1, [%rd8];
	mul.wide.s32 	%rd9, %r13, 8;
	add.s64 	%rd10, %rd5, %rd9;
	ld.global.f64 	%fd2, [%rd10];
	mul.f64 	%fd3, %fd2, 0d3FECCCCCCCCCCCCD;
	div.rn.f64 	%fd4, %fd3, %fd1;
	add.s64 	%rd11, %rd6, %rd9;
	ld.global.f64 	%fd5, [%rd11];
	add.f64 	%fd6, %fd5, %fd4;
	st.global.f64 	[%rd11], %fd6;
$L__BB0_2:
	ret;

}
	// .globl	_ZN3cub18CUB_300001_SM_10006detail11EmptyKernelIvEEvv
.visible .entry _ZN3cub18CUB_300001_SM_10006detail11EmptyKernelIvEEvv()
{


	ret;

}
	// .globl	_ZN3cub18CUB_300001_SM_10006detail6reduce28DeviceReduceSingleTileKernelINS2_10policy_hubIdjN4cuda3std3__44plusIdEEE10Policy1000EN6thrust24THRUST_300001_SM_1000_NS10device_ptrIdEEPdjS9_dd6squareEEvT0_T1_T2_T3_T4_T6_
.visible .entry _ZN3cub18CUB_300001_SM_10006detail6reduce28DeviceReduceSingleTileKernelINS2_10policy_hubIdjN4cuda3std3__44plusIdEEE10Policy1000EN6thrust24THRUST_300001_SM_1000_NS10device_ptrIdEEPdjS9_dd6squareEEvT0_T1_T2_T3_T4_T6_(
	.param .align 8 .b8 _ZN3cub18CUB_300001_SM_10006detail6reduce28DeviceReduceSingleTileKernelINS2_10policy_hubIdjN4cuda3std3__44plusIdEEE10Policy1000EN6thrust24THRUST_300001_SM_1000_NS10device_ptrIdEEPdjS9_dd6squareEEvT0_T1_T2_T3_T4_T6__param_0[8],
	.param .u64 .ptr .align 1 _ZN3cub18CUB_300001_SM_10006detail6reduce28DeviceReduceSingleTileKernelINS2_10policy_hubIdjN4cuda3std3__44plusIdEEE10Policy1000EN6thrust24THRUST_300001_SM_1000_NS10device_ptrIdEEPdjS9_dd6squareEEvT0_T1_T2_T3_T4_T6__param_1,
	.param .u32 _ZN3cub18CUB_300001_SM_10006detail6reduce28DeviceReduceSingleTileKernelINS2_10policy_hubIdjN4cuda3std3__44plusIdEEE10Policy1000EN6thrust24THRUST_300001_SM_1000_NS10device_ptrIdEEPdjS9_dd6squareEEvT0_T1_T2_T3_T4_T6__param_2,
	.param .align 1 .b8 _ZN3cub18CUB_300001_SM_10006detail6reduce28DeviceReduceSingleTileKernelINS2_10policy_hubIdjN4cuda3std3__44plusIdEEE10Policy1000EN6thrust24THRUST_300001_SM_1000_NS10device_ptrIdEEPdjS9_dd6squareEEvT0_T1_T2_T3_T4_T6__param_3[1],
	.param .f64 _ZN3cub18CUB_300001_SM_10006detail6reduce28DeviceReduceSingleTileKernelINS2_10policy_hubIdjN4cuda3std3__44plusIdEEE10Policy1000EN6thrust24THRUST_300001_SM_1000_NS10device_ptrIdEEPdjS9_dd6squareEEvT0_T1_T2_T3_T4_T6__param_4,
	.param .align 1 .b8 _ZN3cub18CUB_300001_SM_10006detail6reduce28DeviceReduceSingleTileKernelINS2_10policy_hubIdjN4cuda3std3__44plusIdEEE10Policy1000EN6thrust24THRUST_300001_SM_1000_NS10device_ptrIdEEPdjS9_dd6squareEEvT0_T1_T2_T3_T4_T6__param_5[1]
)
.maxntid 640
.minnctapersm 1
{
	.reg .pred 	%p<71>;
	.reg .b32 	%r<288>;
	.reg .b64 	%rd<114>;
	.reg .b64 	%fd<382>;
	// demoted variable
	.shared .align 8 .b8 _ZZN3cub18CUB_300001_SM_10006detail6reduce28DeviceReduceSingleTileKernelINS2_10policy_hubIdjN4cuda3std3__44plusIdEEE10Policy1000EN6thrust24THRUST_300001_SM_1000_NS10device_ptrIdEEPdjS9_dd6squareEEvT0_T1_T2_T3_T4_T6_E12temp_storage[192];
	ld.param.u64 	%rd9, [_ZN3cub18CUB_300001_SM_10006detail6reduce28DeviceReduceSingleTileKernelINS2_10policy_hubIdjN4cuda3std3__44plusIdEEE10Policy1000EN6thrust24THRUST_300001_SM_1000_NS10device_ptrIdEEPdjS9_dd6squareEEvT0_T1_T2_T3_T4_T6__param_0];
	ld.param.u64 	%rd10, [_ZN3cub18CUB_300001_SM_10006detail6reduce28DeviceReduceSingleTileKernelINS2_10policy_hubIdjN4cuda3std3__44plusIdEEE10Policy1000EN6thrust24THRUST_300001_SM_1000_NS10device_ptrIdEEPdjS9_dd6squareEEvT0_T1_T2_T3_T4_T6__param_1];
	ld.param.u32 	%r51, [_ZN3cub18CUB_300001_SM_10006detail6reduce28DeviceReduceSingleTileKernelINS2_10policy_hubIdjN4cuda3std3__44plusIdEEE10Policy1000EN6thrust24THRUST_300001_SM_1000_NS10device_ptrIdEEPdjS9_dd6squareEEvT0_T1_T2_T3_T4_T6__param_2];
	ld.param.f64 	%fd42, [_ZN3cub18CUB_300001_SM_10006detail6reduce28DeviceReduceSingleTileKernelINS2_10policy_hubIdjN4cuda3std3__44plusIdEEE10Policy1000EN6thrust24THRUST_300001_SM_1000_NS10device_ptrIdEEPdjS9_dd6squareEEvT0_T1_T2_T3_T4_T6__param_4];
	cvta.to.global.u64 	%rd1, %rd10;
	setp.ne.s32 	%p1, %r51, 0;
	@%p1 bra 	$L__BB2_3;
	mov.u32 	%r270, %tid.x;
	setp.ne.s32 	%p70, %r270, 0;
	@%p70 bra 	$L__BB2_52;
	st.global.f64 	[%rd1], %fd42;
	bra.uni 	$L__BB2_52;
$L__BB2_3:
	cvta.to.global.u64 	%rd2, %rd9;
	setp.gt.u32 	%p2, %r51, 5119;
	@%p2 bra 	$L__BB2_28;
	mov.u32 	%r1, %tid.x;
	setp.ge.u32 	%p24, %r1, %r51;
	mov.f64 	%fd369, 0d0000000000000000;
	mov.u32 	%r274, %r1;
	@%p24 bra 	$L__BB2_6;
	mul.wide.u32 	%rd83, %r1, 8;
	add.s64 	%rd84, %rd2, %rd83;
	ld.global.f64 	%fd181, [%rd84];
	mul.f64 	%fd369, %fd181, %fd181;
	add.s32 	%r274, %r1, 640;
$L__BB2_6:
	setp.ge.u32 	%p25, %r274, %r51;
	@%p25 bra 	$L__BB2_19;
	not.b32 	%r146, %r274;
	add.s32 	%r147, %r51, %r146;
	mul.hi.u32 	%r148, %r147, -858993459;
	shr.u32 	%r149, %r148, 9;
	add.s32 	%r4, %r149, 1;
	and.b32  	%r5, %r4, 15;
	setp.lt.u32 	%p26, %r147, 9600;
	@%p26 bra 	$L__BB2_10;
	and.b32  	%r150, %r4, 16777200;
	neg.s32 	%r272, %r150;
	mul.wide.u32 	%rd85, %r274, 8;
	add.s64 	%rd86, %rd85, %rd2;
	add.s64 	%rd112, %rd86, 40960;
$L__BB2_9:
	.pragma "nounroll";
	ld.global.f64 	%fd183, [%rd112+-40960];
	fma.rn.f64 	%fd184, %fd183, %fd183, %fd369;
	ld.global.f64 	%fd185, [%rd112+-35840];
	fma.rn.f64 	%fd186, %fd185, %fd185, %fd184;
	ld.global.f64 	%fd187, [%rd112+-30720];
	fma.rn.f64 	%fd188, %fd187, %fd187, %fd186;
	ld.global.f64 	%fd189, [%rd112+-25600];
	fma.rn.f64 	%fd190, %fd189, %fd189, %fd188;
	ld.global.f64 	%fd191, [%rd112+-20480];
	fma.rn.f64 	%fd192, %fd191, %fd191, %fd190;
	ld.global.f64 	%fd193, [%rd112+-15360];
	fma.rn.f64 	%fd194, %fd193, %fd193, %fd192;
	ld.global.f64 	%fd195, [%rd112+-10240];
	fma.rn.f64 	%fd196, %fd195, %fd195, %fd194;
	ld.global.f64 	%fd197, [%rd112+-5120];
	fma.rn.f64 	%fd198, %fd197, %fd197, %fd196;
	ld.global.f64 	%fd199, [%rd112];
	fma.rn.f64 	%fd200, %fd199, %fd199, %fd198;
	ld.global.f64 	%fd201, [%rd112+5120];
	fma.rn.f64 	%fd202, %fd201, %fd201, %fd200;
	ld.global.f64 	%fd203, [%rd112+10240];
	fma.rn.f64 	%fd204, %fd203, %fd203, %fd202;
	ld.global.f64 	%fd205, [%rd112+15360];
	fma.rn.f64 	%fd206, %fd205, %fd205, %fd204;
	ld.global.f64 	%fd207, [%rd112+20480];
	fma.rn.f64 	%fd208, %fd207, %fd207, %fd206;
	ld.global.f64 	%fd209, [%rd112+25600];
	fma.rn.f64 	%fd210, %fd209, %fd209, %fd208;
	ld.global.f64 	%fd211, [%rd112+30720];
	fma.rn.f64 	%fd212, %fd211, %fd211, %fd210;
	ld.global.f64 	%fd213, [%rd112+35840];
	fma.rn.f64 	%fd369, %fd213, %fd213, %fd212;
	add.s32 	%r274, %r274, 10240;
	add.s32 	%r272, %r272, 16;
	add.s64 	%rd112, %rd112, 81920;
	setp.ne.s32 	%p27, %r272, 0;
	@%p27 bra 	$L__BB2_9;
$L__BB2_10:
	setp.eq.s32 	%p28, %r5, 0;
	@%p28 bra 	$L__BB2_19;
	and.b32  	%r12, %r4, 7;
	setp.lt.u32 	%p29, %r5, 8;
	@%p29 bra 	$L__BB2_13;
	mul.wide.u32 	%rd87, %r274, 8;
	add.s64 	%rd88, %rd2, %rd87;
	ld.global.f64 	%fd215, [%rd88];
	fma.rn.f64 	%fd216, %fd215, %fd215, %fd369;
	ld.global.f64 	%fd217, [%rd88+5120];
	fma.rn.f64 	%fd218, %fd217, %fd217, %fd216;
	ld.global.f64 	%fd219, [%rd88+10240];
	fma.rn.f64 	%fd220, %fd219, %fd219, %fd218;
	ld.global.f64 	%fd221, [%rd88+15360];
	fma.rn.f64 	%fd222, %fd221, %fd221, %fd220;
	ld.global.f64 	%fd223, [%rd88+20480];
	fma.rn.f64 	%fd224, %fd223, %fd223, %fd222;
	ld.global.f64 	%fd225, [%rd88+25600];
	fma.rn.f64 	%fd226, %fd225, %fd225, %fd224;
	ld.global.f64 	%fd227, [%rd88+30720];
	fma.rn.f64 	%fd228, %fd227, %fd227, %fd226;
	ld.global.f64 	%fd229, [%rd88+35840];
	fma.rn.f64 	%fd369, %fd229, %fd229, %fd228;
	add.s32 	%r274, %r274, 5120;
$L__BB2_13:
	setp.eq.s32 	%p30, %r12, 0;
	@%p30 bra 	$L__BB2_19;
	and.b32  	%r15, %r4, 3;
	setp.lt.u32 	%p31, %r12, 4;
	@%p31 bra 	$L__BB2_16;
	mul.wide.u32 	%rd89, %r274, 8;
	add.s64 	%rd90, %rd2, %rd89;
	ld.global.f64 	%fd231, [%rd90];
	fma.rn.f64 	%fd232, %fd231, %fd231, %fd369;
	ld.global.f64 	%fd233, [%rd90+5120];
	fma.rn.f64 	%fd234, %fd233, %fd233, %fd232;
	ld.global.f64 	%fd235, [%rd90+10240];
	fma.rn.f64 	%fd236, %fd235, %fd235, %fd234;
	ld.global.f64 	%fd237, [%rd90+15360];
	fma.rn.f64 	%fd369, %fd237, %fd237, %fd236;
	add.s32 	%r274, %r274, 2560;
$L__BB2_16:
	setp.eq.s32 	%p32, %r15, 0;
	@%p32 bra 	$L__BB2_19;
	mul.wide.u32 	%rd91, %r274, 8;
	add.s64 	%rd113, %rd2, %rd91;
	neg.s32 	%r277, %r15;
$L__BB2_18:
	.pragma "nounroll";
	ld.global.f64 	%fd238, [%rd113];
	fma.rn.f64 	%fd369, %fd238, %fd238, %fd369;
	add.s64 	%rd113, %rd113, 5120;
	add.s32 	%r277, %r277, 1;
	setp.ne.s32 	%p33, %r277, 0;
	@%p33 bra 	$L__BB2_18;
$L__BB2_19:
	setp.lt.u32 	%p34, %r51, 640;
	@%p34 bra 	$L__BB2_24;
	// begin inline asm
	mov.u32 %r214, %laneid;
	// end inline asm
	mov.b64 	%rd102, %fd369;
	mov.b64 	{%r216, %r221}, %rd102;
	mov.b32 	%r222, 1;
	mov.b32 	%r263, 31;
	mov.b32 	%r264, -1;
	// begin inline asm
	shfl.sync.down.b32 %r215, %r216, %r222, %r263, %r264;
	// end inline asm
	// begin inline asm
	shfl.sync.down.b32 %r220, %r221, %r222, %r263, %r264;
	// end inline asm
	mov.b64 	%rd103, {%r215, %r220};
	mov.b64 	%fd309, %rd103;
	setp.gt.s32 	%p62, %r214, 30;
	add.f64 	%fd310, %fd369, %fd309;
	selp.f64 	%fd311, %fd369, %fd310, %p62;
	mov.b64 	%rd104, %fd311;
	mov.b64 	{%r226, %r231}, %rd104;
	mov.b32 	%r232, 2;
	// begin inline asm
	shfl.sync.down.b32 %r225, %r226, %r232, %r263, %r264;
	// end inline asm
	// begin inline asm
	shfl.sync.down.b32 %r230, %r231, %r232, %r263, %r264;
	// end inline asm
	mov.b64 	%rd105, {%r225, %r230};
	mov.b64 	%fd312, %rd105;
	setp.gt.s32 	%p63, %r214, 29;
	add.f64 	%fd313, %fd311, %fd312;
	selp.f64 	%fd314, %fd311, %fd313, %p63;
	mov.b64 	%rd106, %fd314;
	mov.b64 	{%r236, %r241}, %rd106;
	mov.b32 	%r242, 4;
	// begin inline asm
	shfl.sync.down.b32 %r235, %r236, %r242, %r263, %r264;
	// end inline asm
	// begin inline asm
	shfl.sync.down.b32 %r240, %r241, %r242, %r263, %r264;
	// end inline asm
	mov.b64 	%rd107, {%r235, %r240};
	mov.b64 	%fd315, %rd107;
	setp.gt.s32 	%p64, %r214, 27;
	add.f64 	%fd316, %fd314, %fd315;
	selp.f64 	%fd317, %fd314, %fd316, %p64;
	mov.b64 	%rd108, %fd317;
	mov.b64 	{%r246, %r251}, %rd108;
	mov.b32 	%r252, 8;
	// begin inline asm
	shfl.sync.down.b32 %r245, %r246, %r252, %r263, %r264;
	// end inline asm
	// begin inline asm
	shfl.sync.down.b32 %r250, %r251, %r252, %r263, %r264;
	// end inline asm
	mov.b64 	%rd109, {%r245, %r250};
	mov.b64 	%fd318, %rd109;
	setp.gt.s32 	%p65, %r214, 23;
	add.f64 	%fd319, %fd317, %fd318;
	selp.f64 	%fd320, %fd317, %fd319, %p65;
	mov.b64 	%rd110, %fd320;
	mov.b64 	{%r256, %r261}, %rd110;
	mov.b32 	%r262, 16;
	// begin inline asm
	shfl.sync.down.b32 %r255, %r256, %r262, %r263, %r264;
	// end inline asm
	// begin inline asm
	shfl.sync.down.b32 %r260, %r261, %r262, %r263, %r264;
	// end inline asm
	mov.b64 	%rd111, {%r255, %r260};
	mov.b64 	%fd321, %rd111;
	setp.gt.s32 	%p66, %r214, 15;
	add.f64 	%fd16, %fd320, %fd321;
	selp.f64 	%fd381, %fd320, %fd16, %p66;
	setp.ne.s32 	%p67, %r214, 0;
	@%p67 bra 	$L__BB2_22;
	shr.u32 	%r265, %r1, 2;
	and.b32  	%r266, %r265, 248;
	mov.u32 	%r267, _ZZN3cub18CUB_300001_SM_10006detail6reduce28DeviceReduceSingleTileKernelINS2_10policy_hubIdjN4cuda3std3__44plusIdEEE10Policy1000EN6thrust24THRUST_300001_SM_1000_NS10device_ptrIdEEPdjS9_dd6squareEEvT0_T1_T2_T3_T4_T6_E12temp_storage;
	add.s32 	%r268, %r267, %r266;
	st.shared.f64 	[%r268+24], %fd16;
$L__BB2_22:
	bar.sync 	0;
	setp.ne.s32 	%p68, %r1, 0;
	@%p68 bra 	$L__BB2_50;
	ld.shared.f64 	%fd322, [_ZZN3cub18CUB_300001_SM_10006detail6reduce28DeviceReduceSingleTileKernelINS2_10policy_hubIdjN4cuda3std3__44plusIdEEE10Policy1000EN6thrust24THRUST_300001_SM_1000_NS10device_ptrIdEEPdjS9_dd6squareEEvT0_T1_T2_T3_T4_T6_E12temp_storage+32];
	add.f64 	%fd323, %fd381, %fd322;
	ld.shared.f64 	%fd324, [_ZZN3cub18CUB_300001_SM_10006detail6reduce28DeviceReduceSingleTileKernelINS2_10policy_hubIdjN4cuda3std3__44plusIdEEE10Policy1000EN6thrust24THRUST_300001_SM_1000_NS10device_ptrIdEEPdjS9_dd6squareEEvT0_T1_T2_T3_T4_T6_E12temp_storage+40];
	add.f64 	%fd325, %fd323, %fd324;
	ld.shared.f64 	%fd326, [_ZZN3cub18CUB_300001_SM_10006detail6reduce28DeviceReduceSingleTileKernelINS2_10policy_hubIdjN4cuda3std3__44plusIdEEE10Policy1000EN6thrust24THRUST_300001_SM_1000_NS10device_ptrIdEEPdjS9_dd6squareEEvT0_T1_T2_T3_T4_T6_E12temp_storage+48];
	add.f64 	%fd327, %fd325, %fd326;
	ld.shared.f64 	%fd328, [_ZZN3cub18CUB_300001_SM_10006detail6reduce28DeviceReduceSingleTileKernelINS2_10policy_hubIdjN4cuda3std3__44plusIdEEE10Policy1000EN6thrust24THRUST_300001_SM_1000_NS10device_ptrIdEEPdjS9_dd6squareEEvT0_T1_T2_T3_T4_T6_E12temp_storage+56];
	add.f64 	%fd329, %fd327, %fd328;
	ld.shared.f64 	%fd330, [_ZZN3cub18CUB_300001_SM_10006detail6reduce28DeviceReduceSingleTileKernelINS2_10policy_hubIdjN4cuda3std3__44plusIdEEE10Policy1000EN6thrust24THRUST_300001_SM_1000_NS10device_ptrIdEEPdjS9_dd6squareEEvT0_T1_T2_T3_T4_T6_E12temp_storage+64];
	add.f64 	%fd331, %fd329, %fd330;
	ld.shared.f64 	%fd332, [_ZZN3cub18CUB_300001_SM_10006detail6reduce28DeviceReduceSingleTileKernelINS2_10policy_hubIdjN4cuda3std3__44plusIdEEE10Policy1000EN6thrust24THRUST_300001_SM_1000_NS10device_ptrIdEEPdjS9_dd6squareEEvT0_T1_T2_T3_T4_T6_E12temp_storage+72];
	add.f64 	%fd333, %fd331, %fd332;
	ld.shared.f64 	%fd334, [_ZZN3cub18CUB_300001_SM_10006detail6reduce28DeviceReduceSingleTileKernelINS2_10policy_hubIdjN4cuda3std3__44plusIdEEE10Policy1000EN6thrust24THRUST_300001_SM_1000_NS10device_ptrIdEEPdjS9_dd6squareEEvT0_T1_T2_T3_T4_T6_E12temp_storage+80];
	add.f64 	%fd335, %fd333, %fd334;
	ld.shared.f64 	%fd336, [_ZZN3cub18CUB_300001_SM_10006detail6reduce28DeviceReduceSingleTileKernelINS2_10policy_hubIdjN4cuda3std3__44plusIdEEE10Policy1000EN6thrust24THRUST_300001_SM_1000_NS10device_ptrIdEEPdjS9_dd6squareEEvT0_T1_T2_T3_T4_T6_E12temp_storage+88];
	add.f64 	%fd337, %fd335, %fd336;
	ld.shared.f64 	%fd338, [_ZZN3cub18CUB_300001_SM_10006detail6reduce28DeviceReduceSingleTileKernelINS2_10policy_hubIdjN4cuda3std3__44plusIdEEE10Policy1000EN6thrust24THRUST_300001_SM_1000_NS10device_ptrIdEEPdjS9_dd6squareEEvT0_T1_T2_T3_T4_T6_E12temp_storage+96];
	add.f64 	%fd339, %fd337, %fd338;
	ld.shared.f64 	%fd340, [_ZZN3cub18CUB_300001_SM_10006detail6reduce28DeviceReduceSingleTileKernelINS2_10policy_hubIdjN4cuda3std3__44plusIdEEE10Policy1000EN6thrust24THRUST_300001_SM_1000_NS10device_ptrIdEEPdjS9_dd6squareEEvT0_T1_T2_T3_T4_T6_E12temp_storage+104];
	add.f64 	%fd341, %fd339, %fd340;
	ld.shared.f64 	%fd342, [_ZZN3cub18CUB_300001_SM_10006detail6reduce28DeviceReduceSingleTileKernelINS2_10policy_hubIdjN4cuda3std3__44plusIdEEE10Policy1000EN6thrust24THRUST_300001_SM_1000_NS10device_ptrIdEEPdjS9_dd6squareEEvT0_T1_T2_T3_T4_T6_E12temp_storage+112];
	add.f64 	%fd343, %fd341, %fd342;
	ld.shared.f64 	%fd344, [_ZZN3cub18CUB_300001_SM_10006detail6reduce28DeviceReduceSingleTileKernelINS2_10policy_hubIdjN4cuda3std3__44plusIdEEE10Policy1000EN6thrust24THRUST_300001_SM_1000_NS10device_ptrIdEEPdjS9_dd6squareEEvT0_T1_T2_T3_T4_T6_E12temp_storage+120];
	add.f64 	%fd345, %fd343, %fd344;
	ld.shared.f64 	%fd346, [_ZZN3cub18CUB_300001_SM_10006detail6reduce28DeviceReduceSingleTileKernelINS2_10policy_hubIdjN4cuda3std3__44plusIdEEE10Policy1000EN6thrust24THRUST_300001_SM_1000_NS10device_ptrIdEEPdjS9_dd6squareEEvT0_T1_T2_T3_T4_T6_E12temp_storage+128];
	add.f64 	%fd347, %fd345, %fd346;
	ld.shared.f64 	%fd348, [_ZZN3cub18CUB_300001_SM_10006detail6reduce28DeviceReduceSingleTileKernelINS2_10policy_hubIdjN4cuda3std3__44plusIdEEE10Policy1000EN6thrust24THRUST_300001_SM_1000_NS10device_ptrIdEEPdjS9_dd6squareEEvT0_T1_T2_T3_T4_T6_E12temp_storage+136];
	add.f64 	%fd349, %fd347, %fd348;
	ld.shared.f64 	%fd350, [_ZZN3cub18CUB_300001_SM_10006detail6reduce28DeviceReduceSingleTileKernelINS2_10policy_hubIdjN4cuda3std3__44plusIdEEE10Policy1000EN6thrust24THRUST_300001_SM_1000_NS10device_ptrIdEEPdjS9_dd6squareEEvT0_T1_T2_T3_T4_T6_E12temp_storage+144];
	add.f64 	%fd351, %fd349, %fd350;
	ld.shared.f64 	%fd352, [_ZZN3cub18CUB_300001_SM_10006detail6reduce28DeviceReduceSingleTileKernelINS2_10policy_hubIdjN4cuda3std3__44plusIdEEE10Policy1000EN6thrust24THRUST_300001_SM_1000_NS10device_ptrIdEEPdjS9_dd6squareEEvT0_T1_T2_T3_T4_T6_E12temp_storage+152];
	add.f64 	%fd353, %fd351, %fd352;
	ld.shared.f64 	%fd354, [_ZZN3cub18CUB_300001_SM_10006detail6reduce28DeviceReduceSingleTileKernelINS2_10policy_hubIdjN4cuda3std3__44plusIdEEE10Policy1000EN6thrust24THRUST_300001_SM_1000_NS10device_ptrIdEEPdjS9_dd6squareEEvT0_T1_T2_T3_T4_T6_E12temp_storage+160];
	add.f64 	%fd355, %fd353, %fd354;
	ld.shared.f64 	%fd356, [_ZZN3cub18CUB_300001_SM_10006detail6reduce28DeviceReduceSingleTileKernelINS2_10policy_hubIdjN4cuda3std3__44plusIdEEE10Policy1000EN6thrust24THRUST_300001_SM_1000_NS10device_ptrIdEEPdjS9_dd6squareEEvT0_T1_T2_T3_T4_T6_E12temp_storage+168];
	add.f64 	%fd357, %fd355, %fd356;
	ld.shared.f64 	%fd358, [_ZZN3cub18CUB_300001_SM_10006detail6reduce28DeviceReduceSingleTileKernelINS2_10policy_hubIdjN4cuda3std3__44plusIdEEE10Policy1000EN6thrust24THRUST_300001_SM_1000_NS10device_ptrIdEEPdjS9_dd6squareEEvT0_T1_T2_T3_T4_T6_E12temp_storage+176];
	add.f64 	%fd381, %fd357, %fd358;
	bra.uni 	$L__BB2_50;
$L__BB2_24:
	// begin inline asm
	mov.u32 %r151, %laneid;
	// end inline asm
	and.b32  	%r202, %r1, 992;
	add.s32 	%r203, %r202, 32;
	setp.gt.u32 	%p35, %r203, %r51;
	not.b32 	%r204, %r202;
	add.s32 	%r205, %r51, %r204;
	selp.b32 	%r200, %r205, 31, %p35;
	mov.b64 	%rd92, %fd369;
	mov.b64 	{%r153, %r158}, %rd92;
	mov.b32 	%r159, 1;
	mov.b32 	%r201, -1;
	// begin inline asm
	shfl.sync.down.b32 %r152, %r153, %r159, %r200, %r201;
	// end inline asm
	// begin inline asm
	shfl.sync.down.b32 %r157, %r158, %r159, %r200, %r201;
	// end inline asm
	mov.b64 	%rd93, {%r152, %r157};
	mov.b64 	%fd239, %rd93;
	setp.lt.s32 	%p36, %r151, %r200;
	add.f64 	%fd240, %fd369, %fd239;
	selp.f64 	%fd241, %fd240, %fd369, %p36;
	mov.b64 	%rd94, %fd241;
	mov.b64 	{%r163, %r168}, %rd94;
	mov.b32 	%r169, 2;
	// begin inline asm
	shfl.sync.down.b32 %r162, %r163, %r169, %r200, %r201;
	// end inline asm
	// begin inline asm
	shfl.sync.down.b32 %r167, %r168, %r169, %r200, %r201;
	// end inline asm
	mov.b64 	%rd95, {%r162, %r167};
	mov.b64 	%fd242, %rd95;
	add.s32 	%r206, %r151, 2;
	setp.gt.s32 	%p37, %r206, %r200;
	add.f64 	%fd243, %fd241, %fd242;
	selp.f64 	%fd244, %fd241, %fd243, %p37;
	mov.b64 	%rd96, %fd244;
	mov.b64 	{%r173, %r178}, %rd96;
	mov.b32 	%r179, 4;
	// begin inline asm
	shfl.sync.down.b32 %r172, %r173, %r179, %r200, %r201;
	// end inline asm
	// begin inline asm
	shfl.sync.down.b32 %r177, %r178, %r179, %r200, %r201;
	// end inline asm
	mov.b64 	%rd97, {%r172, %r177};
	mov.b64 	%fd245, %rd97;
	add.s32 	%r207, %r151, 4;
	setp.gt.s32 	%p38, %r207, %r200;
	add.f64 	%fd246, %fd244, %fd245;
	selp.f64 	%fd247, %fd244, %fd246, %p38;
	mov.b64 	%rd98, %fd247;
	mov.b64 	{%r183, %r188}, %rd98;
	mov.b32 	%r189, 8;
	// begin inline asm
	shfl.sync.down.b32 %r182, %r183, %r189, %r200, %r201;
	// end inline asm
	// begin inline asm
	shfl.sync.down.b32 %r187, %r188, %r189, %r200, %r201;
	// end inline asm
	mov.b64 	%rd99, {%r182, %r187};
	mov.b64 	%fd248, %rd99;
	add.s32 	%r208, %r151, 8;
	setp.gt.s32 	%p39, %r208, %r200;
	add.f64 	%fd249, %fd247, %fd248;
	selp.f64 	%fd250, %fd247, %fd249, %p39;
	mov.b64 	%rd100, %fd250;
	mov.b64 	{%r193, %r198}, %rd100;
	mov.b32 	%r199, 16;
	// begin inline asm
	shfl.sync.down.b32 %r192, %r193, %r199, %r200, %r201;
	// end inline asm
	// begin inline asm
	shfl.sync.down.b32 %r197, %r198, %r199, %r200, %r201;
	// end inline asm
	mov.b64 	%rd101, {%r192, %r197};
	mov.b64 	%fd251, %rd101;
	add.s32 	%r209, %r151, 16;
	setp.gt.s32 	%p40, %r209, %r200;
	add.f64 	%fd252, %fd250, %fd251;
	selp.f64 	%fd381, %fd250, %fd252, %p40;
	setp.ne.s32 	%p41, %r151, 0;
	@%p41 bra 	$L__BB2_26;
	shr.u32 	%r210, %r1, 2;
	and.b32  	%r211, %r210, 248;
	mov.u32 	%r212, _ZZN3cub18CUB_300001_SM_10006detail6reduce28DeviceReduceSingleTileKernelINS2_10policy_hubIdjN4cuda3std3__44plusIdEEE10Policy1000EN6thrust24THRUST_300001_SM_1000_NS10device_ptrIdEEPdjS9_dd6squareEEvT0_T1_T2_T3_T4_T6_E12temp_storage;
	add.s32 	%r213, %r212, %r211;
	st.shared.f64 	[%r213+24], %fd381;
$L__BB2_26:
	bar.sync 	0;
	setp.ne.s32 	%p42, %r1, 0;
	@%p42 bra 	$L__BB2_50;
	setp.gt.u32 	%p43, %r51, 32;
	ld.shared.f64 	%fd253, [_ZZN3cub18CUB_300001_SM_10006detail6reduce28DeviceReduceSingleTileKernelINS2_10policy_hubIdjN4cuda3std3__44plusIdEEE10Policy1000EN6thrust24THRUST_300001_SM_1000_NS10device_ptrIdEEPdjS9_dd6squareEEvT0_T1_T2_T3_T4_T6_E12temp_storage+32];
	add.f64 	%fd254, %fd381, %fd253;
	selp.f64 	%fd255, %fd254, %fd381, %p43;
	setp.gt.u32 	%p44, %r51, 64;
	ld.shared.f64 	%fd256, [_ZZN3cub18CUB_300001_SM_10006detail6reduce28DeviceReduceSingleTileKernelINS2_10policy_hubIdjN4cuda3std3__44plusIdEEE10Policy1000EN6thrust24THRUST_300001_SM_1000_NS10device_ptrIdEEPdjS9_dd6squareEEvT0_T1_T2_T3_T4_T6_E12temp_storage+40];
	add.f64 	%fd257, %fd256, %fd255;
	selp.f64 	%fd258, %fd257, %fd255, %p44;
	setp.gt.u32 	%p45, %r51, 96;
	ld.shared.f64 	%fd259, [_ZZN3cub18CUB_300001_SM_10006detail6reduce28DeviceReduceSingleTileKernelINS2_10policy_hubIdjN4cuda3std3__44plusIdEEE10Policy1000EN6thrust24THRUST_300001_SM_1000_NS10device_ptrIdEEPdjS9_dd6squareEEvT0_T1_T2_T3_T4_T6_E12temp_storage+48];
	add.f64 	%fd260, %fd259, %fd258;
	selp.f64 	%fd261, %fd260, %fd258, %p45;
	setp.gt.u32 	%p46, %r51, 128;
	ld.shared.f64 	%fd262, [_ZZN3cub18CUB_300001_SM_10006detail6reduce28DeviceReduceSingleTileKernelINS2_10policy_hubIdjN4cuda3std3__44plusIdEEE10Policy1000EN6thrust24THRUST_300001_SM_1000_NS10device_ptrIdEEPdjS9_dd6squareEEvT0_T1_T2_T3_T4_T6_E12temp_storage+56];
	add.f64 	%fd263, %fd262, %fd261;
	selp.f64 	%fd264, %fd263, %fd261, %p46;
	setp.gt.u32 	%p47, %r51, 160;
	ld.shared.f64 	%fd265, [_ZZN3cub18CUB_300001_SM_10006detail6reduce28DeviceReduceSingleTileKernelINS2_10policy_hubIdjN4cuda3std3__44plusIdEEE10Policy1000EN6thrust24THRUST_300001_SM_1000_NS10device_ptrIdEEPdjS9_dd6squareEEvT0_T1_T2_T3_T4_T6_E12temp_storage+64];
	add.f64 	%fd266, %fd265, %fd264;
	selp.f64 	%fd267, %fd266, %fd264, %p47;
	setp.gt.u32 	%p48, %r51, 192;
	ld.shared.f64 	%fd268, [_ZZN3cub18CUB_300001_SM_10006detail6reduce28DeviceReduceSingleTileKernelINS2_10policy_hubIdjN4cuda3std3__44plusIdEEE10Policy1000EN6thrust24THRUST_300001_SM_1000_NS10device_ptrIdEEPdjS9_dd6squareEEvT0_T1_T2_T3_T4_T6_E12temp_storage+72];
	add.f64 	%fd269, %fd268, %fd267;
	selp.f64 	%fd270, %fd269, %fd267, %p48;
	setp.gt.u32 	%p49, %r51, 224;
	ld.shared.f64 	%fd271, [_ZZN3cub18CUB_300001_SM_10006detail6reduce28DeviceReduceSingleTileKernelINS2_10policy_hubIdjN4cuda3std3__44plusIdEEE10Policy1000EN6thrust24THRUST_300001_SM_1000_NS10device_ptrIdEEPdjS9_dd6squareEEvT0_T1_T2_T3_T4_T6_E12temp_storage+80];
	add.f64 	%fd272, %fd271, %fd270;
	selp.f64 	%fd273, %fd272, %fd270, %p49;
	setp.gt.u32 	%p50, %r51, 256;
	ld.shared.f64 	%fd274, [_ZZN3cub18CUB_300001_SM_10006detail6reduce28DeviceReduceSingleTileKernelINS2_10policy_hubIdjN4cuda3std3__44plusIdEEE10Policy1000EN6thrust24THRUST_300001_SM_1000_NS10device_ptrIdEEPdjS9_dd6squareEEvT0_T1_T2_T3_T4_T6_E12temp_storage+88];
	add.f64 	%fd275, %fd274, %fd273;
	selp.f64 	%fd276, %fd275, %fd273, %p50;
	setp.gt.u32 	%p51, %r51, 288;
	ld.shared.f64 	%fd277, [_ZZN3cub18CUB_300001_SM_10006detail6reduce28DeviceReduceSingleTileKernelINS2_10policy_hubIdjN4cuda3std3__44plusIdEEE10Policy1000EN6thrust24THRUST_300001_SM_1000_NS10device_ptrIdEEPdjS9_dd6squareEEvT0_T1_T2_T3_T4_T6_E12temp_storage+96];
	add.f64 	%fd278, %fd277, %fd276;
	selp.f64 	%fd279, %fd278, %fd276, %p51;
	setp.gt.u32 	%p52, %r51, 320;
	ld.shared.f64 	%fd280, [_ZZN3cub18CUB_300001_SM_10006detail6reduce28DeviceReduceSingleTileKernelINS2_10policy_hubIdjN4cuda3std3__44plusIdEEE10Policy1000EN6thrust24THRUST_300001_SM_1000_NS10device_ptrIdEEPdjS9_dd6squareEEvT0_T1_T2_T3_T4_T6_E12temp_storage+104];
	add.f64 	%fd281, %fd280, %fd279;
	selp.f64 	%fd282, %fd281, %fd279, %p52;
	setp.gt.u32 	%p53, %r51, 352;
	ld.shared.f64 	%fd283, [_ZZN3cub18CUB_300001_SM_10006detail6reduce28DeviceReduceSingleTileKernelINS2_10policy_hubIdjN4cuda3std3__44plusIdEEE10Policy1000EN6thrust24THRUST_300001_SM_1000_NS10device_ptrIdEEPdjS9_dd6squareEEvT0_T1_T2_T3_T4_T6_E12temp_storage+112];
	add.f64 	%fd284, %fd283, %fd282;
	selp.f64 	%fd285, %fd284, %fd282, %p53;
	setp.gt.u32 	%p54, %r51, 384;
	ld.shared.f64 	%fd286, [_ZZN3cub18CUB_300001_SM_10006detail6reduce28DeviceReduceSingleTileKernelINS2_10policy_hubIdjN4cuda3std3__44plusIdEEE10Policy1000EN6thrust24THRUST_300001_SM_1000_NS10device_ptrIdEEPdjS9_dd6squareEEvT0_T1_T2_T3_T4_T6_E12temp_storage+120];
	add.f64 	%fd287, %fd286, %fd285;
	selp.f64 	%fd288, %fd287, %fd285, %p54;
	setp.gt.u32 	%p55, %r51, 416;
	ld.shared.f64 	%fd289, [_ZZN3cub18CUB_300001_SM_10006detail6reduce28DeviceReduceSingleTileKernelINS2_10policy_hubIdjN4cuda3std3__44plusIdEEE10Policy1000EN6thrust24THRUST_300001_SM_1000_NS10device_ptrIdEEPdjS9_dd6squareEEvT0_T1_T2_T3_T4_T6_E12temp_storage+128];
	add.f64 	%fd290, %fd289, %fd288;
	selp.f64 	%fd291, %fd290, %fd288, %p55;
	setp.gt.u32 	%p56, %r51, 448;
	ld.shared.f64 	%fd292, [_ZZN3cub18CUB_300001_SM_10006detail6reduce28DeviceReduceSingleTileKernelINS2_10policy_hubIdjN4cuda3std3__44plusIdEEE10Policy1000EN6thrust24THRUST_300001_SM_1000_NS10device_ptrIdEEPdjS9_dd6squareEEvT0_T1_T2_T3_T4_T6_E12temp_storage+136];
	add.f64 	%fd293, %fd292, %fd291;
	selp.f64 	%fd294, %fd293, %fd291, %p56;
	setp.gt.u32 	%p57, %r51, 480;
	ld.shared.f64 	%fd295, [_ZZN3cub18CUB_300001_SM_10006detail6reduce28DeviceReduceSingleTileKernelINS2_10policy_hubIdjN4cuda3std3__44plusIdEEE10Policy1000EN6thrust24THRUST_300001_SM_1000_NS10device_ptrIdEEPdjS9_dd6squareEEvT0_T1_T2_T3_T4_T6_E12temp_storage+144];
	add.f64 	%fd296, %fd295, %fd294;
	selp.f64 	%fd297, %fd296, %fd294, %p57;
	setp.gt.u32 	%p58, %r51, 512;
	ld.shared.f64 	%fd298, [_ZZN3cub18CUB_300001_SM_10006detail6reduce28DeviceReduceSingleTileKernelINS2_10policy_hubIdjN4cuda3std3__44plusIdEEE10Policy1000EN6thrust24THRUST_300001_SM_1000_NS10device_ptrIdEEPdjS9_dd6squareEEvT0_T1_T2_T3_T4_T6_E12temp_storage+152];
	add.f64 	%fd299, %fd298, %fd297;
	selp.f64 	%fd300, %fd299, %fd297, %p58;
	setp.gt.u32 	%p59, %r51, 544;
	ld.shared.f64 	%fd301, [_ZZN3cub18CUB_300001_SM_10006detail6reduce28DeviceReduceSingleTileKernelINS2_10policy_hubIdjN4cuda3std3__44plusIdEEE10Policy1000EN6thrust24THRUST_300001_SM_1000_NS10device_ptrIdEEPdjS9_dd6squareEEvT0_T1_T2_T3_T4_T6_E12temp_storage+160];
	add.f64 	%fd302, %fd301, %fd300;
	selp.f64 	%fd303, %fd302, %fd300, %p59;
	setp.gt.u32 	%p60, %r51, 576;
	ld.shared.f64 	%fd304, [_ZZN3cub18CUB_300001_SM_10006detail6reduce28DeviceReduceSingleTileKernelINS2_10policy_hubIdjN4cuda3std3__44plusIdEEE10Policy1000EN6thrust24THRUST_300001_SM_1000_NS10device_ptrIdEEPdjS9_dd6squareEEvT0_T1_T2_T3_T4_T6_E12temp_storage+168];
	add.f64 	%fd305, %fd304, %fd303;
	selp.f64 	%fd306, %fd305, %fd303, %p60;
	setp.gt.u32 	%p61, %r51, 608;
	ld.shared.f64 	%fd307, [_ZZN3cub18CUB_300001_SM_10006detail6reduce28DeviceReduceSingleTileKernelINS2_10policy_hubIdjN4cuda3std3__44plusIdEEE10Policy1000EN6thrust24THRUST_300001_SM_1000_NS10device_ptrIdEEPdjS9_dd6squareEEvT0_T1_T2_T3_T4_T6_E12temp_storage+176];
	add.f64 	%fd308, %fd307, %fd306;
	selp.f64 	%fd381, %fd308, %fd306, %p61;
	bra.uni 	$L__BB2_50;
$L__BB2_28:
	mov.u32 	%r21, %tid.x;
	mul.wide.u32 	%rd11, %r21, 8;
	add.s64 	%rd12, %rd2, %rd11;
	ld.global.f64 	%fd43, [%rd12];
	ld.global.f64 	%fd44, [%rd12+5120];
	mul.f64 	%fd45, %fd44, %fd44;
	ld.global.f64 	%fd46, [%rd12+10240];
	ld.global.f64 	%fd47, [%rd12+15360];
	ld.global.f64 	%fd48, [%rd12+20480];
	ld.global.f64 	%fd49, [%rd12+25600];
	ld.global.f64 	%fd50, [%rd12+30720];
	ld.global.f64 	%fd51, [%rd12+35840];
	fma.rn.f64 	%fd52, %fd43, %fd43, %fd45;
	fma.rn.f64 	%fd53, %fd46, %fd46, %fd52;
	fma.rn.f64 	%fd54, %fd47, %fd47, %fd53;
	fma.rn.f64 	%fd55, %fd48, %fd48, %fd54;
	fma.rn.f64 	%fd56, %fd49, %fd49, %fd55;
	fma.rn.f64 	%fd57, %fd50, %fd50, %fd56;
	fma.rn.f64 	%fd380, %fd51, %fd51, %fd57;
	add.s32 	%r22, %r51, -5120;
	setp.lt.u32 	%p3, %r22, 5120;
	mov.b32 	%r279, 5120;
	@%p3 bra 	$L__BB2_32;
	mov.b32 	%r279, 5120;
$L__BB2_30:
	add.s32 	%r54, %r21, %r279;
	mul.wide.u32 	%rd13, %r54, 8;
	add.s64 	%rd14, %rd2, %rd13;
	ld.global.f64 	%fd58, [%rd14];
	ld.global.f64 	%fd59, [%rd14+5120];
	ld.global.f64 	%fd60, [%rd14+10240];
	ld.global.f64 	%fd61, [%rd14+15360];
	ld.global.f64 	%fd62, [%rd14+20480];
	ld.global.f64 	%fd63, [%rd14+25600];
	ld.global.f64 	%fd64, [%rd14+30720];
	ld.global.f64 	%fd65, [%rd14+35840];
	fma.rn.f64 	%fd66, %fd58, %fd58, %fd380;
	fma.rn.f64 	%fd67, %fd59, %fd59, %fd66;
	fma.rn.f64 	%fd68, %fd60, %fd60, %fd67;
	fma.rn.f64 	%fd69, %fd61, %fd61, %fd68;
	fma.rn.f64 	%fd70, %fd62, %fd62, %fd69;
	fma.rn.f64 	%fd71, %fd63, %fd63, %fd70;
	fma.rn.f64 	%fd72, %fd64, %fd64, %fd71;
	fma.rn.f64 	%fd380, %fd65, %fd65, %fd72;
	sub.s32 	%r55, %r51, %r279;
	setp.lt.u32 	%p4, %r55, 5120;
	@%p4 bra 	$L__BB2_46;
	add.s32 	%r279, %r279, 5120;
	setp.le.u32 	%p5, %r279, %r22;
	@%p5 bra 	$L__BB2_30;
$L__BB2_32:
	setp.le.u32 	%p6, %r51, %r279;
	sub.s32 	%r56, %r51, %r279;
	setp.ge.s32 	%p7, %r21, %r56;
	or.pred  	%p8, %p6, %p7;
	@%p8 bra 	$L__BB2_46;
	not.b32 	%r58, %r21;
	add.s32 	%r59, %r51, %r58;
	sub.s32 	%r60, %r59, %r279;
	mul.hi.u32 	%r61, %r60, -858993459;
	shr.u32 	%r62, %r61, 9;
	add.s32 	%r26, %r62, 1;
	and.b32  	%r27, %r26, 15;
	setp.lt.u32 	%p9, %r60, 9600;
	mov.u32 	%r284, %r21;
	@%p9 bra 	$L__BB2_37;
	or.b32  	%r282, %r21, 5120;
	add.s32 	%r281, %r21, %r279;
	and.b32  	%r63, %r26, 16777200;
	neg.s32 	%r280, %r63;
$L__BB2_35:
	.pragma "nounroll";
	mul.wide.u32 	%rd15, %r281, 8;
	add.s64 	%rd16, %rd2, %rd15;
	ld.global.f64 	%fd74, [%rd16];
	fma.rn.f64 	%fd75, %fd74, %fd74, %fd380;
	add.s32 	%r64, %r281, 640;
	mul.wide.u32 	%rd17, %r64, 8;
	add.s64 	%rd18, %rd2, %rd17;
	ld.global.f64 	%fd76, [%rd18];
	fma.rn.f64 	%fd77, %fd76, %fd76, %fd75;
	add.s32 	%r65, %r281, 1280;
	mul.wide.u32 	%rd19, %r65, 8;
	add.s64 	%rd20, %rd2, %rd19;
	ld.global.f64 	%fd78, [%rd20];
	fma.rn.f64 	%fd79, %fd78, %fd78, %fd77;
	add.s32 	%r66, %r281, 1920;
	mul.wide.u32 	%rd21, %r66, 8;
	add.s64 	%rd22, %rd2, %rd21;
	ld.global.f64 	%fd80, [%rd22];
	fma.rn.f64 	%fd81, %fd80, %fd80, %fd79;
	add.s32 	%r67, %r281, 2560;
	mul.wide.u32 	%rd23, %r67, 8;
	add.s64 	%rd24, %rd2, %rd23;
	ld.global.f64 	%fd82, [%rd24];
	fma.rn.f64 	%fd83, %fd82, %fd82, %fd81;
	add.s32 	%r68, %r281, 3200;
	mul.wide.u32 	%rd25, %r68, 8;
	add.s64 	%rd26, %rd2, %rd25;
	ld.global.f64 	%fd84, [%rd26];
	fma.rn.f64 	%fd85, %fd84, %fd84, %fd83;
	add.s32 	%r69, %r281, 3840;
	mul.wide.u32 	%rd27, %r69, 8;
	add.s64 	%rd28, %rd2, %rd27;
	ld.global.f64 	%fd86, [%rd28];
	fma.rn.f64 	%fd87, %fd86, %fd86, %fd85;
	add.s32 	%r70, %r281, 4480;
	mul.wide.u32 	%rd29, %r70, 8;
	add.s64 	%rd30, %rd2, %rd29;
	ld.global.f64 	%fd88, [%rd30];
	fma.rn.f64 	%fd89, %fd88, %fd88, %fd87;
	add.s32 	%r71, %r281, 5120;
	mul.wide.u32 	%rd31, %r71, 8;
	add.s64 	%rd32, %rd2, %rd31;
	ld.global.f64 	%fd90, [%rd32];
	fma.rn.f64 	%fd91, %fd90, %fd90, %fd89;
	add.s32 	%r72, %r281, 5760;
	mul.wide.u32 	%rd33, %r72, 8;
	add.s64 	%rd34, %rd2, %rd33;
	ld.global.f64 	%fd92, [%rd34];
	fma.rn.f64 	%fd93, %fd92, %fd92, %fd91;
	add.s32 	%r73, %r281, 6400;
	mul.wide.u32 	%rd35, %r73, 8;
	add.s64 	%rd36, %rd2, %rd35;
	ld.global.f64 	%fd94, [%rd36];
	fma.rn.f64 	%fd95, %fd94, %fd94, %fd93;
	add.s32 	%r74, %r281, 7040;
	mul.wide.u32 	%rd37, %r74, 8;
	add.s64 	%rd38, %rd2, %rd37;
	ld.global.f64 	%fd96, [%rd38];
	fma.rn.f64 	%fd97, %fd96, %fd96, %fd95;
	add.s32 	%r75, %r281, 7680;
	mul.wide.u32 	%rd39, %r75, 8;
	add.s64 	%rd40, %rd2, %rd39;
	ld.global.f64 	%fd98, [%rd40];
	fma.rn.f64 	%fd99, %fd98, %fd98, %fd97;
	add.s32 	%r76, %r281, 8320;
	mul.wide.u32 	%rd41, %r76, 8;
	add.s64 	%rd42, %rd2, %rd41;
	ld.global.f64 	%fd100, [%rd42];
	fma.rn.f64 	%fd101, %fd100, %fd100, %fd99;
	add.s32 	%r77, %r281, 8960;
	mul.wide.u32 	%rd43, %r77, 8;
	add.s64 	%rd44, %rd2, %rd43;
	ld.global.f64 	%fd102, [%rd44];
	fma.rn.f64 	%fd103, %fd102, %fd102, %fd101;
	add.s32 	%r78, %r281, 9600;
	mul.wide.u32 	%rd45, %r78, 8;
	add.s64 	%rd46, %rd2, %rd45;
	ld.global.f64 	%fd104, [%rd46];
	fma.rn.f64 	%fd380, %fd104, %fd104, %fd103;
	add.s32 	%r282, %r282, 10240;
	add.s32 	%r281, %r281, 10240;
	add.s32 	%r280, %r280, 16;
	setp.ne.s32 	%p10, %r280, 0;
	@%p10 bra 	$L__BB2_35;
	add.s32 	%r284, %r282, -5120;
$L__BB2_37:
	setp.eq.s32 	%p11, %r27, 0;
	@%p11 bra 	$L__BB2_46;
	and.b32  	%r39, %r26, 7;
	setp.lt.u32 	%p12, %r27, 8;
	@%p12 bra 	$L__BB2_40;
	add.s32 	%r79, %r284, %r279;
	mul.wide.u32 	%rd47, %r79, 8;
	add.s64 	%rd48, %rd2, %rd47;
	ld.global.f64 	%fd106, [%rd48];
	fma.rn.f64 	%fd107, %fd106, %fd106, %fd380;
	add.s32 	%r80, %r79, 640;
	mul.wide.u32 	%rd49, %r80, 8;
	add.s64 	%rd50, %rd2, %rd49;
	ld.global.f64 	%fd108, [%rd50];
	fma.rn.f64 	%fd109, %fd108, %fd108, %fd107;
	add.s32 	%r81, %r79, 1280;
	mul.wide.u32 	%rd51, %r81, 8;
	add.s64 	%rd52, %rd2, %rd51;
	ld.global.f64 	%fd110, [%rd52];
	fma.rn.f64 	%fd111, %fd110, %fd110, %fd109;
	add.s32 	%r82, %r79, 1920;
	mul.wide.u32 	%rd53, %r82, 8;
	add.s64 	%rd54, %rd2, %rd53;
	ld.global.f64 	%fd112, [%rd54];
	fma.rn.f64 	%fd113, %fd112, %fd112, %fd111;
	add.s32 	%r83, %r79, 2560;
	mul.wide.u32 	%rd55, %r83, 8;
	add.s64 	%rd56, %rd2, %rd55;
	ld.global.f64 	%fd114, [%rd56];
	fma.rn.f64 	%fd115, %fd114, %fd114, %fd113;
	add.s32 	%r84, %r79, 3200;
	mul.wide.u32 	%rd57, %r84, 8;
	add.s64 	%rd58, %rd2, %rd57;
	ld.global.f64 	%fd116, [%rd58];
	fma.rn.f64 	%fd117, %fd116, %fd116, %fd115;
	add.s32 	%r85, %r79, 3840;
	mul.wide.u32 	%rd59, %r85, 8;
	add.s64 	%rd60, %rd2, %rd59;
	ld.global.f64 	%fd118, [%rd60];
	fma.rn.f64 	%fd119, %fd118, %fd118, %fd117;
	add.s32 	%r86, %r79, 4480;
	mul.wide.u32 	%rd61, %r86, 8;
	add.s64 	%rd62, %rd2, %rd61;
	ld.global.f64 	%fd120, [%rd62];
	fma.rn.f64 	%fd380, %fd120, %fd120, %fd119;
	add.s32 	%r284, %r284, 5120;
$L__BB2_40:
	setp.eq.s32 	%p13, %r39, 0;
	@%p13 bra 	$L__BB2_46;
	and.b32  	%r42, %r26, 3;
	setp.lt.u32 	%p14, %r39, 4;
	@%p14 bra 	$L__BB2_43;
	add.s32 	%r87, %r284, %r279;
	mul.wide.u32 	%rd63, %r87, 8;
	add.s64 	%rd64, %rd2, %rd63;
	ld.global.f64 	%fd122, [%rd64];
	fma.rn.f64 	%fd123, %fd122, %fd122, %fd380;
	add.s32 	%r88, %r87, 640;
	mul.wide.u32 	%rd65, %r88, 8;
	add.s64 	%rd66, %rd2, %rd65;
	ld.global.f64 	%fd124, [%rd66];
	fma.rn.f64 	%fd125, %fd124, %fd124, %fd123;
	add.s32 	%r89, %r87, 1280;
	mul.wide.u32 	%rd67, %r89, 8;
	add.s64 	%rd68, %rd2, %rd67;
	ld.global.f64 	%fd126, [%rd68];
	fma.rn.f64 	%fd127, %fd126, %fd126, %fd125;
	add.s32 	%r90, %r87, 1920;
	mul.wide.u32 	%rd69, %r90, 8;
	add.s64 	%rd70, %rd2, %rd69;
	ld.global.f64 	%fd128, [%rd70];
	fma.rn.f64 	%fd380, %fd128, %fd128, %fd127;
	add.s32 	%r284, %r284, 2560;
$L__BB2_43:
	setp.eq.s32 	%p15, %r42, 0;
	@%p15 bra 	$L__BB2_46;
	add.s32 	%r287, %r284, %r279;
	neg.s32 	%r286, %r42;
$L__BB2_45:
	.pragma "nounroll";
	mul.wide.u32 	%rd71, %r287, 8;
	add.s64 	%rd72, %rd2, %rd71;
	ld.global.f64 	%fd129, [%rd72];
	fma.rn.f64 	%fd380, %fd129, %fd129, %fd380;
	add.s32 	%r287, %r287, 640;
	add.s32 	%r286, %r286, 1;
	setp.ne.s32 	%p16, %r286, 0;
	@%p16 bra 	$L__BB2_45;
$L__BB2_46:
	// begin inline asm
	mov.u32 %r91, %laneid;
	// end inline asm
	mov.b64 	%rd73, %fd380;
	mov.b64 	{%r93, %r98}, %rd73;
	mov.b32 	%r99, 1;
	mov.b32 	%r140, 31;
	mov.b32 	%r141, -1;
	// begin inline asm
	shfl.sync.down.b32 %r92, %r93, %r99, %r140, %r141;
	// end inline asm
	// begin inline asm
	shfl.sync.down.b32 %r97, %r98, %r99, %r140, %r141;
	// end inline asm
	mov.b64 	%rd74, {%r92, %r97};
	mov.b64 	%fd130, %rd74;
	setp.gt.s32 	%p17, %r91, 30;
	add.f64 	%fd131, %fd380, %fd130;
	selp.f64 	%fd132, %fd380, %fd131, %p17;
	mov.b64 	%rd75, %fd132;
	mov.b64 	{%r103, %r108}, %rd75;
	mov.b32 	%r109, 2;
	// begin inline asm
	shfl.sync.down.b32 %r102, %r103, %r109, %r140, %r141;
	// end inline asm
	// begin inline asm
	shfl.sync.down.b32 %r107, %r108, %r109, %r140, %r141;
	// end inline asm
	mov.b64 	%rd76, {%r102, %r107};
	mov.b64 	%fd133, %rd76;
	setp.gt.s32 	%p18, %r91, 29;
	add.f64 	%fd134, %fd132, %fd133;
	selp.f64 	%fd135, %fd132, %fd134, %p18;
	mov.b64 	%rd77, %fd135;
	mov.b64 	{%r113, %r118}, %rd77;
	mov.b32 	%r119, 4;
	// begin inline asm
	shfl.sync.down.b32 %r112, %r113, %r119, %r140, %r141;
	// end inline asm
	// begin inline asm
	shfl.sync.down.b32 %r117, %r118, %r119, %r140, %r141;
	// end inline asm
	mov.b64 	%rd78, {%r112, %r117};
	mov.b64 	%fd136, %rd78;
	setp.gt.s32 	%p19, %r91, 27;
	add.f64 	%fd137, %fd135, %fd136;
	selp.f64 	%fd138, %fd135, %fd137, %p19;
	mov.b64 	%rd79, %fd138;
	mov.b64 	{%r123, %r128}, %rd79;
	mov.b32 	%r129, 8;
	// begin inline asm
	shfl.sync.down.b32 %r122, %r123, %r129, %r140, %r141;
	// end inline asm
	// begin inline asm
	shfl.sync.down.b32 %r127, %r128, %r129, %r140, %r141;
	// end inline asm
	mov.b64 	%rd80, {%r122, %r127};
	mov.b64 	%fd139, %rd80;
	setp.gt.s32 	%p20, %r91, 23;
	add.f64 	%fd140, %fd138, %fd139;
	selp.f64 	%fd141, %fd138, %fd140, %p20;
	mov.b64 	%rd81, %fd141;
	mov.b64 	{%r133, %r138}, %rd81;
	mov.b32 	%r139, 16;
	// begin inline asm
	shfl.sync.down.b32 %r132, %r133, %r139, %r140, %r141;
	// end inline asm
	// begin inline asm
	shfl.sync.down.b32 %r137, %r138, %r139, %r140, %r141;
	// end inline asm
	mov.b64 	%rd82, {%r132, %r137};
	mov.b64 	%fd142, %rd82;
	setp.gt.s32 	%p21, %r91, 15;
	add.f64 	%fd38, %fd141, %fd142;
	selp.f64 	%fd381, %fd141, %fd38, %p21;
	setp.ne.s32 	%p22, %r91, 0;
	@%p22 bra 	$L__BB2_48;
	shr.u32 	%r142, %r21, 2;
	and.b32  	%r143, %r142, 248;
	mov.u32 	%r144, _ZZN3cub18CUB_300001_SM_10006detail6reduce28DeviceReduceSingleTileKernelINS2_10policy_hubIdjN4cuda3std3__44plusIdEEE10Policy1000EN6thrust24THRUST_300001_SM_1000_NS10device_ptrIdEEPdjS9_dd6squareEEvT0_T1_T2_T3_T4_T6_E12temp_storage;
	add.s32 	%r145, %r144, %r143;
	st.shared.f64 	[%r145+24], %fd38;
$L__BB2_48:
	bar.sync 	0;
	setp.ne.s32 	%p23, %r21, 0;
	@%p23 bra 	$L__BB2_50;
	ld.shared.f64 	%fd143, [_ZZN3cub18CUB_300001_SM_10006detail6reduce28DeviceReduceSingleTileKernelINS2_10policy_hubIdjN4cuda3std3__44plusIdEEE10Policy1000EN6thrust24THRUST_300001_SM_1000_NS10device_ptrIdEEPdjS9_dd6squareEEvT0_T1_T2_T3_T4_T6_E12temp_storage+32];
	add.f64 	%fd144, %fd381, %fd143;
	ld.shared.f64 	%fd145, [_ZZN3cub18CUB_300001_SM_10006detail6reduce28DeviceReduceSingleTileKernelINS2_10policy_hubIdjN4cuda3std3__44plusIdEEE10Policy1000EN6thrust24THRUST_300001_SM_1000_NS10device_ptrIdEEPdjS9_dd6squareEEvT0_T1_T2_T3_T4_T6_E12temp_storage+40];
	add.f64 	%fd146, %fd144, %fd145;
	ld.shared.f64 	%fd147, [_ZZN3cub18CUB_300001_SM_10006detail6reduce28DeviceReduceSingleTileKernelINS2_10policy_hubIdjN4cuda3std3__44plusIdEEE10Policy1000EN6thrust24THRUST_300001_SM_1000_NS10device_ptrIdEEPdjS9_dd6squareEEvT0_T1_T2_T3_T4_T6_E12temp_storage+48];
	add.f64 	%fd148, %fd146, %fd147;
	ld.shared.f64 	%fd149, [_ZZN3cub18CUB_300001_SM_10006detail6reduce28DeviceReduceSingleTileKernelINS2_10policy_hubIdjN4cuda3std3__44plusIdEEE10Policy1000EN6thrust24THRUST_300001_SM_1000_NS10device_ptrIdEEPdjS9_dd6squareEEvT0_T1_T2_T3_T4_T6_E12temp_storage+56];
	add.f64 	%fd150, %fd148, %fd149;
	ld.shared.f64 	%fd151, [_ZZN3cub18CUB_300001_SM_10006detail6reduce28DeviceReduceSingleTileKernelINS2_10policy_hubIdjN4cuda3std3__44plusIdEEE10Policy1000EN6thrust24THRUST_300001_SM_1000_NS10device_ptrIdEEPdjS9_dd6squareEEvT0_T1_T2_T3_T4_T6_E12temp_storage+64];
	add.f64 	%fd152, %fd150, %fd151;
	ld.shared.f64 	%fd153, [_ZZN3cub18CUB_300001_SM_10006detail6reduce28DeviceReduceSingleTileKernelINS2_10policy_hubIdjN4cuda3std3__44plusIdEEE10Policy1000EN6thrust24THRUST_300001_SM_1000_NS10device_ptrIdEEPdjS9_dd6squareEEvT0_T1_T2_T3_T4_T6_E12temp_storage+72];
	add.f64 	%fd154, %fd152, %fd153;
	ld.shared.f64 	%fd155, [_ZZN3cub18CUB_300001_SM_10006detail6reduce28DeviceReduceSingleTileKernelINS2_10policy_hubIdjN4cuda3std3__44plusIdEEE10Policy1000EN6thrust24THRUST_300001_SM_1000_NS10device_ptrIdEEPdjS9_dd6squareEEvT0_T1_T2_T3_T4_T6_E12temp_storage+80];
	add.f64 	%fd156, %fd154, %fd155;
	ld.shared.f64 	%fd157, [_ZZN3cub18CUB_300001_SM_10006detail6reduce28DeviceReduceSingleTileKernelINS2_10policy_hubIdjN4cuda3std3__44plusIdEEE10Policy1000EN6thrust24THRUST_300001_SM_1000_NS10device_ptrIdEEPdjS9_dd6squareEEvT0_T1_T2_T3_T4_T6_E12temp_storage+88];
	add.f64 	%fd158, %fd156, %fd157;
	ld.shared.f64 	%fd159, [_ZZN3cub18CUB_300001_SM_10006detail6reduce28DeviceReduceSingleTileKernelINS2_10policy_hubIdjN4cuda3std3__44plusIdEEE10Policy1000EN6thrust24THRUST_300001_SM_1000_NS10device_ptrIdEEPdjS9_dd6squareEEvT0_T1_T2_T3_T4_T6_E12temp_storage+96];
	add.f64 	%fd160, %fd158, %fd159;
	ld.shared.f64 	%fd161, [_ZZN3cub18CUB_300001_SM_10006detail6reduce28DeviceReduceSingleTileKernelINS2_10policy_hubIdjN4cuda3std3__44plusIdEEE10Policy1000EN6thrust24THRUST_300001_SM_1000_NS10device_ptrIdEEPdjS9_dd6squareEEvT0_T1_T2_T3_T4_T6_E12temp_storage+104];
	add.f64 	%fd162, %fd160, %fd161;
	ld.shared.f64 	%fd163, [_ZZN3cub18CUB_300001_SM_10006detail6reduce28DeviceReduceSingleTileKernelINS2_10policy_hubIdjN4cuda3std3__44plusIdEEE10Policy1000EN6thrust24THRUST_300001_SM_1000_NS10device_ptrIdEEPdjS9_dd6squareEEvT0_T1_T2_T3_T4_T6_E12temp_storage+112];
	add.f64 	%fd164, %fd162, %fd163;
	ld.shared.f64 	%fd165, [_ZZN3cub18CUB_300001_SM_10006detail6reduce28DeviceReduceSingleTileKernelINS2_10policy_hubIdjN4cuda3std3__44plusIdEEE10Policy1000EN6thrust24THRUST_300001_SM_1000_NS10device_ptrIdEEPdjS9_dd6squareEEvT0_T1_T2_T3_T4_T6_E12temp_storage+120];
	add.f64 	%fd166, %fd164, %fd165;
	ld.shared.f64 	%fd167, [_ZZN3cub18CUB_300001_SM_10006detail6reduce28DeviceReduceSingleTileKernelINS2_10policy_hubIdjN4cuda3std3__44plusIdEEE10Policy1000EN6thrust24THRUST_300001_SM_1000_NS10device_ptrIdEEPdjS9_dd6squareEEvT0_T1_T2_T3_T4_T6_E12temp_storage+128];
	add.f64 	%fd168, %fd166, %fd167;
	ld.shared.f64 	%fd169, [_ZZN3cub18CUB_300001_SM_10006detail6reduce28DeviceReduceSingleTileKernelINS2_10policy_hubIdjN4cuda3std3__44plusIdEEE10Policy1000EN6thrust24THRUST_300001_SM_1000_NS10device_ptrIdEEPdjS9_dd6squareEEvT0_T1_T2_T3_T4_T6_E12temp_storage+136];
	add.f64 	%fd170, %fd168, %fd169;
	ld.shared.f64 	%fd171, [_ZZN3cub18CUB_300001_SM_10006detail6reduce28DeviceReduceSingleTileKernelINS2_10policy_hubIdjN4cuda3std3__44plusIdEEE10Policy1000EN6thrust24THRUST_300001_SM_1000_NS10device_ptrIdEEPdjS9_dd6squareEEvT0_T1_T2_T3_T4_T6_E12temp_storage+144];
	add.f64 	%fd172, %fd170, %fd171;
	ld.shared.f64 	%fd173, [_ZZN3cub18CUB_300001_SM_10006detail6reduce28DeviceReduceSingleTileKernelINS2_10policy_hubIdjN4cuda3std3__44plusIdEEE10Policy1000EN6thrust24THRUST_300001_SM_1000_NS10device_ptrIdEEPdjS9_dd6squareEEvT0_T1_T2_T3_T4_T6_E12temp_storage+152];
	add.f64 	%fd174, %fd172, %fd173;
	ld.shared.f64 	%fd175, [_ZZN3cub18CUB_300001_SM_10006detail6reduce28DeviceReduceSingleTileKernelINS2_10policy_hubIdjN4cuda3std3__44plusIdEEE10Policy1000EN6thrust24THRUST_300001_SM_1000_NS10device_ptrIdEEPdjS9_dd6squareEEvT0_T1_T2_T3_T4_T6_E12temp_storage+160];
	add.f64 	%fd176, %fd174, %fd175;
	ld.shared.f64 	%fd177, [_ZZN3cub18CUB_300001_SM_10006detail6reduce28DeviceReduceSingleTileKernelINS2_10policy_hubIdjN4cuda3std3__44plusIdEEE10Policy1000EN6thrust24THRUST_300001_SM_1000_NS10device_ptrIdEEPdjS9_dd6squareEEvT0_T1_T2_T3_T4_T6_E12temp_storage+168];
	add.f64 	%fd178, %fd176, %fd177;
	ld.shared.f64 	%fd179, [_ZZN3cub18CUB_300001_SM_10006detail6reduce28DeviceReduceSingleTileKernelINS2_10policy_hubIdjN4cuda3std3__44plusIdEEE10Policy1000EN6thrust24THRUST_300001_SM_1000_NS10device_ptrIdEEPdjS9_dd6squareEEvT0_T1_T2_T3_T4_T6_E12temp_storage+176];
	add.f64 	%fd381, %fd178, %fd179;
$L__BB2_50:
	mov.u32 	%r269, %tid.x;
	setp.ne.s32 	%p69, %r269, 0;
	@%p69 bra 	$L__BB2_52;
	add.f64 	%fd359, %fd42, %fd381;
	st.global.f64 	[%rd1], %fd359;
$L__BB2_52:
	ret;

}
	// .globl	_ZN3cub18CUB_300001_SM_10006detail6reduce18DeviceReduceKernelINS2_10policy_hubIdjN4cuda3std3__44plusIdEEE10Policy1000EN6thrust24THRUST_300001_SM_1000_NS10device_ptrIdEEjS9_d6squareEEvT0_PT3_T1_NS0_13GridEvenShareISK_EET2_T4_
.visible .entry _ZN3cub18CUB_300001_SM_10006detail6reduce18DeviceReduceKernelINS2_10policy_hubIdjN4cuda3std3__44plusIdEEE10Policy1000EN6thrust24THRUST_300001_SM_1000_NS10device_ptrIdEEjS9_d6squareEEvT0_PT3_T1_NS0_13GridEvenShareISK_EET2_T4_(
	.param .align 8 .b8 _ZN3cub18CUB_300001_SM_10006detail6reduce18DeviceReduceKernelINS2_10policy_hubIdjN4cuda3std3__44plusIdEEE10Policy1000EN6thrust24THRUST_300001_SM_1000_NS10device_ptrIdEEjS9_d6squareEEvT0_PT3_T1_NS0_13GridEvenShareISK_EET2_T4__param_0[8],
	.param .u64 .ptr .align 1 _ZN3cub18CUB_300001_SM_10006detail6reduce18DeviceReduceKernelINS2_10policy_hubIdjN4cuda3std3__44plusIdEEE10Policy1000EN6thrust24THRUST_300001_SM_1000_NS10device_ptrIdEEjS9_d6squareEEvT0_PT3_T1_NS0_13GridEvenShareISK_EET2_T4__param_1,
	.param .u32 _ZN3cub18CUB_300001_SM_10006detail6reduce18DeviceReduceKernelINS2_10policy_hubIdjN4cuda3std3__44plusIdEEE10Policy1000EN6thrust24THRUST_300001_SM_1000_NS10device_ptrIdEEjS9_d6squareEEvT0_PT3_T1_NS0_13GridEvenShareISK_EET2_T4__param_2,
	.param .align 4 .b8 _ZN3cub18CUB_300001_SM_10006detail6reduce18DeviceReduceKernelINS2_10policy_hubIdjN4cuda3std3__44plusIdEEE10Policy1000EN6thrust24THRUST_300001_SM_1000_NS10device_ptrIdEEjS9_d6squareEEvT0_PT3_T1_NS0_13GridEvenShareISK_EET2_T4__param_3[40],
	.param .align 1 .b8 _ZN3cub18CUB_300001_SM_10006detail6reduce18DeviceReduceKernelINS2_10policy_hubIdjN4cuda3std3__44plusIdEEE10Policy1000EN6thrust24THRUST_300001_SM_1000_NS10device_ptrIdEEjS9_d6squareEEvT0_PT3_T1_NS0_13GridEvenShareISK_EET2_T4__param_4[1],
	.param .align 1 .b8 _ZN3cub18CUB_300001_SM_10006detail6reduce18DeviceReduceKernelINS2_10policy_hubIdjN4cuda3std3__44plusIdEEE10Policy1000EN6thrust24THRUST_300001_SM_1000_NS10device_ptrIdEEjS9_d6squareEEvT0_PT3_T1_NS0_13GridEvenShareISK_EET2_T4__param_5[1]
)
.maxntid 640
{
	.reg .pred 	%p<69>;
	.reg .b16 	%rs<4>;
	.reg .b32 	%r<355>;
	.reg .b64 	%rd<159>;
	.reg .b64 	%fd<378>;
	// demoted variable
	.shared .align 8 .b8 _ZZN3cub18CUB_300001_SM_10006detail6reduce18DeviceReduceKernelINS2_10policy_hubIdjN4cuda3std3__44plusIdEEE10Policy1000EN6thrust24THRUST_300001_SM_1000_NS10device_ptrIdEEjS9_d6squareEEvT0_PT3_T1_NS0_13GridEvenShareISK_EET2_T4_E12temp_storage[192];
	ld.param.u32 	%r1, [_ZN3cub18CUB_300001_SM_10006detail6reduce18DeviceReduceKernelINS2_10policy_hubIdjN4cuda3std3__44plusIdEEE10Policy1000EN6thrust24THRUST_300001_SM_1000_NS10device_ptrIdEEjS9_d6squareEEvT0_PT3_T1_NS0_13GridEvenShareISK_EET2_T4__param_3+20];
	ld.param.u32 	%r2, [_ZN3cub18CUB_300001_SM_10006detail6reduce18DeviceReduceKernelINS2_10policy_hubIdjN4cuda3std3__44plusIdEEE10Policy1000EN6thrust24THRUST_300001_SM_1000_NS10device_ptrIdEEjS9_d6squareEEvT0_PT3_T1_NS0_13GridEvenShareISK_EET2_T4__param_3+24];
	ld.param.u64 	%rd3, [_ZN3cub18CUB_300001_SM_10006detail6reduce18DeviceReduceKernelINS2_10policy_hubIdjN4cuda3std3__44plusIdEEE10Policy1000EN6thrust24THRUST_300001_SM_1000_NS10device_ptrIdEEjS9_d6squareEEvT0_PT3_T1_NS0_13GridEvenShareISK_EET2_T4__param_0];
	ld.param.u64 	%rd2, [_ZN3cub18CUB_300001_SM_10006detail6reduce18DeviceReduceKernelINS2_10policy_hubIdjN4cuda3std3__44plusIdEEE10Policy1000EN6thrust24THRUST_300001_SM_1000_NS10device_ptrIdEEjS9_d6squareEEvT0_PT3_T1_NS0_13GridEvenShareISK_EET2_T4__param_1];
	cvta.to.global.u64 	%rd1, %rd3;
	mov.u32 	%r3, %ctaid.x;
	mul.lo.s32 	%r4, %r2, 5120;
	mul.lo.s32 	%r346, %r3, 5120;
	sub.s32 	%r6, %r1, %r346;
	setp.gt.u32 	%p1, %r6, 5119;
	@%p1 bra 	$L__BB3_26;
	mov.u32 	%r7, %tid.x;
	setp.ge.u32 	%p23, %r7, %r6;
	mov.f64 	%fd366, 0d0000000000000000;
	mov.u32 	%r337, %r7;
	@%p23 bra 	$L__BB3_3;
	add.s32 	%r180, %r346, %r7;
	mul.wide.u32 	%rd76, %r180, 8;
	add.s64 	%rd77, %rd1, %rd76;
	ld.global.f64 	%fd179, [%rd77];
	mul.f64 	%fd366, %fd179, %fd179;
	add.s32 	%r337, %r7, 640;
$L__BB3_3:
	setp.ge.u32 	%p24, %r337, %r6;
	@%p24 bra 	$L__BB3_17;
	not.b32 	%r181, %r337;
	add.s32 	%r182, %r1, %r181;
	sub.s32 	%r183, %r182, %r346;
	mul.hi.u32 	%r184, %r183, -858993459;
	shr.u32 	%r185, %r184, 9;
	add.s32 	%r10, %r185, 1;
	and.b32  	%r11, %r10, 15;
	setp.lt.u32 	%p25, %r183, 9600;
	@%p25 bra 	$L__BB3_8;
	add.s32 	%r336, %r337, 5120;
	add.s32 	%r335, %r337, %r346;
	and.b32  	%r186, %r10, 16777200;
	neg.s32 	%r334, %r186;
$L__BB3_6:
	.pragma "nounroll";
	mul.wide.u32 	%rd78, %r335, 8;
	add.s64 	%rd79, %rd1, %rd78;
	ld.global.f64 	%fd181, [%rd79];
	fma.rn.f64 	%fd182, %fd181, %fd181, %fd366;
	add.s32 	%r187, %r335, 640;
	mul.wide.u32 	%rd80, %r187, 8;
	add.s64 	%rd81, %rd1, %rd80;
	ld.global.f64 	%fd183, [%rd81];
	fma.rn.f64 	%fd184, %fd183, %fd183, %fd182;
	add.s32 	%r188, %r335, 1280;
	mul.wide.u32 	%rd82, %r188, 8;
	add.s64 	%rd83, %rd1, %rd82;
	ld.global.f64 	%fd185, [%rd83];
	fma.rn.f64 	%fd186, %fd185, %fd185, %fd184;
	add.s32 	%r189, %r335, 1920;
	mul.wide.u32 	%rd84, %r189, 8;
	add.s64 	%rd85, %rd1, %rd84;
	ld.global.f64 	%fd187, [%rd85];
	fma.rn.f64 	%fd188, %fd187, %fd187, %fd186;
	add.s32 	%r190, %r335, 2560;
	mul.wide.u32 	%rd86, %r190, 8;
	add.s64 	%rd87, %rd1, %rd86;
	ld.global.f64 	%fd189, [%rd87];
	fma.rn.f64 	%fd190, %fd189, %fd189, %fd188;
	add.s32 	%r191, %r335, 3200;
	mul.wide.u32 	%rd88, %r191, 8;
	add.s64 	%rd89, %rd1, %rd88;
	ld.global.f64 	%fd191, [%rd89];
	fma.rn.f64 	%fd192, %fd191, %fd191, %fd190;
	add.s32 	%r192, %r335, 3840;
	mul.wide.u32 	%rd90, %r192, 8;
	add.s64 	%rd91, %rd1, %rd90;
	ld.global.f64 	%fd193, [%rd91];
	fma.rn.f64 	%fd194, %fd193, %fd193, %fd192;
	add.s32 	%r193, %r335, 4480;
	mul.wide.u32 	%rd92, %r193, 8;
	add.s64 	%rd93, %rd1, %rd92;
	ld.global.f64 	%fd195, [%rd93];
	fma.rn.f64 	%fd196, %fd195, %fd195, %fd194;
	add.s32 	%r194, %r335, 5120;
	mul.wide.u32 	%rd94, %r194, 8;
	add.s64 	%rd95, %rd1, %rd94;
	ld.global.f64 	%fd197, [%rd95];
	fma.rn.f64 	%fd198, %fd197, %fd197, %fd196;
	add.s32 	%r195, %r335, 5760;
	mul.wide.u32 	%rd96, %r195, 8;
	add.s64 	%rd97, %rd1, %rd96;
	ld.global.f64 	%fd199, [%rd97];
	fma.rn.f64 	%fd200, %fd199, %fd199, %fd198;
	add.s32 	%r196, %r335, 6400;
	mul.wide.u32 	%rd98, %r196, 8;
	add.s64 	%rd99, %rd1, %rd98;
	ld.global.f64 	%fd201, [%rd99];
	fma.rn.f64 	%fd202, %fd201, %fd201, %fd200;
	add.s32 	%r197, %r335, 7040;
	mul.wide.u32 	%rd100, %r197, 8;
	add.s64 	%rd101, %rd1, %rd100;
	ld.global.f64 	%fd203, [%rd101];
	fma.rn.f64 	%fd204, %fd203, %fd203, %fd202;
	add.s32 	%r198, %r335, 7680;
	mul.wide.u32 	%rd102, %r198, 8;
	add.s64 	%rd103, %rd1, %rd102;
	ld.global.f64 	%fd205, [%rd103];
	fma.rn.f64 	%fd206, %fd205, %fd205, %fd204;
	add.s32 	%r199, %r335, 8320;
	mul.wide.u32 	%rd104, %r199, 8;
	add.s64 	%rd105, %rd1, %rd104;
	ld.global.f64 	%fd207, [%rd105];
	fma.rn.f64 	%fd208, %fd207, %fd207, %fd206;
	add.s32 	%r200, %r335, 8960;
	mul.wide.u32 	%rd106, %r200, 8;
	add.s64 	%rd107, %rd1, %rd106;
	ld.global.f64 	%fd209, [%rd107];
	fma.rn.f64 	%fd210, %fd209, %fd209, %fd208;
	add.s32 	%r201, %r335, 9600;
	mul.wide.u32 	%rd108, %r201, 8;
	add.s64 	%rd109, %rd1, %rd108;
	ld.global.f64 	%fd211, [%rd109];
	fma.rn.f64 	%fd366, %fd211, %fd211, %fd210;
	add.s32 	%r336, %r336, 10240;
	add.s32 	%r335, %r335, 10240;
	add.s32 	%r334, %r334, 16;
	setp.ne.s32 	%p26, %r334, 0;
	@%p26 bra 	$L__BB3_6;
	add.s32 	%r337, %r336, -5120;
$L__BB3_8:
	setp.eq.s32 	%p27, %r11, 0;
	@%p27 bra 	$L__BB3_17;
	and.b32  	%r23, %r10, 7;
	setp.lt.u32 	%p28, %r11, 8;
	@%p28 bra 	$L__BB3_11;
	add.s32 	%r202, %r337, %r346;
	mul.wide.u32 	%rd110, %r202, 8;
	add.s64 	%rd111, %rd1, %rd110;
	ld.global.f64 	%fd213, [%rd111];
	fma.rn.f64 	%fd214, %fd213, %fd213, %fd366;
	add.s32 	%r203, %r202, 640;
	mul.wide.u32 	%rd112, %r203, 8;
	add.s64 	%rd113, %rd1, %rd112;
	ld.global.f64 	%fd215, [%rd113];
	fma.rn.f64 	%fd216, %fd215, %fd215, %fd214;
	add.s32 	%r204, %r202, 1280;
	mul.wide.u32 	%rd114, %r204, 8;
	add.s64 	%rd115, %rd1, %rd114;
	ld.global.f64 	%fd217, [%rd115];
	fma.rn.f64 	%fd218, %fd217, %fd217, %fd216;
	add.s32 	%r205, %r202, 1920;
	mul.wide.u32 	%rd116, %r205, 8;
	add.s64 	%rd117, %rd1, %rd116;
	ld.global.f64 	%fd219, [%rd117];
	fma.rn.f64 	%fd220, %fd219, %fd219, %fd218;
	add.s32 	%r206, %r202, 2560;
	mul.wide.u32 	%rd118, %r206, 8;
	add.s64 	%rd119, %rd1, %rd118;
	ld.global.f64 	%fd221, [%rd119];
	fma.rn.f64 	%fd222, %fd221, %fd221, %fd220;
	add.s32 	%r207, %r202, 3200;
	mul.wide.u32 	%rd120, %r207, 8;
	add.s64 	%rd121, %rd1, %rd120;
	ld.global.f64 	%fd223, [%rd121];
	fma.rn.f64 	%fd224, %fd223, %fd223, %fd222;
	add.s32 	%r208, %r202, 3840;
	mul.wide.u32 	%rd122, %r208, 8;
	add.s64 	%rd123, %rd1, %rd122;
	ld.global.f64 	%fd225, [%rd123];
	fma.rn.f64 	%fd226, %fd225, %fd225, %fd224;
	add.s32 	%r209, %r202, 4480;
	mul.wide.u32 	%rd124, %r209, 8;
	add.s64 	%rd125, %rd1, %rd124;
	ld.global.f64 	%fd227, [%rd125];
	fma.rn.f64 	%fd366, %fd227, %fd227, %fd226;
	add.s32 	%r337, %r337, 5120;
$L__BB3_11:
	setp.eq.s32 	%p29, %r23, 0;
	@%p29 bra 	$L__BB3_17;
	and.b32  	%r26, %r10, 3;
	setp.lt.u32 	%p30, %r23, 4;
	@%p30 bra 	$L__BB3_14;
	add.s32 	%r210, %r337, %r346;
	mul.wide.u32 	%rd126, %r210, 8;
	add.s64 	%rd127, %rd1, %rd126;
	ld.global.f64 	%fd229, [%rd127];
	fma.rn.f64 	%fd230, %fd229, %fd229, %fd366;
	add.s32 	%r211, %r210, 640;
	mul.wide.u32 	%rd128, %r211, 8;
	add.s64 	%rd129, %rd1, %rd128;
	ld.global.f64 	%fd231, [%rd129];
	fma.rn.f64 	%fd232, %fd231, %fd231, %fd230;
	add.s32 	%r212, %r210, 1280;
	mul.wide.u32 	%rd130, %r212, 8;
	add.s64 	%rd131, %rd1, %rd130;
	ld.global.f64 	%fd233, [%rd131];
	fma.rn.f64 	%fd234, %fd233, %fd233, %fd232;
	add.s32 	%r213, %r210, 1920;
	mul.wide.u32 	%rd132, %r213, 8;
	add.s64 	%rd133, %rd1, %rd132;
	ld.global.f64 	%fd235, [%rd133];
	fma.rn.f64 	%fd366, %fd235, %fd235, %fd234;
	add.s32 	%r337, %r337, 2560;
$L__BB3_14:
	setp.eq.s32 	%p31, %r26, 0;
	@%p31 bra 	$L__BB3_17;
	add.s32 	%r341, %r337, %r346;
	neg.s32 	%r340, %r26;
$L__BB3_16:
	.pragma "nounroll";
	mul.wide.u32 	%rd134, %r341, 8;
	add.s64 	%rd135, %rd1, %rd134;
	ld.global.f64 	%fd236, [%rd135];
	fma.rn.f64 	%fd366, %fd236, %fd236, %fd366;
	add.s32 	%r341, %r341, 640;
	add.s32 	%r340, %r340, 1;
	setp.ne.s32 	%p32, %r340, 0;
	@%p32 bra 	$L__BB3_16;
$L__BB3_17:
	setp.lt.u32 	%p33, %r6, 640;
	@%p33 bra 	$L__BB3_22;
	// begin inline asm
	mov.u32 %r277, %laneid;
	// end inline asm
	mov.b64 	%rd146, %fd366;
	mov.b64 	{%r279, %r284}, %rd146;
	mov.b32 	%r285, 1;
	mov.b32 	%r326, 31;
	mov.b32 	%r327, -1;
	// begin inline asm
	shfl.sync.down.b32 %r278, %r279, %r285, %r326, %r327;
	// end inline asm
	// begin inline asm
	shfl.sync.down.b32 %r283, %r284, %r285, %r326, %r327;
	// end inline asm
	mov.b64 	%rd147, {%r278, %r283};
	mov.b64 	%fd307, %rd147;
	setp.gt.s32 	%p61, %r277, 30;
	add.f64 	%fd308, %fd366, %fd307;
	selp.f64 	%fd309, %fd366, %fd308, %p61;
	mov.b64 	%rd148, %fd309;
	mov.b64 	{%r289, %r294}, %rd148;
	mov.b32 	%r295, 2;
	// begin inline asm
	shfl.sync.down.b32 %r288, %r289, %r295, %r326, %r327;
	// end inline asm
	// begin inline asm
	shfl.sync.down.b32 %r293, %r294, %r295, %r326, %r327;
	// end inline asm
	mov.b64 	%rd149, {%r288, %r293};
	mov.b64 	%fd310, %rd149;
	setp.gt.s32 	%p62, %r277, 29;
	add.f64 	%fd311, %fd309, %fd310;
	selp.f64 	%fd312, %fd309, %fd311, %p62;
	mov.b64 	%rd150, %fd312;
	mov.b64 	{%r299, %r304}, %rd150;
	mov.b32 	%r305, 4;
	// begin inline asm
	shfl.sync.down.b32 %r298, %r299, %r305, %r326, %r327;
	// end inline asm
	// begin inline asm
	shfl.sync.down.b32 %r303, %r304, %r305, %r326, %r327;
	// end inline asm
	mov.b64 	%rd151, {%r298, %r303};
	mov.b64 	%fd313, %rd151;
	setp.gt.s32 	%p63, %r277, 27;
	add.f64 	%fd314, %fd312, %fd313;
	selp.f64 	%fd315, %fd312, %fd314, %p63;
	mov.b64 	%rd152, %fd315;
	mov.b64 	{%r309, %r314}, %rd152;
	mov.b32 	%r315, 8;
	// begin inline asm
	shfl.sync.down.b32 %r308, %r309, %r315, %r326, %r327;
	// end inline asm
	// begin inline asm
	shfl.sync.down.b32 %r313, %r314, %r315, %r326, %r327;
	// end inline asm
	mov.b64 	%rd153, {%r308, %r313};
	mov.b64 	%fd316, %rd153;
	setp.gt.s32 	%p64, %r277, 23;
	add.f64 	%fd317, %fd315, %fd316;
	selp.f64 	%fd318, %fd315, %fd317, %p64;
	mov.b64 	%rd154, %fd318;
	mov.b64 	{%r319, %r324}, %rd154;
	mov.b32 	%r325, 16;
	// begin inline asm
	shfl.sync.down.b32 %r318, %r319, %r325, %r326, %r327;
	// end inline asm
	// begin inline asm
	shfl.sync.down.b32 %r323, %r324, %r325, %r326, %r327;
	// end inline asm
	mov.b64 	%rd155, {%r318, %r323};
	mov.b64 	%fd319, %rd155;
	setp.gt.s32 	%p65, %r277, 15;
	add.f64 	%fd16, %fd318, %fd319;
	selp.f64 	%fd377, %fd318, %fd16, %p65;
	setp.ne.s32 	%p66, %r277, 0;
	@%p66 bra 	$L__BB3_20;
	shr.u32 	%r328, %r7, 2;
	and.b32  	%r329, %r328, 248;
	mov.u32 	%r330, _ZZN3cub18CUB_300001_SM_10006detail6reduce18DeviceReduceKernelINS2_10policy_hubIdjN4cuda3std3__44plusIdEEE10Policy1000EN6thrust24THRUST_300001_SM_1000_NS10device_ptrIdEEjS9_d6squareEEvT0_PT3_T1_NS0_13GridEvenShareISK_EET2_T4_E12temp_storage;
	add.s32 	%r331, %r330, %r329;
	st.shared.f64 	[%r331+24], %fd16;
$L__BB3_20:
	bar.sync 	0;
	setp.ne.s32 	%p67, %r7, 0;
	@%p67 bra 	$L__BB3_48;
	ld.shared.f64 	%fd320, [_ZZN3cub18CUB_300001_SM_10006detail6reduce18DeviceReduceKernelINS2_10policy_hubIdjN4cuda3std3__44plusIdEEE10Policy1000EN6thrust24THRUST_300001_SM_1000_NS10device_ptrIdEEjS9_d6squareEEvT0_PT3_T1_NS0_13GridEvenShareISK_EET2_T4_E12temp_storage+32];
	add.f64 	%fd321, %fd377, %fd320;
	ld.shared.f64 	%fd322, [_ZZN3cub18CUB_300001_SM_10006detail6reduce18DeviceReduceKernelINS2_10policy_hubIdjN4cuda3std3__44plusIdEEE10Policy1000EN6thrust24THRUST_300001_SM_1000_NS10device_ptrIdEEjS9_d6squareEEvT0_PT3_T1_NS0_13GridEvenShareISK_EET2_T4_E12temp_storage+40];
	add.f64 	%fd323, %fd321, %fd322;
	ld.shared.f64 	%fd324, [_ZZN3cub18CUB_300001_SM_10006detail6reduce18DeviceReduceKernelINS2_10policy_hubIdjN4cuda3std3__44plusIdEEE10Policy1000EN6thrust24THRUST_300001_SM_1000_NS10device_ptrIdEEjS9_d6squareEEvT0_PT3_T1_NS0_13GridEvenShareISK_EET2_T4_E12temp_storage+48];
	add.f64 	%fd325, %fd323, %fd324;
	ld.shared.f64 	%fd326, [_ZZN3cub18CUB_300001_SM_10006detail6reduce18DeviceReduceKernelINS2_10policy_hubIdjN4cuda3std3__44plusIdEEE10Policy1000EN6thrust24THRUST_300001_SM_1000_NS10device_ptrIdEEjS9_d6squareEEvT0_PT3_T1_NS0_13GridEvenShareISK_EET2_T4_E12temp_storage+56];
	add.f64 	%fd327, %fd325, %fd326;
	ld.shared.f64 	%fd328, [_ZZN3cub18CUB_300001_SM_10006detail6reduce18DeviceReduceKernelINS2_10policy_hubIdjN4cuda3std3__44plusIdEEE10Policy1000EN6thrust24THRUST_300001_SM_1000_NS10device_ptrIdEEjS9_d6squareEEvT0_PT3_T1_NS0_13GridEvenShareISK_EET2_T4_E12temp_storage+64];
	add.f64 	%fd329, %fd327, %fd328;
	ld.shared.f64 	%fd330, [_ZZN3cub18CUB_300001_SM_10006detail6reduce18DeviceReduceKernelINS2_10policy_hubIdjN4cuda3std3__44plusIdEEE10Policy1000EN6thrust24THRUST_300001_SM_1000_NS10device_ptrIdEEjS9_d6squareEEvT0_PT3_T1_NS0_13GridEvenShareISK_EET2_T4_E12temp_storage+72];
	add.f64 	%fd331, %fd329, %fd330;
	ld.shared.f64 	%fd332, [_ZZN3cub18CUB_300001_SM_10006detail6reduce18DeviceReduceKernelINS2_10policy_hubIdjN4cuda3std3__44plusIdEEE10Policy1000EN6thrust24THRUST_300001_SM_1000_NS10device_ptrIdEEjS9_d6squareEEvT0_PT3_T1_NS0_13GridEvenShareISK_EET2_T4_E12temp_storage+80];
	add.f64 	%fd333, %fd331, %fd332;
	ld.shared.f64 	%fd334, [_ZZN3cub18CUB_300001_SM_10006detail6reduce18DeviceReduceKernelINS2_10policy_hubIdjN4cuda3std3__44plusIdEEE10Policy1000EN6thrust24THRUST_300001_SM_1000_NS10device_ptrIdEEjS9_d6squareEEvT0_PT3_T1_NS0_13GridEvenShareISK_EET2_T4_E12temp_storage+88];
	add.f64 	%fd335, %fd333, %fd334;
	ld.shared.f64 	%fd336, [_ZZN3cub18CUB_300001_SM_10006detail6reduce18DeviceReduceKernelINS2_10policy_hubIdjN4cuda3std3__44plusIdEEE10Policy1000EN6thrust24THRUST_300001_SM_1000_NS10device_ptrIdEEjS9_d6squareEEvT0_PT3_T1_NS0_13GridEvenShareISK_EET2_T4_E12temp_storage+96];
	add.f64 	%fd337, %fd335, %fd336;
	ld.shared.f64 	%fd338, [_ZZN3cub18CUB_300001_SM_10006detail6reduce18DeviceReduceKernelINS2_10policy_hubIdjN4cuda3std3__44plusIdEEE10Policy1000EN6thrust24THRUST_300001_SM_1000_NS10device_ptrIdEEjS9_d6squareEEvT0_PT3_T1_NS0_13GridEvenShareISK_EET2_T4_E12temp_storage+104];
	add.f64 	%fd339, %fd337, %fd338;
	ld.shared.f64 	%fd340, [_ZZN3cub18CUB_300001_SM_10006detail6reduce18DeviceReduceKernelINS2_10policy_hubIdjN4cuda3std3__44plusIdEEE10Policy1000EN6thrust24THRUST_300001_SM_1000_NS10device_ptrIdEEjS9_d6squareEEvT0_PT3_T1_NS0_13GridEvenShareISK_EET2_T4_E12temp_storage+112];
	add.f64 	%fd341, %fd339, %fd340;
	ld.shared.f64 	%fd342, [_ZZN3cub18CUB_300001_SM_10006detail6reduce18DeviceReduceKernelINS2_10policy_hubIdjN4cuda3std3__44plusIdEEE10Policy1000EN6thrust24THRUST_300001_SM_1000_NS10device_ptrIdEEjS9_d6squareEEvT0_PT3_T1_NS0_13GridEvenShareISK_EET2_T4_E12temp_storage+120];
	add.f64 	%fd343, %fd341, %fd342;
	ld.shared.f64 	%fd344, [_ZZN3cub18CUB_300001_SM_10006detail6reduce18DeviceReduceKernelINS2_10policy_hubIdjN4cuda3std3__44plusIdEEE10Policy1000EN6thrust24THRUST_300001_SM_1000_NS10device_ptrIdEEjS9_d6squareEEvT0_PT3_T1_NS0_13GridEvenShareISK_EET2_T4_E12temp_storage+128];
	add.f64 	%fd345, %fd343, %fd344;
	ld.shared.f64 	%fd346, [_ZZN3cub18CUB_300001_SM_10006detail6reduce18DeviceReduceKernelINS2_10policy_hubIdjN4cuda3std3__44plusIdEEE10Policy1000EN6thrust24THRUST_300001_SM_1000_NS10device_ptrIdEEjS9_d6squareEEvT0_PT3_T1_NS0_13GridEvenShareISK_EET2_T4_E12temp_storage+136];
	add.f64 	%fd347, %fd345, %fd346;
	ld.shared.f64 	%fd348, [_ZZN3cub18CUB_300001_SM_10006detail6reduce18DeviceReduceKernelINS2_10policy_hubIdjN4cuda3std3__44plusIdEEE10Policy1000EN6thrust24THRUST_300001_SM_1000_NS10device_ptrIdEEjS9_d6squareEEvT0_PT3_T1_NS0_13GridEvenShareISK_EET2_T4_E12temp_storage+144];
	add.f64 	%fd349, %fd347, %fd348;
	ld.shared.f64 	%fd350, [_ZZN3cub18CUB_300001_SM_10006detail6reduce18DeviceReduceKernelINS2_10policy_hubIdjN4cuda3std3__44plusIdEEE10Policy1000EN6thrust24THRUST_300001_SM_1000_NS10device_ptrIdEEjS9_d6squareEEvT0_PT3_T1_NS0_13GridEvenShareISK_EET2_T4_E12temp_storage+152];
	add.f64 	%fd351, %fd349, %fd350;
	ld.shared.f64 	%fd352, [_ZZN3cub18CUB_300001_SM_10006detail6reduce18DeviceReduceKernelINS2_10policy_hubIdjN4cuda3std3__44plusIdEEE10Policy1000EN6thrust24THRUST_300001_SM_1000_NS10device_ptrIdEEjS9_d6squareEEvT0_PT3_T1_NS0_13GridEvenShareISK_EET2_T4_E12temp_storage+160];
	add.f64 	%fd353, %fd351, %fd352;
	ld.shared.f64 	%fd354, [_ZZN3cub18CUB_300001_SM_10006detail6reduce18DeviceReduceKernelINS2_10policy_hubIdjN4cuda3std3__44plusIdEEE10Policy1000EN6thrust24THRUST_300001_SM_1000_NS10device_ptrIdEEjS9_d6squareEEvT0_PT3_T1_NS0_13GridEvenShareISK_EET2_T4_E12temp_storage+168];
	add.f64 	%fd355, %fd353, %fd354;
	ld.shared.f64 	%fd356, [_ZZN3cub18CUB_300001_SM_10006detail6reduce18DeviceReduceKernelINS2_10policy_hubIdjN4cuda3std3__44plusIdEEE10Policy1000EN6thrust24THRUST_300001_SM_1000_NS10device_ptrIdEEjS9_d6squareEEvT0_PT3_T1_NS0_13GridEvenShareISK_EET2_T4_E12temp_storage+176];
	add.f64 	%fd377, %fd355, %fd356;
	bra.uni 	$L__BB3_48;
$L__BB3_22:
	// begin inline asm
	mov.u32 %r214, %laneid;
	// end inline asm
	and.b32  	%r265, %r7, 992;
	add.s32 	%r266, %r265, 32;
	setp.gt.u32 	%p34, %r266, %r6;
	not.b32 	%r267, %r265;
	add.s32 	%r268, %r6, %r267;
	selp.b32 	%r263, %r268, 31, %p34;
	mov.b64 	%rd136, %fd366;
	mov.b64 	{%r216, %r221}, %rd136;
	mov.b32 	%r222, 1;
	mov.b32 	%r264, -1;
	// begin inline asm
	shfl.sync.down.b32 %r215, %r216, %r222, %r263, %r264;
	// end inline asm
	// begin inline asm
	shfl.sync.down.b32 %r220, %r221, %r222, %r263, %r264;
	// end inline asm
	mov.b64 	%rd137, {%r215, %r220};
	mov.b64 	%fd237, %rd137;
	setp.lt.s32 	%p35, %r214, %r263;
	add.f64 	%fd238, %fd366, %fd237;
	selp.f64 	%fd239, %fd238, %fd366, %p35;
	mov.b64 	%rd138, %fd239;
	mov.b64 	{%r226, %r231}, %rd138;
	mov.b32 	%r232, 2;
	// begin inline asm
	shfl.sync.down.b32 %r225, %r226, %r232, %r263, %r264;
	// end inline asm
	// begin inline asm
	shfl.sync.down.b32 %r230, %r231, %r232, %r263, %r264;
	// end inline asm
	mov.b64 	%rd139, {%r225, %r230};
	mov.b64 	%fd240, %rd139;
	add.s32 	%r269, %r214, 2;
	setp.gt.s32 	%p36, %r269, %r263;
	add.f64 	%fd241, %fd239, %fd240;
	selp.f64 	%fd242, %fd239, %fd241, %p36;
	mov.b64 	%rd140, %fd242;
	mov.b64 	{%r236, %r241}, %rd140;
	mov.b32 	%r242, 4;
	// begin inline asm
	shfl.sync.down.b32 %r235, %r236, %r242, %r263, %r264;
	// end inline asm
	// begin inline asm
	shfl.sync.down.b32 %r240, %r241, %r242, %r263, %r264;
	// end inline asm
	mov.b64 	%rd141, {%r235, %r240};
	mov.b64 	%fd243, %rd141;
	add.s32 	%r270, %r214, 4;
	setp.gt.s32 	%p37, %r270, %r263;
	add.f64 	%fd244, %fd242, %fd243;
	selp.f64 	%fd245, %fd242, %fd244, %p37;
	mov.b64 	%rd142, %fd245;
	mov.b64 	{%r246, %r251}, %rd142;
	mov.b32 	%r252, 8;
	// begin inline asm
	shfl.sync.down.b32 %r245, %r246, %r252, %r263, %r264;
	// end inline asm
	// begin inline asm
	shfl.sync.down.b32 %r250, %r251, %r252, %r263, %r264;
	// end inline asm
	mov.b64 	%rd143, {%r245, %r250};
	mov.b64 	%fd246, %rd143;
	add.s32 	%r271, %r214, 8;
	setp.gt.s32 	%p38, %r271, %r263;
	add.f64 	%fd247, %fd245, %fd246;
	selp.f64 	%fd248, %fd245, %fd247, %p38;
	mov.b64 	%rd144, %fd248;
	mov.b64 	{%r256, %r261}, %rd144;
	mov.b32 	%r262, 16;
	// begin inline asm
	shfl.sync.down.b32 %r255, %r256, %r262, %r263, %r264;
	// end inline asm
	// begin inline asm
	shfl.sync.down.b32 %r260, %r261, %r262, %r263, %r264;
	// end inline asm
	mov.b64 	%rd145, {%r255, %r260};
	mov.b64 	%fd249, %rd145;
	add.s32 	%r272, %r214, 16;
	setp.gt.s32 	%p39, %r272, %r263;
	add.f64 	%fd250, %fd248, %fd249;
	selp.f64 	%fd377, %fd248, %fd250, %p39;
	setp.ne.s32 	%p40, %r214, 0;
	@%p40 bra 	$L__BB3_24;
	shr.u32 	%r273, %r7, 2;
	and.b32  	%r274, %r273, 248;
	mov.u32 	%r275, _ZZN3cub18CUB_300001_SM_10006detail6reduce18DeviceReduceKernelINS2_10policy_hubIdjN4cuda3std3__44plusIdEEE10Policy1000EN6thrust24THRUST_300001_SM_1000_NS10device_ptrIdEEjS9_d6squareEEvT0_PT3_T1_NS0_13GridEvenShareISK_EET2_T4_E12temp_storage;
	add.s32 	%r276, %r275, %r274;
	st.shared.f64 	[%r276+24], %fd377;
$L__BB3_24:
	bar.sync 	0;
	setp.ne.s32 	%p41, %r7, 0;
	@%p41 bra 	$L__BB3_48;
	setp.gt.u32 	%p42, %r6, 32;
	ld.shared.f64 	%fd251, [_ZZN3cub18CUB_300001_SM_10006detail6reduce18DeviceReduceKernelINS2_10policy_hubIdjN4cuda3std3__44plusIdEEE10Policy1000EN6thrust24THRUST_300001_SM_1000_NS10device_ptrIdEEjS9_d6squareEEvT0_PT3_T1_NS0_13GridEvenShareISK_EET2_T4_E12temp_storage+32];
	add.f64 	%fd252, %fd377, %fd251;
	selp.f64 	%fd253, %fd252, %fd377, %p42;
	setp.gt.u32 	%p43, %r6, 64;
	ld.shared.f64 	%fd254, [_ZZN3cub18CUB_300001_SM_10006detail6reduce18DeviceReduceKernelINS2_10policy_hubIdjN4cuda3std3__44plusIdEEE10Policy1000EN6thrust24THRUST_300001_SM_1000_NS10device_ptrIdEEjS9_d6squareEEvT0_PT3_T1_NS0_13GridEvenShareISK_EET2_T4_E12temp_storage+40];
	add.f64 	%fd255, %fd254, %fd253;
	selp.f64 	%fd256, %fd255, %fd253, %p43;
	setp.gt.u32 	%p44, %r6, 96;
	ld.shared.f64 	%fd257, [_ZZN3cub18CUB_300001_SM_10006detail6reduce18DeviceReduceKernelINS2_10policy_hubIdjN4cuda3std3__44plusIdEEE10Policy1000EN6thrust24THRUST_300001_SM_1000_NS10device_ptrIdEEjS9_d6squareEEvT0_PT3_T1_NS0_13GridEvenShareISK_EET2_T4_E12temp_storage+48];
	add.f64 	%fd258, %fd257, %fd256;
	selp.f64 	%fd259, %fd258, %fd256, %p44;
	setp.gt.u32 	%p45, %r6, 128;
	ld.shared.f64 	%fd260, [_ZZN3cub18CUB_300001_SM_10006detail6reduce18DeviceReduceKernelINS2_10policy_hubIdjN4cuda3std3__44plusIdEEE10Policy1000EN6thrust24THRUST_300001_SM_1000_NS10device_ptrIdEEjS9_d6squareEEvT0_PT3_T1_NS0_13GridEvenShareISK_EET2_T4_E12temp_storage+56];
	add.f64 	%fd261, %fd260, %fd259;
	selp.f64 	%fd262, %fd261, %fd259, %p45;
	setp.gt.u32 	%p46, %r6, 160;
	ld.shared.f64 	%fd263, [_ZZN3cub18CUB_300001_SM_10006detail6reduce18DeviceReduceKernelINS2_10policy_hubIdjN4cuda3std3__44plusIdEEE10Policy1000EN6thrust24THRUST_300001_SM_1000_NS10device_ptrIdEEjS9_d6squareEEvT0_PT3_T1_NS0_13GridEvenShareISK_EET2_T4_E12temp_storage+64];
	add.f64 	%fd264, %fd263, %fd262;
	selp.f64 	%fd265, %fd264, %fd262, %p46;
	setp.gt.u32 	%p47, %r6, 192;
	ld.shared.f64 	%fd266, [_ZZN3cub18CUB_300001_SM_10006detail6reduce18DeviceReduceKernelINS2_10policy_hubIdjN4cuda3std3__44plusIdEEE10Policy1000EN6thrust24THRUST_300001_SM_1000_NS10device_ptrIdEEjS9_d6squareEEvT0_PT3_T1_NS0_13GridEvenShareISK_EET2_T4_E12temp_storage+72];
	add.f64 	%fd267, %fd266, %fd265;
	selp.f64 	%fd268, %fd267, %fd265, %p47;
	setp.gt.u32 	%p48, %r6, 224;
	ld.shared.f64 	%fd269, [_ZZN3cub18CUB_300001_SM_10006detail6reduce18DeviceReduceKernelINS2_10policy_hubIdjN4cuda3std3__44plusIdEEE10Policy1000EN6thrust24THRUST_300001_SM_1000_NS10device_ptrIdEEjS9_d6squareEEvT0_PT3_T1_NS0_13GridEvenShareISK_EET2_T4_E12temp_storage+80];
	add.f64 	%fd270, %fd269, %fd268;
	selp.f64 	%fd271, %fd270, %fd268, %p48;
	setp.gt.u32 	%p49, %r6, 256;
	ld.shared.f64 	%fd272, [_ZZN3cub18CUB_300001_SM_10006detail6reduce18DeviceReduceKernelINS2_10policy_hubIdjN4cuda3std3__44plusIdEEE10Policy1000EN6thrust24THRUST_300001_SM_1000_NS10device_ptrIdEEjS9_d6squareEEvT0_PT3_T1_NS0_13GridEvenShareISK_EET2_T4_E12temp_storage+88];
	add.f64 	%fd273, %fd272, %fd271;
	selp.f64 	%fd274, %fd273, %fd271, %p49;
	setp.gt.u32 	%p50, %r6, 288;
	ld.shared.f64 	%fd275, [_ZZN3cub18CUB_300001_SM_10006detail6reduce18DeviceReduceKernelINS2_10policy_hubIdjN4cuda3std3__44plusIdEEE10Policy1000EN6thrust24THRUST_300001_SM_1000_NS10device_ptrIdEEjS9_d6squareEEvT0_PT3_T1_NS0_13GridEvenShareISK_EET2_T4_E12temp_storage+96];
	add.f64 	%fd276, %fd275, %fd274;
	selp.f64 	%fd277, %fd276, %fd274, %p50;
	setp.gt.u32 	%p51, %r6, 320;
	ld.shared.f64 	%fd278, [_ZZN3cub18CUB_300001_SM_10006detail6reduce18DeviceReduceKernelINS2_10policy_hubIdjN4cuda3std3__44plusIdEEE10Policy1000EN6thrust24THRUST_300001_SM_1000_NS10device_ptrIdEEjS9_d6squareEEvT0_PT3_T1_NS0_13GridEvenShareISK_EET2_T4_E12temp_storage+104];
	add.f64 	%fd279, %fd278, %fd277;
	selp.f64 	%fd280, %fd279, %fd277, %p51;
	setp.gt.u32 	%p52, %r6, 352;
	ld.shared.f64 	%fd281, [_ZZN3cub18CUB_300001_SM_10006detail6reduce18DeviceReduceKernelINS2_10policy_hubIdjN4cuda3std3__44plusIdEEE10Policy1000EN6thrust24THRUST_300001_SM_1000_NS10device_ptrIdEEjS9_d6squareEEvT0_PT3_T1_NS0_13GridEvenShareISK_EET2_T4_E12temp_storage+112];
	add.f64 	%fd282, %fd281, %fd280;
	selp.f64 	%fd283, %fd282, %fd280, %p52;
	setp.gt.u32 	%p53, %r6, 384;
	ld.shared.f64 	%fd284, [_ZZN3cub18CUB_300001_SM_10006detail6reduce18DeviceReduceKernelINS2_10policy_hubIdjN4cuda3std3__44plusIdEEE10Policy1000EN6thrust24THRUST_300001_SM_1000_NS10device_ptrIdEEjS9_d6squareEEvT0_PT3_T1_NS0_13GridEvenShareISK_EET2_T4_E12temp_storage+120];
	add.f64 	%fd285, %fd284, %fd283;
	selp.f64 	%fd286, %fd285, %fd283, %p53;
	setp.gt.u32 	%p54, %r6, 416;
	ld.shared.f64 	%fd287, [_ZZN3cub18CUB_300001_SM_10006detail6reduce18DeviceReduceKernelINS2_10policy_hubIdjN4cuda3std3__44plusIdEEE10Policy1000EN6thrust24THRUST_300001_SM_1000_NS10device_ptrIdEEjS9_d6squareEEvT0_PT3_T1_NS0_13GridEvenShareISK_EET2_T4_E12temp_storage+128];
	add.f64 	%fd288, %fd287, %fd286;
	selp.f64 	%fd289, %fd288, %fd286, %p54;
	setp.gt.u32 	%p55, %r6, 448;
	ld.shared.f64 	%fd290, [_ZZN3cub18CUB_300001_SM_10006detail6reduce18DeviceReduceKernelINS2_10policy_hubIdjN4cuda3std3__44plusIdEEE10Policy1000EN6thrust24THRUST_300001_SM_1000_NS10device_ptrIdEEjS9_d6squareEEvT0_PT3_T1_NS0_13GridEvenShareISK_EET2_T4_E12temp_storage+136];
	add.f64 	%fd291, %fd290, %fd289;
	selp.f64 	%fd292, %fd291, %fd289, %p55;
	setp.gt.u32 	%p56, %r6, 480;
	ld.shared.f64 	%fd293, [_ZZN3cub18CUB_300001_SM_10006detail6reduce18DeviceReduceKernelINS2_10policy_hubIdjN4cuda3std3__44plusIdEEE10Policy1000EN6thrust24THRUST_300001_SM_1000_NS10device_ptrIdEEjS9_d6squareEEvT0_PT3_T1_NS0_13GridEvenShareISK_EET2_T4_E12temp_storage+144];
	add.f64 	%fd294, %fd293, %fd292;
	selp.f64 	%fd295, %fd294, %fd292, %p56;
	setp.gt.u32 	%p57, %r6, 512;
	ld.shared.f64 	%fd296, [_ZZN3cub18CUB_300001_SM_10006detail6reduce18DeviceReduceKernelINS2_10policy_hubIdjN4cuda3std3__44plusIdEEE10Policy1000EN6thrust24THRUST_300001_SM_1000_NS10device_ptrIdEEjS9_d6squareEEvT0_PT3_T1_NS0_13GridEvenShareISK_EET2_T4_E12temp_storage+152];
	add.f64 	%fd297, %fd296, %fd295;
	selp.f64 	%fd298, %fd297, %fd295, %p57;
	setp.gt.u32 	%p58, %r6, 544;
	ld.shared.f64 	%fd299, [_ZZN3cub18CUB_300001_SM_10006detail6reduce18DeviceReduceKernelINS2_10policy_hubIdjN4cuda3std3__44plusIdEEE10Policy1000EN6thrust24THRUST_300001_SM_1000_NS10device_ptrIdEEjS9_d6squareEEvT0_PT3_T1_NS0_13GridEvenShareISK_EET2_T4_E12temp_storage+160];
	add.f64 	%fd300, %fd299, %fd298;
	selp.f64 	%fd301, %fd300, %fd298, %p58;
	setp.gt.u32 	%p59, %r6, 576;
	ld.shared.f64 	%fd302, [_ZZN3cub18CUB_300001_SM_10006detail6reduce18DeviceReduceKernelINS2_10policy_hubIdjN4cuda3std3__44plusIdEEE10Policy1000EN6thrust24THRUST_300001_SM_1000_NS10device_ptrIdEEjS9_d6squareEEvT0_PT3_T1_NS0_13GridEvenShareISK_EET2_T4_E12temp_storage+168];
	add.f64 	%fd303, %fd302, %fd301;
	selp.f64 	%fd304, %fd303, %fd301, %p59;
	setp.gt.u32 	%p60, %r6, 608;
	ld.shared.f64 	%fd305, [_ZZN3cub18CUB_300001_SM_10006detail6reduce18DeviceReduceKernelINS2_10policy_hubIdjN4cuda3std3__44plusIdEEE10Policy1000EN6thrust24THRUST_300001_SM_1000_NS10device_ptrIdEEjS9_d6squareEEvT0_PT3_T1_NS0_13GridEvenShareISK_EET2_T4_E12temp_storage+176];
	add.f64 	%fd306, %fd305, %fd304;
	selp.f64 	%fd377, %fd306, %fd304, %p60;
	bra.uni 	$L__BB3_48;
$L__BB3_26:
	mov.u32 	%r35, %tid.x;
	add.s32 	%r73, %r346, %r35;
	mul.wide.u32 	%rd4, %r73, 8;
	add.s64 	%rd5, %rd1, %rd4;
	ld.global.f64 	%fd41, [%rd5];
	ld.global.f64 	%fd42, [%rd5+5120];
	mul.f64 	%fd43, %fd42, %fd42;
	ld.global.f64 	%fd44, [%rd5+10240];
	ld.global.f64 	%fd45, [%rd5+15360];
	ld.global.f64 	%fd46, [%rd5+20480];
	ld.global.f64 	%fd47, [%rd5+25600];
	ld.global.f64 	%fd48, [%rd5+30720];
	ld.global.f64 	%fd49, [%rd5+35840];
	fma.rn.f64 	%fd50, %fd41, %fd41, %fd43;
	fma.rn.f64 	%fd51, %fd44, %fd44, %fd50;
	fma.rn.f64 	%fd52, %fd45, %fd45, %fd51;
	fma.rn.f64 	%fd53, %fd46, %fd46, %fd52;
	fma.rn.f64 	%fd54, %fd47, %fd47, %fd53;
	fma.rn.f64 	%fd55, %fd48, %fd48, %fd54;
	fma.rn.f64 	%fd376, %fd49, %fd49, %fd55;
	setp.lt.u32 	%p2, %r6, %r4;
	@%p2 bra 	$L__BB3_44;
	add.s32 	%r36, %r1, -5120;
	add.s32 	%r37, %r4, %r346;
	not.b32 	%r75, %r35;
	add.s32 	%r76, %r75, %r1;
	sub.s32 	%r77, %r76, %r4;
	sub.s32 	%r343, %r77, %r346;
	add.s32 	%r78, %r37, %r35;
	add.s32 	%r342, %r78, 5120;
	mov.b32 	%r345, 0;
	mov.u32 	%r344, %r37;
$L__BB3_28:
	add.s32 	%r346, %r346, %r4;
	setp.gt.u32 	%p3, %r346, %r36;
	@%p3 bra 	$L__BB3_30;
	add.s32 	%r79, %r35, %r346;
	mul.wide.u32 	%rd6, %r79, 8;
	add.s64 	%rd7, %rd1, %rd6;
	ld.global.f64 	%fd56, [%rd7];
	ld.global.f64 	%fd57, [%rd7+5120];
	ld.global.f64 	%fd58, [%rd7+10240];
	ld.global.f64 	%fd59, [%rd7+15360];
	ld.global.f64 	%fd60, [%rd7+20480];
	ld.global.f64 	%fd61, [%rd7+25600];
	ld.global.f64 	%fd62, [%rd7+30720];
	ld.global.f64 	%fd63, [%rd7+35840];
	fma.rn.f64 	%fd64, %fd56, %fd56, %fd376;
	fma.rn.f64 	%fd65, %fd57, %fd57, %fd64;
	fma.rn.f64 	%fd66, %fd58, %fd58, %fd65;
	fma.rn.f64 	%fd67, %fd59, %fd59, %fd66;
	fma.rn.f64 	%fd68, %fd60, %fd60, %fd67;
	fma.rn.f64 	%fd69, %fd61, %fd61, %fd68;
	fma.rn.f64 	%fd70, %fd62, %fd62, %fd69;
	fma.rn.f64 	%fd376, %fd63, %fd63, %fd70;
	sub.s32 	%r80, %r1, %r346;
	setp.lt.u32 	%p4, %r80, %r4;
	add.s32 	%r345, %r345, 1;
	add.s32 	%r344, %r344, %r4;
	sub.s32 	%r343, %r343, %r4;
	add.s32 	%r342, %r342, %r4;
	@%p4 bra 	$L__BB3_44;
	bra.uni 	$L__BB3_28;
$L__BB3_30:
	setp.le.u32 	%p5, %r1, %r346;
	sub.s32 	%r81, %r1, %r346;
	setp.ge.s32 	%p6, %r35, %r81;
	or.pred  	%p7, %p5, %p6;
	@%p7 bra 	$L__BB3_44;
	not.b32 	%r83, %r35;
	add.s32 	%r84, %r1, %r83;
	sub.s32 	%r85, %r84, %r37;
	mul.lo.s32 	%r86, %r2, %r345;
	mad.lo.s32 	%r87, %r86, -5120, %r85;
	mul.hi.u32 	%r88, %r87, -858993459;
	shr.u32 	%r89, %r88, 9;
	add.s32 	%r50, %r89, 1;
	and.b32  	%r51, %r50, 15;
	setp.lt.u32 	%p8, %r87, 9600;
	mov.u32 	%r351, %r35;
	@%p8 bra 	$L__BB3_35;
	or.b32  	%r349, %r35, 5120;
	mul.hi.u32 	%r90, %r343, -858993459;
	shr.u32 	%r91, %r90, 9;
	add.s32 	%r92, %r91, 1;
	and.b32  	%r93, %r92, 16777200;
	neg.s32 	%r347, %r93;
$L__BB3_33:
	.pragma "nounroll";
	add.s32 	%r94, %r342, -5120;
	mul.wide.u32 	%rd8, %r94, 8;
	add.s64 	%rd9, %rd1, %rd8;
	ld.global.f64 	%fd72, [%rd9];
	fma.rn.f64 	%fd73, %fd72, %fd72, %fd376;
	add.s32 	%r95, %r342, -4480;
	mul.wide.u32 	%rd10, %r95, 8;
	add.s64 	%rd11, %rd1, %rd10;
	ld.global.f64 	%fd74, [%rd11];
	fma.rn.f64 	%fd75, %fd74, %fd74, %fd73;
	add.s32 	%r96, %r342, -3840;
	mul.wide.u32 	%rd12, %r96, 8;
	add.s64 	%rd13, %rd1, %rd12;
	ld.global.f64 	%fd76, [%rd13];
	fma.rn.f64 	%fd77, %fd76, %fd76, %fd75;
	add.s32 	%r97, %r342, -3200;
	mul.wide.u32 	%rd14, %r97, 8;
	add.s64 	%rd15, %rd1, %rd14;
	ld.global.f64 	%fd78, [%rd15];
	fma.rn.f64 	%fd79, %fd78, %fd78, %fd77;
	add.s32 	%r98, %r342, -2560;
	mul.wide.u32 	%rd16, %r98, 8;
	add.s64 	%rd17, %rd1, %rd16;
	ld.global.f64 	%fd80, [%rd17];
	fma.rn.f64 	%fd81, %fd80, %fd80, %fd79;
	add.s32 	%r99, %r342, -1920;
	mul.wide.u32 	%rd18, %r99, 8;
	add.s64 	%rd19, %rd1, %rd18;
	ld.global.f64 	%fd82, [%rd19];
	fma.rn.f64 	%fd83, %fd82, %fd82, %fd81;
	add.s32 	%r100, %r342, -1280;
	mul.wide.u32 	%rd20, %r100, 8;
	add.s64 	%rd21, %rd1, %rd20;
	ld.global.f64 	%fd84, [%rd21];
	fma.rn.f64 	%fd85, %fd84, %fd84, %fd83;
	add.s32 	%r101, %r342, 4480;
	add.s32 	%r102, %r342, -640;
	mul.wide.u32 	%rd22, %r102, 8;
	add.s64 	%rd23, %rd1, %rd22;
	ld.global.f64 	%fd86, [%rd23];
	fma.rn.f64 	%fd87, %fd86, %fd86, %fd85;
	mul.wide.u32 	%rd24, %r342, 8;
	add.s64 	%rd25, %rd1, %rd24;
	ld.global.f64 	%fd88, [%rd25];
	fma.rn.f64 	%fd89, %fd88, %fd88, %fd87;
	add.s32 	%r103, %r342, 640;
	mul.wide.u32 	%rd26, %r103, 8;
	add.s64 	%rd27, %rd1, %rd26;
	ld.global.f64 	%fd90, [%rd27];
	fma.rn.f64 	%fd91, %fd90, %fd90, %fd89;
	add.s32 	%r104, %r342, 1280;
	mul.wide.u32 	%rd28, %r104, 8;
	add.s64 	%rd29, %rd1, %rd28;
	ld.global.f64 	%fd92, [%rd29];
	fma.rn.f64 	%fd93, %fd92, %fd92, %fd91;
	add.s32 	%r105, %r342, 1920;
	mul.wide.u32 	%rd30, %r105, 8;
	add.s64 	%rd31, %rd1, %rd30;
	ld.global.f64 	%fd94, [%rd31];
	fma.rn.f64 	%fd95, %fd94, %fd94, %fd93;
	add.s32 	%r106, %r342, 2560;
	mul.wide.u32 	%rd32, %r106, 8;
	add.s64 	%rd33, %rd1, %rd32;
	ld.global.f64 	%fd96, [%rd33];
	fma.rn.f64 	%fd97, %fd96, %fd96, %fd95;
	add.s32 	%r107, %r342, 3200;
	mul.wide.u32 	%rd34, %r107, 8;
	add.s64 	%rd35, %rd1, %rd34;
	ld.global.f64 	%fd98, [%rd35];
	fma.rn.f64 	%fd99, %fd98, %fd98, %fd97;
	add.s32 	%r108, %r342, 3840;
	mul.wide.u32 	%rd36, %r108, 8;
	add.s64 	%rd37, %rd1, %rd36;
	ld.global.f64 	%fd100, [%rd37];
	fma.rn.f64 	%fd101, %fd100, %fd100, %fd99;
	mul.wide.u32 	%rd38, %r101, 8;
	add.s64 	%rd39, %rd1, %rd38;
	ld.global.f64 	%fd102, [%rd39];
	fma.rn.f64 	%fd376, %fd102, %fd102, %fd101;
	add.s32 	%r349, %r349, 10240;
	add.s32 	%r342, %r342, 10240;
	add.s32 	%r347, %r347, 16;
	setp.ne.s32 	%p9, %r347, 0;
	@%p9 bra 	$L__BB3_33;
	add.s32 	%r351, %r349, -5120;
$L__BB3_35:
	setp.eq.s32 	%p10, %r51, 0;
	@%p10 bra 	$L__BB3_44;
	and.b32  	%r62, %r50, 7;
	setp.lt.u32 	%p11, %r51, 8;
	@%p11 bra 	$L__BB3_38;
	add.s32 	%r109, %r351, %r346;
	mul.wide.u32 	%rd40, %r109, 8;
	add.s64 	%rd41, %rd1, %rd40;
	ld.global.f64 	%fd104, [%rd41];
	fma.rn.f64 	%fd105, %fd104, %fd104, %fd376;
	add.s32 	%r110, %r109, 640;
	mul.wide.u32 	%rd42, %r110, 8;
	add.s64 	%rd43, %rd1, %rd42;
	ld.global.f64 	%fd106, [%rd43];
	fma.rn.f64 	%fd107, %fd106, %fd106, %fd105;
	add.s32 	%r111, %r109, 1280;
	mul.wide.u32 	%rd44, %r111, 8;
	add.s64 	%rd45, %rd1, %rd44;
	ld.global.f64 	%fd108, [%rd45];
	fma.rn.f64 	%fd109, %fd108, %fd108, %fd107;
	add.s32 	%r112, %r109, 1920;
	mul.wide.u32 	%rd46, %r112, 8;
	add.s64 	%rd47, %rd1, %rd46;
	ld.global.f64 	%fd110, [%rd47];
	fma.rn.f64 	%fd111, %fd110, %fd110, %fd109;
	add.s32 	%r113, %r109, 2560;
	mul.wide.u32 	%rd48, %r113, 8;
	add.s64 	%rd49, %rd1, %rd48;
	ld.global.f64 	%fd112, [%rd49];
	fma.rn.f64 	%fd113, %fd112, %fd112, %fd111;
	add.s32 	%r114, %r109, 3200;
	mul.wide.u32 	%rd50, %r114, 8;
	add.s64 	%rd51, %rd1, %rd50;
	ld.global.f64 	%fd114, [%rd51];
	fma.rn.f64 	%fd115, %fd114, %fd114, %fd113;
	add.s32 	%r115, %r109, 3840;
	mul.wide.u32 	%rd52, %r115, 8;
	add.s64 	%rd53, %rd1, %rd52;
	ld.global.f64 	%fd116, [%rd53];
	fma.rn.f64 	%fd117, %fd116, %fd116, %fd115;
	add.s32 	%r116, %r109, 4480;
	mul.wide.u32 	%rd54, %r116, 8;
	add.s64 	%rd55, %rd1, %rd54;
	ld.global.f64 	%fd118, [%rd55];
	fma.rn.f64 	%fd376, %fd118, %fd118, %fd117;
	add.s32 	%r351, %r351, 5120;
$L__BB3_38:
	setp.eq.s32 	%p12, %r62, 0;
	@%p12 bra 	$L__BB3_44;
	setp.lt.u32 	%p13, %r62, 4;
	@%p13 bra 	$L__BB3_41;
	add.s32 	%r117, %r351, %r346;
	mul.wide.u32 	%rd56, %r117, 8;
	add.s64 	%rd57, %rd1, %rd56;
	ld.global.f64 	%fd120, [%rd57];
	fma.rn.f64 	%fd121, %fd120, %fd120, %fd376;
	add.s32 	%r118, %r117, 640;
	mul.wide.u32 	%rd58, %r118, 8;
	add.s64 	%rd59, %rd1, %rd58;
	ld.global.f64 	%fd122, [%rd59];
	fma.rn.f64 	%fd123, %fd122, %fd122, %fd121;
	add.s32 	%r119, %r117, 1280;
	mul.wide.u32 	%rd60, %r119, 8;
	add.s64 	%rd61, %rd1, %rd60;
	ld.global.f64 	%fd124, [%rd61];
	fma.rn.f64 	%fd125, %fd124, %fd124, %fd123;
	add.s32 	%r120, %r117, 1920;
	mul.wide.u32 	%rd62, %r120, 8;
	add.s64 	%rd63, %rd1, %rd62;
	ld.global.f64 	%fd126, [%rd63];
	fma.rn.f64 	%fd376, %fd126, %fd126, %fd125;
	add.s32 	%r351, %r351, 2560;
$L__BB3_41:
	and.b32  	%r121, %r50, 3;
	setp.eq.s32 	%p14, %r121, 0;
	@%p14 bra 	$L__BB3_44;
	add.s32 	%r354, %r351, %r344;
	mul.hi.u32 	%r122, %r343, -858993459;
	cvt.u16.u32 	%rs1, %r122;
	shr.u16 	%rs2, %rs1, 9;
	add.s16 	%rs3, %rs2, 1;
	cvt.u32.u16 	%r123, %rs3;
	and.b32  	%r124, %r123, 3;
	neg.s32 	%r353, %r124;
$L__BB3_43:
	.pragma "nounroll";
	mul.wide.u32 	%rd64, %r354, 8;
	add.s64 	%rd65, %rd1, %rd64;
	ld.global.f64 	%fd127, [%rd65];
	fma.rn.f64 	%fd376, %fd127, %fd127, %fd376;
	add.s32 	%r354, %r354, 640;
	add.s32 	%r353, %r353, 1;
	setp.ne.s32 	%p15, %r353, 0;
	@%p15 bra 	$L__BB3_43;
$L__BB3_44:
	// begin inline asm
	mov.u32 %r125, %laneid;
	// end inline asm
	mov.b64 	%rd66, %fd376;
	mov.b64 	{%r127, %r132}, %rd66;
	mov.b32 	%r133, 1;
	mov.b32 	%r174, 31;
	mov.b32 	%r175, -1;
	// begin inline asm
	shfl.sync.down.b32 %r126, %r127, %r133, %r174, %r175;
	// end inline asm
	// begin inline asm
	shfl.sync.down.b32 %r131, %r132, %r133, %r174, %r175;
	// end inline asm
	mov.b64 	%rd67, {%r126, %r131};
	mov.b64 	%fd128, %rd67;
	setp.gt.s32 	%p16, %r125, 30;
	add.f64 	%fd129, %fd376, %fd128;
	selp.f64 	%fd130, %fd376, %fd129, %p16;
	mov.b64 	%rd68, %fd130;
	mov.b64 	{%r137, %r142}, %rd68;
	mov.b32 	%r143, 2;
	// begin inline asm
	shfl.sync.down.b32 %r136, %r137, %r143, %r174, %r175;
	// end inline asm
	// begin inline asm
	shfl.sync.down.b32 %r141, %r142, %r143, %r174, %r175;
	// end inline asm
	mov.b64 	%rd69, {%r136, %r141};
	mov.b64 	%fd131, %rd69;
	setp.gt.s32 	%p17, %r125, 29;
	add.f64 	%fd132, %fd130, %fd131;
	selp.f64 	%fd133, %fd130, %fd132, %p17;
	mov.b64 	%rd70, %fd133;
	mov.b64 	{%r147, %r152}, %rd70;
	mov.b32 	%r153, 4;
	// begin inline asm
	shfl.sync.down.b32 %r146, %r147, %r153, %r174, %r175;
	// end inline asm
	// begin inline asm
	shfl.sync.down.b32 %r151, %r152, %r153, %r174, %r175;
	// end inline asm
	mov.b64 	%rd71, {%r146, %r151};
	mov.b64 	%fd134, %rd71;
	setp.gt.s32 	%p18, %r125, 27;
	add.f64 	%fd135, %fd133, %fd134;
	selp.f64 	%fd136, %fd133, %fd135, %p18;
	mov.b64 	%rd72, %fd136;
	mov.b64 	{%r157, %r162}, %rd72;
	mov.b32 	%r163, 8;
	// begin inline asm
	shfl.sync.down.b32 %r156, %r157, %r163, %r174, %r175;
	// end inline asm
	// begin inline asm
	shfl.sync.down.b32 %r161, %r162, %r163, %r174, %r175;
	// end inline asm
	mov.b64 	%rd73, {%r156, %r161};
	mov.b64 	%fd137, %rd73;
	setp.gt.s32 	%p19, %r125, 23;
	add.f64 	%fd138, %fd136, %fd137;
	selp.f64 	%fd139, %fd136, %fd138, %p19;
	mov.b64 	%rd74, %fd139;
	mov.b64 	{%r167, %r172}, %rd74;
	mov.b32 	%r173, 16;
	// begin inline asm
	shfl.sync.down.b32 %r166, %r167, %r173, %r174, %r175;
	// end inline asm
	// begin inline asm
	shfl.sync.down.b32 %r171, %r172, %r173, %r174, %r175;
	// end inline asm
	mov.b64 	%rd75, {%r166, %r171};
	mov.b64 	%fd140, %rd75;
	setp.gt.s32 	%p20, %r125, 15;
	add.f64 	%fd37, %fd139, %fd140;
	selp.f64 	%fd377, %fd139, %fd37, %p20;
	setp.ne.s32 	%p21, %r125, 0;
	@%p21 bra 	$L__BB3_46;
	shr.u32 	%r176, %r35, 2;
	and.b32  	%r177, %r176, 248;
	mov.u32 	%r178, _ZZN3cub18CUB_300001_SM_10006detail6reduce18DeviceReduceKernelINS2_10policy_hubIdjN4cuda3std3__44plusIdEEE10Policy1000EN6thrust24THRUST_300001_SM_1000_NS10device_ptrIdEEjS9_d6squareEEvT0_PT3_T1_NS0_13GridEvenShareISK_EET2_T4_E12temp_storage;
	add.s32 	%r179, %r178, %r177;
	st.shared.f64 	[%r179+24], %fd37;
$L__BB3_46:
	bar.sync 	0;
	setp.ne.s32 	%p22, %r35, 0;
	@%p22 bra 	$L__BB3_48;
	ld.shared.f64 	%fd141, [_ZZN3cub18CUB_300001_SM_10006detail6reduce18DeviceReduceKernelINS2_10policy_hubIdjN4cuda3std3__44plusIdEEE10Policy1000EN6thrust24THRUST_300001_SM_1000_NS10device_ptrIdEEjS9_d6squareEEvT0_PT3_T1_NS0_13GridEvenShareISK_EET2_T4_E12temp_storage+32];
	add.f64 	%fd142, %fd377, %fd141;
	ld.shared.f64 	%fd143, [_ZZN3cub18CUB_300001_SM_10006detail6reduce18DeviceReduceKernelINS2_10policy_hubIdjN4cuda3std3__44plusIdEEE10Policy1000EN6thrust24THRUST_300001_SM_1000_NS10device_ptrIdEEjS9_d6squareEEvT0_PT3_T1_NS0_13GridEvenShareISK_EET2_T4_E12temp_storage+40];
	add.f64 	%fd144, %fd142, %fd143;
	ld.shared.f64 	%fd145, [_ZZN3cub18CUB_300001_SM_10006detail6reduce18DeviceReduceKernelINS2_10policy_hubIdjN4cuda3std3__44plusIdEEE10Policy1000EN6thrust24THRUST_300001_SM_1000_NS10device_ptrIdEEjS9_d6squareEEvT0_PT3_T1_NS0_13GridEvenShareISK_EET2_T4_E12temp_storage+48];
	add.f64 	%fd146, %fd144, %fd145;
	ld.shared.f64 	%fd147, [_ZZN3cub18CUB_300001_SM_10006detail6reduce18DeviceReduceKernelINS2_10policy_hubIdjN4cuda3std3__44plusIdEEE10Policy1000EN6thrust24THRUST_300001_SM_1000_NS10device_ptrIdEEjS9_d6squareEEvT0_PT3_T1_NS0_13GridEvenShareISK_EET2_T4_E12temp_storage+56];
	add.f64 	%fd148, %fd146, %fd147;
	ld.shared.f64 	%fd149, [_ZZN3cub18CUB_300001_SM_10006detail6reduce18DeviceReduceKernelINS2_10policy_hubIdjN4cuda3std3__44plusIdEEE10Policy1000EN6thrust24THRUST_300001_SM_1000_NS10device_ptrIdEEjS9_d6squareEEvT0_PT3_T1_NS0_13GridEvenShareISK_EET2_T4_E12temp_storage+64];
	add.f64 	%fd150, %fd148, %fd149;
	ld.shared.f64 	%fd151, [_ZZN3cub18CUB_300001_SM_10006detail6reduce18DeviceReduceKernelINS2_10policy_hubIdjN4cuda3std3__44plusIdEEE10Policy1000EN6thrust24THRUST_300001_SM_1000_NS10device_ptrIdEEjS9_d6squareEEvT0_PT3_T1_NS0_13GridEvenShareISK_EET2_T4_E12temp_storage+72];
	add.f64 	%fd152, %fd150, %fd151;
	ld.shared.f64 	%fd153, [_ZZN3cub18CUB_300001_SM_10006detail6reduce18DeviceReduceKernelINS2_10policy_hubIdjN4cuda3std3__44plusIdEEE10Policy1000EN6thrust24THRUST_300001_SM_1000_NS10device_ptrIdEEjS9_d6squareEEvT0_PT3_T1_NS0_13GridEvenShareISK_EET2_T4_E12temp_storage+80];
	add.f64 	%fd154, %fd152, %fd153;
	ld.shared.f64 	%fd155, [_ZZN3cub18CUB_300001_SM_10006detail6reduce18DeviceReduceKernelINS2_10policy_hubIdjN4cuda3std3__44plusIdEEE10Policy1000EN6thrust24THRUST_300001_SM_1000_NS10device_ptrIdEEjS9_d6squareEEvT0_PT3_T1_NS0_13GridEvenShareISK_EET2_T4_E12temp_storage+88];
	add.f64 	%fd156, %fd154, %fd155;
	ld.shared.f64 	%fd157, [_ZZN3cub18CUB_300001_SM_10006detail6reduce18DeviceReduceKernelINS2_10policy_hubIdjN4cuda3std3__44plusIdEEE10Policy1000EN6thrust24THRUST_300001_SM_1000_NS10device_ptrIdEEjS9_d6squareEEvT0_PT3_T1_NS0_13GridEvenShareISK_EET2_T4_E12temp_storage+96];
	add.f64 	%fd158, %fd156, %fd157;
	ld.shared.f64 	%fd159, [_ZZN3cub18CUB_300001_SM_10006detail6reduce18DeviceReduceKernelINS2_10policy_hubIdjN4cuda3std3__44plusIdEEE10Policy1000EN6thrust24THRUST_300001_SM_1000_NS10device_ptrIdEEjS9_d6squareEEvT0_PT3_T1_NS0_13GridEvenShareISK_EET2_T4_E12temp_storage+104];
	add.f64 	%fd160, %fd158, %fd159;
	ld.shared.f64 	%fd161, [_ZZN3cub18CUB_300001_SM_10006detail6reduce18DeviceReduceKernelINS2_10policy_hubIdjN4cuda3std3__44plusIdEEE10Policy1000EN6thrust24THRUST_300001_SM_1000_NS10device_ptrIdEEjS9_d6squareEEvT0_PT3_T1_NS0_13GridEvenShareISK_EET2_T4_E12temp_storage+112];
	add.f64 	%fd162, %fd160, %fd161;
	ld.shared.f64 	%fd163, [_ZZN3cub18CUB_300001_SM_10006detail6reduce18DeviceReduceKernelINS2_10policy_hubIdjN4cuda3std3__44plusIdEEE10Policy1000EN6thrust24THRUST_300001_SM_1000_NS10device_ptrIdEEjS9_d6squareEEvT0_PT3_T1_NS0_13GridEvenShareISK_EET2_T4_E12temp_storage+120];
	add.f64 	%fd164, %fd162, %fd163;
	ld.shared.f64 	%fd165, [_ZZN3cub18CUB_300001_SM_10006detail6reduce18DeviceReduceKernelINS2_10policy_hubIdjN4cuda3std3__44plusIdEEE10Policy1000EN6thrust24THRUST_300001_SM_1000_NS10device_ptrIdEEjS9_d6squareEEvT0_PT3_T1_NS0_13GridEvenShareISK_EET2_T4_E12temp_storage+128];
	add.f64 	%fd166, %fd164, %fd165;
	ld.shared.f64 	%fd167, [_ZZN3cub18CUB_300001_SM_10006detail6reduce18DeviceReduceKernelINS2_10policy_hubIdjN4cuda3std3__44plusIdEEE10Policy1000EN6thrust24THRUST_300001_SM_1000_NS10device_ptrIdEEjS9_d6squareEEvT0_PT3_T1_NS0_13GridEvenShareISK_EET2_T4_E12temp_storage+136];
	add.f64 	%fd168, %fd166, %fd167;
	ld.shared.f64 	%fd169, [_ZZN3cub18CUB_300001_SM_10006detail6reduce18DeviceReduceKernelINS2_10policy_hubIdjN4cuda3std3__44plusIdEEE10Policy1000EN6thrust24THRUST_300001_SM_1000_NS10device_ptrIdEEjS9_d6squareEEvT0_PT3_T1_NS0_13GridEvenShareISK_EET2_T4_E12temp_storage+144];
	add.f64 	%fd170, %fd168, %fd169;
	ld.shared.f64 	%fd171, [_ZZN3cub18CUB_300001_SM_10006detail6reduce18DeviceReduceKernelINS2_10policy_hubIdjN4cuda3std3__44plusIdEEE10Policy1000EN6thrust24THRUST_300001_SM_1000_NS10device_ptrIdEEjS9_d6squareEEvT0_PT3_T1_NS0_13GridEvenShareISK_EET2_T4_E12temp_storage+152];
	add.f64 	%fd172, %fd170, %fd171;
	ld.shared.f64 	%fd173, [_ZZN3cub18CUB_300001_SM_10006detail6reduce18DeviceReduceKernelINS2_10policy_hubIdjN4cuda3std3__44plusIdEEE10Policy1000EN6thrust24THRUST_300001_SM_1000_NS10device_ptrIdEEjS9_d6squareEEvT0_PT3_T1_NS0_13GridEvenShareISK_EET2_T4_E12temp_storage+160];
	add.f64 	%fd174, %fd172, %fd173;
	ld.shared.f64 	%fd175, [_ZZN3cub18CUB_300001_SM_10006detail6reduce18DeviceReduceKernelINS2_10policy_hubIdjN4cuda3std3__44plusIdEEE10Policy1000EN6thrust24THRUST_300001_SM_1000_NS10device_ptrIdEEjS9_d6squareEEvT0_PT3_T1_NS0_13GridEvenShareISK_EET2_T4_E12temp_storage+168];
	add.f64 	%fd176, %fd174, %fd175;
	ld.shared.f64 	%fd177, [_ZZN3cub18CUB_300001_SM_10006detail6reduce18DeviceReduceKernelINS2_10policy_hubIdjN4cuda3std3__44plusIdEEE10Policy1000EN6thrust24THRUST_300001_SM_1000_NS10device_ptrIdEEjS9_d6squareEEvT0_PT3_T1_NS0_13GridEvenShareISK_EET2_T4_E12temp_storage+176];
	add.f64 	%fd377, %fd176, %fd177;
$L__BB3_48:
	mov.u32 	%r332, %tid.x;
	setp.ne.s32 	%p68, %r332, 0;
	@%p68 bra 	$L__BB3_50;
	cvta.to.global.u64 	%rd156, %rd2;
	mul.wide.u32 	%rd157, %r3, 8;
	add.s64 	%rd158, %rd156, %rd157;
	st.global.f64 	[%rd158], %fd377;
$L__BB3_50:
	ret;

}
	// .globl	_ZN3cub18CUB_300001_SM_10006detail6reduce28DeviceReduceSingleTileKernelINS2_10policy_hubIdjN4cuda3std3__44plusIdEEE10Policy1000EPdSC_iS9_ddNS7_10__identityEEEvT0_T1_T2_T3_T4_T6_
.visible .entry _ZN3cub18CUB_300001_SM_10006detail6reduce28DeviceReduceSingleTileKernelINS2_10policy_hubIdjN4cuda3std3__44plusIdEEE10Policy1000EPdSC_iS9_ddNS7_10__identityEEEvT0_T1_T2_T3_T4_T6_(
	.param .u64 .ptr .align 1 _ZN3cub18CUB_300001_SM_10006detail6reduce28DeviceReduceSingleTileKernelINS2_10policy_hubIdjN4cuda3std3__44plusIdEEE10Policy1000EPdSC_iS9_ddNS7_10__identityEEEvT0_T1_T2_T3_T4_T6__param_0,
	.param .u64 .ptr .align 1 _ZN3cub18CUB_300001_SM_10006detail6reduce28DeviceReduceSingleTileKernelINS2_10policy_hubIdjN4cuda3std3__44plusIdEEE10Policy1000EPdSC_iS9_ddNS7_10__identityEEEvT0_T1_T2_T3_T4_T6__param_1,
	.param .u32 _ZN3cub18CUB_300001_SM_10006detail6reduce28DeviceReduceSingleTileKernelINS2_10policy_hubIdjN4cuda3std3__44plusIdEEE10Policy1000EPdSC_iS9_ddNS7_10__identityEEEvT0_T1_T2_T3_T4_T6__param_2,
	.param .align 1 .b8 _ZN3cub18CUB_300001_SM_10006detail6reduce28DeviceReduceSingleTileKernelINS2_10policy_hubIdjN4cuda3std3__44plusIdEEE10Policy1000EPdSC_iS9_ddNS7_10__identityEEEvT0_T1_T2_T3_T4_T6__param_3[1],
	.param .f64 _ZN3cub18CUB_300001_SM_10006detail6reduce28DeviceReduceSingleTileKernelINS2_10policy_hubIdjN4cuda3std3__44plusIdEEE10Policy1000EPdSC_iS9_ddNS7_10__identityEEEvT0_T1_T2_T3_T4_T6__param_4,
	.param .align 1 .b8 _ZN3cub18CUB_300001_SM_10006detail6reduce28DeviceReduceSingleTileKernelINS2_10policy_hubIdjN4cuda3std3__44plusIdEEE10Policy1000EPdSC_iS9_ddNS7_10__identityEEEvT0_T1_T2_T3_T4_T6__param_5[1]
)
.maxntid 640
.minnctapersm 1
{
	.reg .pred 	%p<62>;
	.reg .b32 	%r<239>;
	.reg .b64 	%rd<109>;
	.reg .b64 	%fd<264>;
	// demoted variable
	.shared .align 8 .b8 _ZZN3cub18CUB_300001_SM_10006detail6reduce28DeviceReduceSingleTileKernelINS2_10policy_hubIdjN4cuda3std3__44plusIdEEE10Policy1000EPdSC_iS9_ddNS7_10__identityEEEvT0_T1_T2_T3_T4_T6_E12temp_storage[192];
	ld.param.u64 	%rd9, [_ZN3cub18CUB_300001_SM_10006detail6reduce28DeviceReduceSingleTileKernelINS2_10policy_hubIdjN4cuda3std3__44plusIdEEE10Policy1000EPdSC_iS9_ddNS7_10__identityEEEvT0_T1_T2_T3_T4_T6__param_0];
	ld.param.u64 	%rd10, [_ZN3cub18CUB_300001_SM_10006detail6reduce28DeviceReduceSingleTileKernelINS2_10policy_hubIdjN4cuda3std3__44plusIdEEE10Policy1000EPdSC_iS9_ddNS7_10__identityEEEvT0_T1_T2_T3_T4_T6__param_1];
	ld.param.u32 	%r36, [_ZN3cub18CUB_300001_SM_10006detail6reduce28DeviceReduceSingleTileKernelINS2_10policy_hubIdjN4cuda3std3__44plusIdEEE10Policy1000EPdSC_iS9_ddNS7_10__identityEEEvT0_T1_T2_T3_T4_T6__param_2];
	ld.param.f64 	%fd30, [_ZN3cub18CUB_300001_SM_10006detail6reduce28DeviceReduceSingleTileKernelINS2_10policy_hubIdjN4cuda3std3__44plusIdEEE10Policy1000EPdSC_iS9_ddNS7_10__identityEEEvT0_T1_T2_T3_T4_T6__param_4];
	cvta.to.global.u64 	%rd1, %rd10;
	setp.ne.s32 	%p1, %r36, 0;
	@%p1 bra 	$L__BB4_3;
	mov.u32 	%r225, %tid.x;
	setp.ne.s32 	%p61, %r225, 0;
	@%p61 bra 	$L__BB4_39;
	st.global.f64 	[%rd1], %fd30;
	bra.uni 	$L__BB4_39;
$L__BB4_3:
	setp.gt.s32 	%p2, %r36, 5119;
	@%p2 bra 	$L__BB4_21;
	mov.u32 	%r1, %tid.x;
	setp.ge.s32 	%p19, %r1, %r36;
	mov.f64 	%fd255, 0d0000000000000000;
	mov.u32 	%r229, %r1;
	@%p19 bra 	$L__BB4_6;
	mul.wide.u32 	%rd74, %r1, 8;
	add.s64 	%rd73, %rd9, %rd74;
	// begin inline asm
	ld.global.nc.u64 %rd72, [%rd73];
	// end inline asm
	mov.b64 	%fd255, %rd72;
	add.s32 	%r229, %r1, 640;
$L__BB4_6:
	setp.ge.s32 	%p20, %r229, %r36;
	@%p20 bra 	$L__BB4_12;
	not.b32 	%r101, %r229;
	add.s32 	%r4, %r36, %r101;
	mul.hi.u32 	%r102, %r4, -858993459;
	shr.u32 	%r103, %r102, 9;
	add.s32 	%r5, %r103, 1;
	and.b32  	%r104, %r103, 3;
	setp.eq.s32 	%p21, %r104, 3;
	@%p21 bra 	$L__BB4_10;
	mul.wide.u32 	%rd75, %r229, 8;
	add.s64 	%rd107, %rd9, %rd75;
	and.b32  	%r105, %r5, 3;
	neg.s32 	%r227, %r105;
$L__BB4_9:
	.pragma "nounroll";
	// begin inline asm
	ld.global.nc.u64 %rd76, [%rd107];
	// end inline asm
	mov.b64 	%fd121, %rd76;
	add.f64 	%fd255, %fd255, %fd121;
	add.s32 	%r229, %r229, 640;
	add.s64 	%rd107, %rd107, 5120;
	add.s32 	%r227, %r227, 1;
	setp.ne.s32 	%p22, %r227, 0;
	@%p22 bra 	$L__BB4_9;
$L__BB4_10:
	setp.lt.u32 	%p23, %r4, 1920;
	@%p23 bra 	$L__BB4_12;
$L__BB4_11:
	mul.wide.s32 	%rd86, %r229, 8;
	add.s64 	%rd79, %rd9, %rd86;
	// begin inline asm
	ld.global.nc.u64 %rd78, [%rd79];
	// end inline asm
	mov.b64 	%fd122, %rd78;
	add.f64 	%fd123, %fd255, %fd122;
	add.s64 	%rd81, %rd79, 5120;
	// begin inline asm
	ld.global.nc.u64 %rd80, [%rd81];
	// end inline asm
	mov.b64 	%fd124, %rd80;
	add.f64 	%fd125, %fd123, %fd124;
	add.s64 	%rd83, %rd79, 10240;
	// begin inline asm
	ld.global.nc.u64 %rd82, [%rd83];
	// end inline asm
	mov.b64 	%fd126, %rd82;
	add.f64 	%fd127, %fd125, %fd126;
	add.s64 	%rd85, %rd79, 15360;
	// begin inline asm
	ld.global.nc.u64 %rd84, [%rd85];
	// end inline asm
	mov.b64 	%fd128, %rd84;
	add.f64 	%fd255, %fd127, %fd128;
	add.s32 	%r229, %r229, 2560;
	setp.lt.s32 	%p24, %r229, %r36;
	@%p24 bra 	$L__BB4_11;
$L__BB4_12:
	setp.lt.s32 	%p25, %r36, 640;
	@%p25 bra 	$L__BB4_17;
	// begin inline asm
	mov.u32 %r169, %laneid;
	// end inline asm
	mov.b64 	%rd97, %fd255;
	mov.b64 	{%r171, %r176}, %rd97;
	mov.b32 	%r177, 1;
	mov.b32 	%r218, 31;
	mov.b32 	%r219, -1;
	// begin inline asm
	shfl.sync.down.b32 %r170, %r171, %r177, %r218, %r219;
	// end inline asm
	// begin inline asm
	shfl.sync.down.b32 %r175, %r176, %r177, %r218, %r219;
	// end inline asm
	mov.b64 	%rd98, {%r170, %r175};
	mov.b64 	%fd199, %rd98;
	setp.gt.s32 	%p53, %r169, 30;
	add.f64 	%fd200, %fd255, %fd199;
	selp.f64 	%fd201, %fd255, %fd200, %p53;
	mov.b64 	%rd99, %fd201;
	mov.b64 	{%r181, %r186}, %rd99;
	mov.b32 	%r187, 2;
	// begin inline asm
	shfl.sync.down.b32 %r180, %r181, %r187, %r218, %r219;
	// end inline asm
	// begin inline asm
	shfl.sync.down.b32 %r185, %r186, %r187, %r218, %r219;
	// end inline asm
	mov.b64 	%rd100, {%r180, %r185};
	mov.b64 	%fd202, %rd100;
	setp.gt.s32 	%p54, %r169, 29;
	add.f64 	%fd203, %fd201, %fd202;
	selp.f64 	%fd204, %fd201, %fd203, %p54;
	mov.b64 	%rd101, %fd204;
	mov.b64 	{%r191, %r196}, %rd101;
	mov.b32 	%r197, 4;
	// begin inline asm
	shfl.sync.down.b32 %r190, %r191, %r197, %r218, %r219;
	// end inline asm
	// begin inline asm
	shfl.sync.down.b32 %r195, %r196, %r197, %r218, %r219;
	// end inline asm
	mov.b64 	%rd102, {%r190, %r195};
	mov.b64 	%fd205, %rd102;
	setp.gt.s32 	%p55, %r169, 27;
	add.f64 	%fd206, %fd204, %fd205;
	selp.f64 	%fd207, %fd204, %fd206, %p55;
	mov.b64 	%rd103, %fd207;
	mov.b64 	{%r201, %r206}, %rd103;
	mov.b32 	%r207, 8;
	// begin inline asm
	shfl.sync.down.b32 %r200, %r201, %r207, %r218, %r219;
	// end inline asm
	// begin inline asm
	shfl.sync.down.b32 %r205, %r206, %r207, %r218, %r219;
	// end inline asm
	mov.b64 	%rd104, {%r200, %r205};
	mov.b64 	%fd208, %rd104;
	setp.gt.s32 	%p56, %r169, 23;
	add.f64 	%fd209, %fd207, %fd208;
	selp.f64 	%fd210, %fd207, %fd209, %p56;
	mov.b64 	%rd105, %fd210;
	mov.b64 	{%r211, %r216}, %rd105;
	mov.b32 	%r217, 16;
	// begin inline asm
	shfl.sync.down.b32 %r210, %r211, %r217, %r218, %r219;
	// end inline asm
	// begin inline asm
	shfl.sync.down.b32 %r215, %r216, %r217, %r218, %r219;
	// end inline asm
	mov.b64 	%rd106, {%r210, %r215};
	mov.b64 	%fd211, %rd106;
	setp.gt.s32 	%p57, %r169, 15;
	add.f64 	%fd10, %fd210, %fd211;
	selp.f64 	%fd263, %fd210, %fd10, %p57;
	setp.ne.s32 	%p58, %r169, 0;
	@%p58 bra 	$L__BB4_15;
	shr.u32 	%r220, %r1, 2;
	and.b32  	%r221, %r220, 248;
	mov.u32 	%r222, _ZZN3cub18CUB_300001_SM_10006detail6reduce28DeviceReduceSingleTileKernelINS2_10policy_hubIdjN4cuda3std3__44plusIdEEE10Policy1000EPdSC_iS9_ddNS7_10__identityEEEvT0_T1_T2_T3_T4_T6_E12temp_storage;
	add.s32 	%r223, %r222, %r221;
	st.shared.f64 	[%r223+24], %fd10;
$L__BB4_15:
	bar.sync 	0;
	setp.ne.s32 	%p59, %r1, 0;
	@%p59 bra 	$L__BB4_37;
	ld.shared.f64 	%fd212, [_ZZN3cub18CUB_300001_SM_10006detail6reduce28DeviceReduceSingleTileKernelINS2_10policy_hubIdjN4cuda3std3__44plusIdEEE10Policy1000EPdSC_iS9_ddNS7_10__identityEEEvT0_T1_T2_T3_T4_T6_E12temp_storage+32];
	add.f64 	%fd213, %fd263, %fd212;
	ld.shared.f64 	%fd214, [_ZZN3cub18CUB_300001_SM_10006detail6reduce28DeviceReduceSingleTileKernelINS2_10policy_hubIdjN4cuda3std3__44plusIdEEE10Policy1000EPdSC_iS9_ddNS7_10__identityEEEvT0_T1_T2_T3_T4_T6_E12temp_storage+40];
	add.f64 	%fd215, %fd213, %fd214;
	ld.shared.f64 	%fd216, [_ZZN3cub18CUB_300001_SM_10006detail6reduce28DeviceReduceSingleTileKernelINS2_10policy_hubIdjN4cuda3std3__44plusIdEEE10Policy1000EPdSC_iS9_ddNS7_10__identityEEEvT0_T1_T2_T3_T4_T6_E12temp_storage+48];
	add.f64 	%fd217, %fd215, %fd216;
	ld.shared.f64 	%fd218, [_ZZN3cub18CUB_300001_SM_10006detail6reduce28DeviceReduceSingleTileKernelINS2_10policy_hubIdjN4cuda3std3__44plusIdEEE10Policy1000EPdSC_iS9_ddNS7_10__identityEEEvT0_T1_T2_T3_T4_T6_E12temp_storage+56];
	add.f64 	%fd219, %fd217, %fd218;
	ld.shared.f64 	%fd220, [_ZZN3cub18CUB_300001_SM_10006detail6reduce28DeviceReduceSingleTileKernelINS2_10policy_hubIdjN4cuda3std3__44plusIdEEE10Policy1000EPdSC_iS9_ddNS7_10__identityEEEvT0_T1_T2_T3_T4_T6_E12temp_storage+64];
	add.f64 	%fd221, %fd219, %fd220;
	ld.shared.f64 	%fd222, [_ZZN3cub18CUB_300001_SM_10006detail6reduce28DeviceReduceSingleTileKernelINS2_10policy_hubIdjN4cuda3std3__44plusIdEEE10Policy1000EPdSC_iS9_ddNS7_10__identityEEEvT0_T1_T2_T3_T4_T6_E12temp_storage+72];
	add.f64 	%fd223, %fd221, %fd222;
	ld.shared.f64 	%fd224, [_ZZN3cub18CUB_300001_SM_10006detail6reduce28DeviceReduceSingleTileKernelINS2_10policy_hubIdjN4cuda3std3__44plusIdEEE10Policy1000EPdSC_iS9_ddNS7_10__identityEEEvT0_T1_T2_T3_T4_T6_E12temp_storage+80];
	add.f64 	%fd225, %fd223, %fd224;
	ld.shared.f64 	%fd226, [_ZZN3cub18CUB_300001_SM_10006detail6reduce28DeviceReduceSingleTileKernelINS2_10policy_hubIdjN4cuda3std3__44plusIdEEE10Policy1000EPdSC_iS9_ddNS7_10__identityEEEvT0_T1_T2_T3_T4_T6_E12temp_storage+88];
	add.f64 	%fd227, %fd225, %fd226;
	ld.shared.f64 	%fd228, [_ZZN3cub18CUB_300001_SM_10006detail6reduce28DeviceReduceSingleTileKernelINS2_10policy_hubIdjN4cuda3std3__44plusIdEEE10Policy1000EPdSC_iS9_ddNS7_10__identityEEEvT0_T1_T2_T3_T4_T6_E12temp_storage+96];
	add.f64 	%fd229, %fd227, %fd228;
	ld.shared.f64 	%fd230, [_ZZN3cub18CUB_300001_SM_10006detail6reduce28DeviceReduceSingleTileKernelINS2_10policy_hubIdjN4cuda3std3__44plusIdEEE10Policy1000EPdSC_iS9_ddNS7_10__identityEEEvT0_T1_T2_T3_T4_T6_E12temp_storage+104];
	add.f64 	%fd231, %fd229, %fd230;
	ld.shared.f64 	%fd232, [_ZZN3cub18CUB_300001_SM_10006detail6reduce28DeviceReduceSingleTileKernelINS2_10policy_hubIdjN4cuda3std3__44plusIdEEE10Policy1000EPdSC_iS9_ddNS7_10__identityEEEvT0_T1_T2_T3_T4_T6_E12temp_storage+112];
	add.f64 	%fd233, %fd231, %fd232;
	ld.shared.f64 	%fd234, [_ZZN3cub18CUB_300001_SM_10006detail6reduce28DeviceReduceSingleTileKernelINS2_10policy_hubIdjN4cuda3std3__44plusIdEEE10Policy1000EPdSC_iS9_ddNS7_10__identityEEEvT0_T1_T2_T3_T4_T6_E12temp_storage+120];
	add.f64 	%fd235, %fd233, %fd234;
	ld.shared.f64 	%fd236, [_ZZN3cub18CUB_300001_SM_10006detail6reduce28DeviceReduceSingleTileKernelINS2_10policy_hubIdjN4cuda3std3__44plusIdEEE10Policy1000EPdSC_iS9_ddNS7_10__identityEEEvT0_T1_T2_T3_T4_T6_E12temp_storage+128];
	add.f64 	%fd237, %fd235, %fd236;
	ld.shared.f64 	%fd238, [_ZZN3cub18CUB_300001_SM_10006detail6reduce28DeviceReduceSingleTileKernelINS2_10policy_hubIdjN4cuda3std3__44plusIdEEE10Policy1000EPdSC_iS9_ddNS7_10__identityEEEvT0_T1_T2_T3_T4_T6_E12temp_storage+136];
	add.f64 	%fd239, %fd237, %fd238;
	ld.shared.f64 	%fd240, [_ZZN3cub18CUB_300001_SM_10006detail6reduce28DeviceReduceSingleTileKernelINS2_10policy_hubIdjN4cuda3std3__44plusIdEEE10Policy1000EPdSC_iS9_ddNS7_10__identityEEEvT0_T1_T2_T3_T4_T6_E12temp_storage+144];
	add.f64 	%fd241, %fd239, %fd240;
	ld.shared.f64 	%fd242, [_ZZN3cub18CUB_300001_SM_10006detail6reduce28DeviceReduceSingleTileKernelINS2_10policy_hubIdjN4cuda3std3__44plusIdEEE10Policy1000EPdSC_iS9_ddNS7_10__identityEEEvT0_T1_T2_T3_T4_T6_E12temp_storage+152];
	add.f64 	%fd243, %fd241, %fd242;
	ld.shared.f64 	%fd244, [_ZZN3cub18CUB_300001_SM_10006detail6reduce28DeviceReduceSingleTileKernelINS2_10policy_hubIdjN4cuda3std3__44plusIdEEE10Policy1000EPdSC_iS9_ddNS7_10__identityEEEvT0_T1_T2_T3_T4_T6_E12temp_storage+160];
	add.f64 	%fd245, %fd243, %fd244;
	ld.shared.f64 	%fd246, [_ZZN3cub18CUB_300001_SM_10006detail6reduce28DeviceReduceSingleTileKernelINS2_10policy_hubIdjN4cuda3std3__44plusIdEEE10Policy1000EPdSC_iS9_ddNS7_10__identityEEEvT0_T1_T2_T3_T4_T6_E12temp_storage+168];
	add.f64 	%fd247, %fd245, %fd246;
	ld.shared.f64 	%fd248, [_ZZN3cub18CUB_300001_SM_10006detail6reduce28DeviceReduceSingleTileKernelINS2_10policy_hubIdjN4cuda3std3__44plusIdEEE10Policy1000EPdSC_iS9_ddNS7_10__identityEEEvT0_T1_T2_T3_T4_T6_E12temp_storage+176];
	add.f64 	%fd263, %fd247, %fd248;
	bra.uni 	$L__BB4_37;
$L__BB4_17:
	// begin inline asm
	mov.u32 %r106, %laneid;
	// end inline asm
	and.b32  	%r157, %r1, 992;
	add.s32 	%r158, %r157, 32;
	setp.gt.s32 	%p26, %r158, %r36;
	not.b32 	%r159, %r157;
	add.s32 	%r160, %r36, %r159;
	selp.b32 	%r155, %r160, 31, %p26;
	mov.b64 	%rd87, %fd255;
	mov.b64 	{%r108, %r113}, %rd87;
	mov.b32 	%r114, 1;
	mov.b32 	%r156, -1;
	// begin inline asm
	shfl.sync.down.b32 %r107, %r108, %r114, %r155, %r156;
	// end inline asm
	// begin inline asm
	shfl.sync.down.b32 %r112, %r113, %r114, %r155, %r156;
	// end inline asm
	mov.b64 	%rd88, {%r107, %r112};
	mov.b64 	%fd129, %rd88;
	setp.lt.s32 	%p27, %r106, %r155;
	add.f64 	%fd130, %fd255, %fd129;
	selp.f64 	%fd131, %fd130, %fd255, %p27;
	mov.b64 	%rd89, %fd131;
	mov.b64 	{%r118, %r123}, %rd89;
	mov.b32 	%r124, 2;
	// begin inline asm
	shfl.sync.down.b32 %r117, %r118, %r124, %r155, %r156;
	// end inline asm
	// begin inline asm
	shfl.sync.down.b32 %r122, %r123, %r124, %r155, %r156;
	// end inline asm
	mov.b64 	%rd90, {%r117, %r122};
	mov.b64 	%fd132, %rd90;
	add.s32 	%r161, %r106, 2;
	setp.gt.s32 	%p28, %r161, %r155;
	add.f64 	%fd133, %fd131, %fd132;
	selp.f64 	%fd134, %fd131, %fd133, %p28;
	mov.b64 	%rd91, %fd134;
	mov.b64 	{%r128, %r133}, %rd91;
	mov.b32 	%r134, 4;
	// begin inline asm
	shfl.sync.down.b32 %r127, %r128, %r134, %r155, %r156;
	// end inline asm
	// begin inline asm
	shfl.sync.down.b32 %r132, %r133, %r134, %r155, %r156;
	// end inline asm
	mov.b64 	%rd92, {%r127, %r132};
	mov.b64 	%fd135, %rd92;
	add.s32 	%r162, %r106, 4;
	setp.gt.s32 	%p29, %r162, %r155;
	add.f64 	%fd136, %fd134, %fd135;
	selp.f64 	%fd137, %fd134, %fd136, %p29;
	mov.b64 	%rd93, %fd137;
	mov.b64 	{%r138, %r143}, %rd93;
	mov.b32 	%r144, 8;
	// begin inline asm
	shfl.sync.down.b32 %r137, %r138, %r144, %r155, %r156;
	// end inline asm
	// begin inline asm
	shfl.sync.down.b32 %r142, %r143, %r144, %r155, %r156;
	// end inline asm
	mov.b64 	%rd94, {%r137, %r142};
	mov.b64 	%fd138, %rd94;
	add.s32 	%r163, %r106, 8;
	setp.gt.s32 	%p30, %r163, %r155;
	add.f64 	%fd139, %fd137, %fd138;
	selp.f64 	%fd140, %fd137, %fd139, %p30;
	mov.b64 	%rd95, %fd140;
	mov.b64 	{%r148, %r153}, %rd95;
	mov.b32 	%r154, 16;
	// begin inline asm
	shfl.sync.down.b32 %r147, %r148, %r154, %r155, %r156;
	// end inline asm
	// begin inline asm
	shfl.sync.down.b32 %r152, %r153, %r154, %r155, %r156;
	// end inline asm
	mov.b64 	%rd96, {%r147, %r152};
	mov.b64 	%fd141, %rd96;
	add.s32 	%r164, %r106, 16;
	setp.gt.s32 	%p31, %r164, %r155;
	add.f64 	%fd142, %fd140, %fd141;
	selp.f64 	%fd263, %fd140, %fd142, %p31;
	setp.ne.s32 	%p32, %r106, 0;
	@%p32 bra 	$L__BB4_19;
	shr.u32 	%r165, %r1, 2;
	and.b32  	%r166, %r165, 248;
	mov.u32 	%r167, _ZZN3cub18CUB_300001_SM_10006detail6reduce28DeviceReduceSingleTileKernelINS2_10policy_hubIdjN4cuda3std3__44plusIdEEE10Policy1000EPdSC_iS9_ddNS7_10__identityEEEvT0_T1_T2_T3_T4_T6_E12temp_storage;
	add.s32 	%r168, %r167, %r166;
	st.shared.f64 	[%r168+24], %fd263;
$L__BB4_19:
	bar.sync 	0;
	setp.ne.s32 	%p33, %r1, 0;
	@%p33 bra 	$L__BB4_37;
	setp.gt.s32 	%p34, %r36, 32;
	ld.shared.f64 	%fd143, [_ZZN3cub18CUB_300001_SM_10006detail6reduce28DeviceReduceSingleTileKernelINS2_10policy_hubIdjN4cuda3std3__44plusIdEEE10Policy1000EPdSC_iS9_ddNS7_10__identityEEEvT0_T1_T2_T3_T4_T6_E12temp_storage+32];
	add.f64 	%fd144, %fd263, %fd143;
	selp.f64 	%fd145, %fd144, %fd263, %p34;
	setp.gt.s32 	%p35, %r36, 64;
	ld.shared.f64 	%fd146, [_ZZN3cub18CUB_300001_SM_10006detail6reduce28DeviceReduceSingleTileKernelINS2_10policy_hubIdjN4cuda3std3__44plusIdEEE10Policy1000EPdSC_iS9_ddNS7_10__identityEEEvT0_T1_T2_T3_T4_T6_E12temp_storage+40];
	add.f64 	%fd147, %fd146, %fd145;
	selp.f64 	%fd148, %fd147, %fd145, %p35;
	setp.gt.s32 	%p36, %r36, 96;
	ld.shared.f64 	%fd149, [_ZZN3cub18CUB_300001_SM_10006detail6reduce28DeviceReduceSingleTileKernelINS2_10policy_hubIdjN4cuda3std3__44plusIdEEE10Policy1000EPdSC_iS9_ddNS7_10__identityEEEvT0_T1_T2_T3_T4_T6_E12temp_storage+48];
	add.f64 	%fd150, %fd149, %fd148;
	selp.f64 	%fd151, %fd150, %fd148, %p36;
	setp.gt.s32 	%p37, %r36, 128;
	ld.shared.f64 	%fd152, [_ZZN3cub18CUB_300001_SM_10006detail6reduce28DeviceReduceSingleTileKernelINS2_10policy_hubIdjN4cuda3std3__44plusIdEEE10Policy1000EPdSC_iS9_ddNS7_10__identityEEEvT0_T1_T2_T3_T4_T6_E12temp_storage+56];
	add.f64 	%fd153, %fd152, %fd151;
	selp.f64 	%fd154, %fd153, %fd151, %p37;
	setp.gt.s32 	%p38, %r36, 160;
	ld.shared.f64 	%fd155, [_ZZN3cub18CUB_300001_SM_10006detail6reduce28DeviceReduceSingleTileKernelINS2_10policy_hubIdjN4cuda3std3__44plusIdEEE10Policy1000EPdSC_iS9_ddNS7_10__identityEEEvT0_T1_T2_T3_T4_T6_E12temp_storage+64];
	add.f64 	%fd156, %fd155, %fd154;
	selp.f64 	%fd157, %fd156, %fd154, %p38;
	setp.gt.s32 	%p39, %r36, 192;
	ld.shared.f64 	%fd158, [_ZZN3cub18CUB_300001_SM_10006detail6reduce28DeviceReduceSingleTileKernelINS2_10policy_hubIdjN4cuda3std3__44plusIdEEE10Policy1000EPdSC_iS9_ddNS7_10__identityEEEvT0_T1_T2_T3_T4_T6_E12temp_storage+72];
	add.f64 	%fd159, %fd158, %fd157;
	selp.f64 	%fd160, %fd159, %fd157, %p39;
	setp.gt.s32 	%p40, %r36, 224;
	ld.shared.f64 	%fd161, [_ZZN3cub18CUB_300001_SM_10006detail6reduce28DeviceReduceSingleTileKernelINS2_10policy_hubIdjN4cuda3std3__44plusIdEEE10Policy1000EPdSC_iS9_ddNS7_10__identityEEEvT0_T1_T2_T3_T4_T6_E12temp_storage+80];
	add.f64 	%fd162, %fd161, %fd160;
	selp.f64 	%fd163, %fd162, %fd160, %p40;
	setp.gt.s32 	%p41, %r36, 256;
	ld.shared.f64 	%fd164, [_ZZN3cub18CUB_300001_SM_10006detail6reduce28DeviceReduceSingleTileKernelINS2_10policy_hubIdjN4cuda3std3__44plusIdEEE10Policy1000EPdSC_iS9_ddNS7_10__identityEEEvT0_T1_T2_T3_T4_T6_E12temp_storage+88];
	add.f64 	%fd165, %fd164, %fd163;
	selp.f64 	%fd166, %fd165, %fd163, %p41;
	setp.gt.s32 	%p42, %r36, 288;
	ld.shared.f64 	%fd167, [_ZZN3cub18CUB_300001_SM_10006detail6reduce28DeviceReduceSingleTileKernelINS2_10policy_hubIdjN4cuda3std3__44plusIdEEE10Policy1000EPdSC_iS9_ddNS7_10__identityEEEvT0_T1_T2_T3_T4_T6_E12temp_storage+96];
	add.f64 	%fd168, %fd167, %fd166;
	selp.f64 	%fd169, %fd168, %fd166, %p42;
	setp.gt.s32 	%p43, %r36, 320;
	ld.shared.f64 	%fd170, [_ZZN3cub18CUB_300001_SM_10006detail6reduce28DeviceReduceSingleTileKernelINS2_10policy_hubIdjN4cuda3std3__44plusIdEEE10Policy1000EPdSC_iS9_ddNS7_10__identityEEEvT0_T1_T2_T3_T4_T6_E12temp_storage+104];
	add.f64 	%fd171, %fd170, %fd169;
	selp.f64 	%fd172, %fd171, %fd169, %p43;
	setp.gt.s32 	%p44, %r36, 352;
	ld.shared.f64 	%fd173, [_ZZN3cub18CUB_300001_SM_10006detail6reduce28DeviceReduceSingleTileKernelINS2_10policy_hubIdjN4cuda3std3__44plusIdEEE10Policy1000EPdSC_iS9_ddNS7_10__identityEEEvT0_T1_T2_T3_T4_T6_E12temp_storage+112];
	add.f64 	%fd174, %fd173, %fd172;
	selp.f64 	%fd175, %fd174, %fd172, %p44;
	setp.gt.s32 	%p45, %r36, 384;
	ld.shared.f64 	%fd176, [_ZZN3cub18CUB_300001_SM_10006detail6reduce28DeviceReduceSingleTileKernelINS2_10policy_hubIdjN4cuda3std3__44plusIdEEE10Policy1000EPdSC_iS9_ddNS7_10__identityEEEvT0_T1_T2_T3_T4_T6_E12temp_storage+120];
	add.f64 	%fd177, %fd176, %fd175;
	selp.f64 	%fd178, %fd177, %fd175, %p45;
	setp.gt.s32 	%p46, %r36, 416;
	ld.shared.f64 	%fd179, [_ZZN3cub18CUB_300001_SM_10006detail6reduce28DeviceReduceSingleTileKernelINS2_10policy_hubIdjN4cuda3std3__44plusIdEEE10Policy1000EPdSC_iS9_ddNS7_10__identityEEEvT0_T1_T2_T3_T4_T6_E12temp_storage+128];
	add.f64 	%fd180, %fd179, %fd178;
	selp.f64 	%fd181, %fd180, %fd178, %p46;
	setp.gt.s32 	%p47, %r36, 448;
	ld.shared.f64 	%fd182, [_ZZN3cub18CUB_300001_SM_10006detail6reduce28DeviceReduceSingleTileKernelINS2_10policy_hubIdjN4cuda3std3__44plusIdEEE10Policy1000EPdSC_iS9_ddNS7_10__identityEEEvT0_T1_T2_T3_T4_T6_E12temp_storage+136];
	add.f64 	%fd183, %fd182, %fd181;
	selp.f64 	%fd184, %fd183, %fd181, %p47;
	setp.gt.s32 	%p48, %r36, 480;
	ld.shared.f64 	%fd185, [_ZZN3cub18CUB_300001_SM_10006detail6reduce28DeviceReduceSingleTileKernelINS2_10policy_hubIdjN4cuda3std3__44plusIdEEE10Policy1000EPdSC_iS9_ddNS7_10__identityEEEvT0_T1_T2_T3_T4_T6_E12temp_storage+144];
	add.f64 	%fd186, %fd185, %fd184;
	selp.f64 	%fd187, %fd186, %fd184, %p48;
	setp.gt.s32 	%p49, %r36, 512;
	ld.shared.f64 	%fd188, [_ZZN3cub18CUB_300001_SM_10006detail6reduce28DeviceReduceSingleTileKernelINS2_10policy_hubIdjN4cuda3std3__44plusIdEEE10Policy1000EPdSC_iS9_ddNS7_10__identityEEEvT0_T1_T2_T3_T4_T6_E12temp_storage+152];
	add.f64 	%fd189, %fd188, %fd187;
	selp.f64 	%fd190, %fd189, %fd187, %p49;
	setp.gt.s32 	%p50, %r36, 544;
	ld.shared.f64 	%fd191, [_ZZN3cub18CUB_300001_SM_10006detail6reduce28DeviceReduceSingleTileKernelINS2_10policy_hubIdjN4cuda3std3__44plusIdEEE10Policy1000EPdSC_iS9_ddNS7_10__identityEEEvT0_T1_T2_T3_T4_T6_E12temp_storage+160];
	add.f64 	%fd192, %fd191, %fd190;
	selp.f64 	%fd193, %fd192, %fd190, %p50;
	setp.gt.s32 	%p51, %r36, 576;
	ld.shared.f64 	%fd194, [_ZZN3cub18CUB_300001_SM_10006detail6reduce28DeviceReduceSingleTileKernelINS2_10policy_hubIdjN4cuda3std3__44plusIdEEE10Policy1000EPdSC_iS9_ddNS7_10__identityEEEvT0_T1_T2_T3_T4_T6_E12temp_storage+168];
	add.f64 	%fd195, %fd194, %fd193;
	selp.f64 	%fd196, %fd195, %fd193, %p51;
	setp.gt.s32 	%p52, %r36, 608;
	ld.shared.f64 	%fd197, [_ZZN3cub18CUB_300001_SM_10006detail6reduce28DeviceReduceSingleTileKernelINS2_10policy_hubIdjN4cuda3std3__44plusIdEEE10Policy1000EPdSC_iS9_ddNS7_10__identityEEEvT0_T1_T2_T3_T4_T6_E12temp_storage+176];
	add.f64 	%fd198, %fd197, %fd196;
	selp.f64 	%fd263, %fd198, %fd196, %p52;
	bra.uni 	$L__BB4_37;
$L__BB4_21:
	mov.u32 	%r14, %tid.x;
	mul.wide.u32 	%rd27, %r14, 8;
	add.s64 	%rd12, %rd9, %rd27;
	// begin inline asm
	ld.global.nc.u64 %rd11, [%rd12];
	// end inline asm
	mov.b64 	%fd31, %rd11;
	add.s64 	%rd14, %rd12, 5120;
	// begin inline asm
	ld.global.nc.u64 %rd13, [%rd14];
	// end inline asm
	mov.b64 	%fd32, %rd13;
	add.s64 	%rd16, %rd12, 10240;
	// begin inline asm
	ld.global.nc.u64 %rd15, [%rd16];
	// end inline asm
	mov.b64 	%fd33, %rd15;
	add.s64 	%rd18, %rd12, 15360;
	// begin inline asm
	ld.global.nc.u64 %rd17, [%rd18];
	// end inline asm
	mov.b64 	%fd34, %rd17;
	add.s64 	%rd20, %rd12, 20480;
	// begin inline asm
	ld.global.nc.u64 %rd19, [%rd20];
	// end inline asm
	mov.b64 	%fd35, %rd19;
	add.s64 	%rd22, %rd12, 25600;
	// begin inline asm
	ld.global.nc.u64 %rd21, [%rd22];
	// end inline asm
	mov.b64 	%fd36, %rd21;
	add.s64 	%rd24, %rd12, 30720;
	// begin inline asm
	ld.global.nc.u64 %rd23, [%rd24];
	// end inline asm
	mov.b64 	%fd37, %rd23;
	add.s64 	%rd26, %rd12, 35840;
	// begin inline asm
	ld.global.nc.u64 %rd25, [%rd26];
	// end inline asm
	mov.b64 	%fd38, %rd25;
	add.f64 	%fd39, %fd31, %fd32;
	add.f64 	%fd40, %fd39, %fd33;
	add.f64 	%fd41, %fd40, %fd34;
	add.f64 	%fd42, %fd41, %fd35;
	add.f64 	%fd43, %fd42, %fd36;
	add.f64 	%fd44, %fd43, %fd37;
	add.f64 	%fd262, %fd44, %fd38;
	setp.lt.u32 	%p3, %r36, 10240;
	mov.b32 	%r232, 5120;
	@%p3 bra 	$L__BB4_25;
	add.s32 	%r15, %r36, -5120;
	mov.b32 	%r232, 5120;
$L__BB4_23:
	mul.wide.s32 	%rd44, %r232, 8;
	add.s64 	%rd29, %rd12, %rd44;
	// begin inline asm
	ld.global.nc.u64 %rd28, [%rd29];
	// end inline asm
	mov.b64 	%fd45, %rd28;
	add.s64 	%rd31, %rd29, 5120;
	// begin inline asm
	ld.global.nc.u64 %rd30, [%rd31];
	// end inline asm
	mov.b64 	%fd46, %rd30;
	add.s64 	%rd33, %rd29, 10240;
	// begin inline asm
	ld.global.nc.u64 %rd32, [%rd33];
	// end inline asm
	mov.b64 	%fd47, %rd32;
	add.s64 	%rd35, %rd29, 15360;
	// begin inline asm
	ld.global.nc.u64 %rd34, [%rd35];
	// end inline asm
	mov.b64 	%fd48, %rd34;
	add.s64 	%rd37, %rd29, 20480;
	// begin inline asm
	ld.global.nc.u64 %rd36, [%rd37];
	// end inline asm
	mov.b64 	%fd49, %rd36;
	add.s64 	%rd39, %rd29, 25600;
	// begin inline asm
	ld.global.nc.u64 %rd38, [%rd39];
	// end inline asm
	mov.b64 	%fd50, %rd38;
	add.s64 	%rd41, %rd29, 30720;
	// begin inline asm
	ld.global.nc.u64 %rd40, [%rd41];
	// end inline asm
	mov.b64 	%fd51, %rd40;
	add.s64 	%rd43, %rd29, 35840;
	// begin inline asm
	ld.global.nc.u64 %rd42, [%rd43];
	// end inline asm
	mov.b64 	%fd52, %rd42;
	add.f64 	%fd53, %fd262, %fd45;
	add.f64 	%fd54, %fd53, %fd46;
	add.f64 	%fd55, %fd54, %fd47;
	add.f64 	%fd56, %fd55, %fd48;
	add.f64 	%fd57, %fd56, %fd49;
	add.f64 	%fd58, %fd57, %fd50;
	add.f64 	%fd59, %fd58, %fd51;
	add.f64 	%fd262, %fd59, %fd52;
	sub.s32 	%r39, %r36, %r232;
	setp.lt.s32 	%p4, %r39, 5120;
	@%p4 bra 	$L__BB4_33;
	add.s32 	%r232, %r232, 5120;
	setp.le.s32 	%p5, %r232, %r15;
	@%p5 bra 	$L__BB4_23;
$L__BB4_25:
	setp.le.s32 	%p6, %r36, %r232;
	@%p6 bra 	$L__BB4_33;
	sub.s32 	%r19, %r36, %r232;
	setp.ge.s32 	%p7, %r14, %r19;
	@%p7 bra 	$L__BB4_33;
	not.b32 	%r40, %r14;
	add.s32 	%r41, %r36, %r40;
	sub.s32 	%r20, %r41, %r232;
	mul.hi.u32 	%r42, %r20, -858993459;
	shr.u32 	%r43, %r42, 9;
	add.s32 	%r21, %r43, 1;
	and.b32  	%r44, %r43, 3;
	setp.eq.s32 	%p8, %r44, 3;
	mov.u32 	%r236, %r14;
	@%p8 bra 	$L__BB4_30;
	add.s32 	%r234, %r14, %r232;
	and.b32  	%r45, %r21, 3;
	neg.s32 	%r233, %r45;
	mov.u32 	%r236, %r14;
$L__BB4_29:
	.pragma "nounroll";
	mul.wide.u32 	%rd47, %r234, 8;
	add.s64 	%rd46, %rd9, %rd47;
	// begin inline asm
	ld.global.nc.u64 %rd45, [%rd46];
	// end inline asm
	mov.b64 	%fd61, %rd45;
	add.f64 	%fd262, %fd262, %fd61;
	add.s32 	%r236, %r236, 640;
	add.s32 	%r234, %r234, 640;
	add.s32 	%r233, %r233, 1;
	setp.ne.s32 	%p9, %r233, 0;
	@%p9 bra 	$L__BB4_29;
$L__BB4_30:
	setp.lt.u32 	%p10, %r20, 1920;
	@%p10 bra 	$L__BB4_33;
	cvt.u64.u32 	%rd48, %r236;
	cvt.u64.u32 	%rd49, %r232;
	add.s64 	%rd50, %rd48, %rd49;
	shl.b64 	%rd51, %rd50, 3;
	add.s64 	%rd52, %rd51, %rd9;
	add.s64 	%rd108, %rd52, 10240;
	add.s32 	%r237, %r236, %r232;
$L__BB4_32:
	mul.wide.u32 	%rd61, %r237, 8;
	add.s64 	%rd54, %rd9, %rd61;
	// begin inline asm
	ld.global.nc.u64 %rd53, [%rd54];
	// end inline asm
	mov.b64 	%fd62, %rd53;
	add.f64 	%fd63, %fd262, %fd62;
	add.s64 	%rd56, %rd108, -5120;
	// begin inline asm
	ld.global.nc.u64 %rd55, [%rd56];
	// end inline asm
	mov.b64 	%fd64, %rd55;
	add.f64 	%fd65, %fd63, %fd64;
	// begin inline asm
	ld.global.nc.u64 %rd57, [%rd108];
	// end inline asm
	mov.b64 	%fd66, %rd57;
	add.f64 	%fd67, %fd65, %fd66;
	add.s64 	%rd60, %rd108, 5120;
	// begin inline asm
	ld.global.nc.u64 %rd59, [%rd60];
	// end inline asm
	mov.b64 	%fd68, %rd59;
	add.f64 	%fd262, %fd67, %fd68;
	add.s32 	%r236, %r236, 2560;
	add.s64 	%rd108, %rd108, 20480;
	add.s32 	%r237, %r237, 2560;
	setp.lt.s32 	%p11, %r236, %r19;
	@%p11 bra 	$L__BB4_32;
$L__BB4_33:
	// begin inline asm
	mov.u32 %r46, %laneid;
	// end inline asm
	mov.b64 	%rd62, %fd262;
	mov.b64 	{%r48, %r53}, %rd62;
	mov.b32 	%r54, 1;
	mov.b32 	%r95, 31;
	mov.b32 	%r96, -1;
	// begin inline asm
	shfl.sync.down.b32 %r47, %r48, %r54, %r95, %r96;
	// end inline asm
	// begin inline asm
	shfl.sync.down.b32 %r52, %r53, %r54, %r95, %r96;
	// end inline asm
	mov.b64 	%rd63, {%r47, %r52};
	mov.b64 	%fd69, %rd63;
	setp.gt.s32 	%p12, %r46, 30;
	add.f64 	%fd70, %fd262, %fd69;
	selp.f64 	%fd71, %fd262, %fd70, %p12;
	mov.b64 	%rd64, %fd71;
	mov.b64 	{%r58, %r63}, %rd64;
	mov.b32 	%r64, 2;
	// begin inline asm
	shfl.sync.down.b32 %r57, %r58, %r64, %r95, %r96;
	// end inline asm
	// begin inline asm
	shfl.sync.down.b32 %r62, %r63, %r64, %r95, %r96;
	// end inline asm
	mov.b64 	%rd65, {%r57, %r62};
	mov.b64 	%fd72, %rd65;
	setp.gt.s32 	%p13, %r46, 29;
	add.f64 	%fd73, %fd71, %fd72;
	selp.f64 	%fd74, %fd71, %fd73, %p13;
	mov.b64 	%rd66, %fd74;
	mov.b64 	{%r68, %r73}, %rd66;
	mov.b32 	%r74, 4;
	// begin inline asm
	shfl.sync.down.b32 %r67, %r68, %r74, %r95, %r96;
	// end inline asm
	// begin inline asm
	shfl.sync.down.b32 %r72, %r73, %r74, %r95, %r96;
	// end inline asm
	mov.b64 	%rd67, {%r67, %r72};
	mov.b64 	%fd75, %rd67;
	setp.gt.s32 	%p14, %r46, 27;
	add.f64 	%fd76, %fd74, %fd75;
	selp.f64 	%fd77, %fd74, %fd76, %p14;
	mov.b64 	%rd68, %fd77;
	mov.b64 	{%r78, %r83}, %rd68;
	mov.b32 	%r84, 8;
	// begin inline asm
	shfl.sync.down.b32 %r77, %r78, %r84, %r95, %r96;
	// end inline asm
	// begin inline asm
	shfl.sync.down.b32 %r82, %r83, %r84, %r95, %r96;
	// end inline asm
	mov.b64 	%rd69, {%r77, %r82};
	mov.b64 	%fd78, %rd69;
	setp.gt.s32 	%p15, %r46, 23;
	add.f64 	%fd79, %fd77, %fd78;
	selp.f64 	%fd80, %fd77, %fd79, %p15;
	mov.b64 	%rd70, %fd80;
	mov.b64 	{%r88, %r93}, %rd70;
	mov.b32 	%r94, 16;
	// begin inline asm
	shfl.sync.down.b32 %r87, %r88, %r94, %r95, %r96;
	// end inline asm
	// begin inline asm
	shfl.sync.down.b32 %r92, %r93, %r94, %r95, %r96;
	// end inline asm
	mov.b64 	%rd71, {%r87, %r92};
	mov.b64 	%fd81, %rd71;
	setp.gt.s32 	%p16, %r46, 15;
	add.f64 	%fd26, %fd80, %fd81;
	selp.f64 	%fd263, %fd80, %fd26, %p16;
	setp.ne.s32 	%p17, %r46, 0;
	@%p17 bra 	$L__BB4_35;
	shr.u32 	%r97, %r14, 2;
	and.b32  	%r98, %r97, 248;
	mov.u32 	%r99, _ZZN3cub18CUB_300001_SM_10006detail6reduce28DeviceReduceSingleTileKernelINS2_10policy_hubIdjN4cuda3std3__44plusIdEEE10Policy1000EPdSC_iS9_ddNS7_10__identityEEEvT0_T1_T2_T3_T4_T6_E12temp_storage;
	add.s32 	%r100, %r99, %r98;
	st.shared.f64 	[%r100+24], %fd26;
$L__BB4_35:
	bar.sync 	0;
	setp.ne.s32 	%p18, %r14, 0;
	@%p18 bra 	$L__BB4_37;
	ld.shared.f64 	%fd82, [_ZZN3cub18CUB_300001_SM_10006detail6reduce28DeviceReduceSingleTileKernelINS2_10policy_hubIdjN4cuda3std3__44plusIdEEE10Policy1000EPdSC_iS9_ddNS7_10__identityEEEvT0_T1_T2_T3_T4_T6_E12temp_storage+32];
	add.f64 	%fd83, %fd263, %fd82;
	ld.shared.f64 	%fd84, [_ZZN3cub18CUB_300001_SM_10006detail6reduce28DeviceReduceSingleTileKernelINS2_10policy_hubIdjN4cuda3std3__44plusIdEEE10Policy1000EPdSC_iS9_ddNS7_10__identityEEEvT0_T1_T2_T3_T4_T6_E12temp_storage+40];
	add.f64 	%fd85, %fd83, %fd84;
	ld.shared.f64 	%fd86, [_ZZN3cub18CUB_300001_SM_10006detail6reduce28DeviceReduceSingleTileKernelINS2_10policy_hubIdjN4cuda3std3__44plusIdEEE10Policy1000EPdSC_iS9_ddNS7_10__identityEEEvT0_T1_T2_T3_T4_T6_E12temp_storage+48];
	add.f64 	%fd87, %fd85, %fd86;
	ld.shared.f64 	%fd88, [_ZZN3cub18CUB_300001_SM_10006detail6reduce28DeviceReduceSingleTileKernelINS2_10policy_hubIdjN4cuda3std3__44plusIdEEE10Policy1000EPdSC_iS9_ddNS7_10__identityEEEvT0_T1_T2_T3_T4_T6_E12temp_storage+56];
	add.f64 	%fd89, %fd87, %fd88;
	ld.shared.f64 	%fd90, [_ZZN3cub18CUB_300001_SM_10006detail6reduce28DeviceReduceSingleTileKernelINS2_10policy_hubIdjN4cuda3std3__44plusIdEEE10Policy1000EPdSC_iS9_ddNS7_10__identityEEEvT0_T1_T2_T3_T4_T6_E12temp_storage+64];
	add.f64 	%fd91, %fd89, %fd90;
	ld.shared.f64 	%fd92, [_ZZN3cub18CUB_300001_SM_10006detail6reduce28DeviceReduceSingleTileKernelINS2_10policy_hubIdjN4cuda3std3__44plusIdEEE10Policy1000EPdSC_iS9_ddNS7_10__identityEEEvT0_T1_T2_T3_T4_T6_E12temp_storage+72];
	add.f64 	%fd93, %fd91, %fd92;
	ld.shared.f64 	%fd94, [_ZZN3cub18CUB_300001_SM_10006detail6reduce28DeviceReduceSingleTileKernelINS2_10policy_hubIdjN4cuda3std3__44plusIdEEE10Policy1000EPdSC_iS9_ddNS7_10__identityEEEvT0_T1_T2_T3_T4_T6_E12temp_storage+80];
	add.f64 	%fd95, %fd93, %fd94;
	ld.shared.f64 	%fd96, [_ZZN3cub18CUB_300001_SM_10006detail6reduce28DeviceReduceSingleTileKernelINS2_10policy_hubIdjN4cuda3std3__44plusIdEEE10Policy1000EPdSC_iS9_ddNS7_10__identityEEEvT0_T1_T2_T3_T4_T6_E12temp_storage+88];
	add.f64 	%fd97, %fd95, %fd96;
	ld.shared.f64 	%fd98, [_ZZN3cub18CUB_300001_SM_10006detail6reduce28DeviceReduceSingleTileKernelINS2_10policy_hubIdjN4cuda3std3__44plusIdEEE10Policy1000EPdSC_iS9_ddNS7_10__identityEEEvT0_T1_T2_T3_T4_T6_E12temp_storage+96];
	add.f64 	%fd99, %fd97, %fd98;
	ld.shared.f64 	%fd100, [_ZZN3cub18CUB_300001_SM_10006detail6reduce28DeviceReduceSingleTileKernelINS2_10policy_hubIdjN4cuda3std3__44plusIdEEE10Policy1000EPdSC_iS9_ddNS7_10__identityEEEvT0_T1_T2_T3_T4_T6_E12temp_storage+104];
	add.f64 	%fd101, %fd99, %fd100;
	ld.shared.f64 	%fd102, [_ZZN3cub18CUB_300001_SM_10006detail6reduce28DeviceReduceSingleTileKernelINS2_10policy_hubIdjN4cuda3std3__44plusIdEEE10Policy1000EPdSC_iS9_ddNS7_10__identityEEEvT0_T1_T2_T3_T4_T6_E12temp_storage+112];
	add.f64 	%fd103, %fd101, %fd102;
	ld.shared.f64 	%fd104, [_ZZN3cub18CUB_300001_SM_10006detail6reduce28DeviceReduceSingleTileKernelINS2_10policy_hubIdjN4cuda3std3__44plusIdEEE10Policy1000EPdSC_iS9_ddNS7_10__identityEEEvT0_T1_T2_T3_T4_T6_E12temp_storage+120];
	add.f64 	%fd105, %fd103, %fd104;
	ld.shared.f64 	%fd106, [_ZZN3cub18CUB_300001_SM_10006detail6reduce28DeviceReduceSingleTileKernelINS2_10policy_hubIdjN4cuda3std3__44plusIdEEE10Policy1000EPdSC_iS9_ddNS7_10__identityEEEvT0_T1_T2_T3_T4_T6_E12temp_storage+128];
	add.f64 	%fd107, %fd105, %fd106;
	ld.shared.f64 	%fd108, [_ZZN3cub18CUB_300001_SM_10006detail6reduce28DeviceReduceSingleTileKernelINS2_10policy_hubIdjN4cuda3std3__44plusIdEEE10Policy1000EPdSC_iS9_ddNS7_10__identityEEEvT0_T1_T2_T3_T4_T6_E12temp_storage+136];
	add.f64 	%fd109, %fd107, %fd108;
	ld.shared.f64 	%fd110, [_ZZN3cub18CUB_300001_SM_10006detail6reduce28DeviceReduceSingleTileKernelINS2_10policy_hubIdjN4cuda3std3__44plusIdEEE10Policy1000EPdSC_iS9_ddNS7_10__identityEEEvT0_T1_T2_T3_T4_T6_E12temp_storage+144];
	add.f64 	%fd111, %fd109, %fd110;
	ld.shared.f64 	%fd112, [_ZZN3cub18CUB_300001_SM_10006detail6reduce28DeviceReduceSingleTileKernelINS2_10policy_hubIdjN4cuda3std3__44plusIdEEE10Policy1000EPdSC_iS9_ddNS7_10__identityEEEvT0_T1_T2_T3_T4_T6_E12temp_storage+152];
	add.f64 	%fd113, %fd111, %fd112;
	ld.shared.f64 	%fd114, [_ZZN3cub18CUB_300001_SM_10006detail6reduce28DeviceReduceSingleTileKernelINS2_10policy_hubIdjN4cuda3std3__44plusIdEEE10Policy1000EPdSC_iS9_ddNS7_10__identityEEEvT0_T1_T2_T3_T4_T6_E12temp_storage+160];
	add.f64 	%fd115, %fd113, %fd114;
	ld.shared.f64 	%fd116, [_ZZN3cub18CUB_300001_SM_10006detail6reduce28DeviceReduceSingleTileKernelINS2_10policy_hubIdjN4cuda3std3__44plusIdEEE10Policy1000EPdSC_iS9_ddNS7_10__identityEEEvT0_T1_T2_T3_T4_T6_E12temp_storage+168];
	add.f64 	%fd117, %fd115, %fd116;
	ld.shared.f64 	%fd118, [_ZZN3cub18CUB_300001_SM_10006detail6reduce28DeviceReduceSingleTileKernelINS2_10policy_hubIdjN4cuda3std3__44plusIdEEE10Policy1000EPdSC_iS9_ddNS7_10__identityEEEvT0_T1_T2_T3_T4_T6_E12temp_storage+176];
	add.f64 	%fd263, %fd117, %fd118;
$L__BB4_37:
	mov.u32 	%r224, %tid.x;
	setp.ne.s32 	%p60, %r224, 0;
	@%p60 bra 	$L__BB4_39;
	add.f64 	%fd249, %fd30, %fd263;
	st.global.f64 	[%rd1], %fd249;
$L__BB4_39:
	ret;

}
	// .globl	_ZN3cub18CUB_300001_SM_10006detail6reduce28DeviceReduceSingleTileKernelINS2_10policy_hubIdyN4cuda3std3__44plusIdEEE10Policy1000EN6thrust24THRUST_300001_SM_1000_NS10device_ptrIdEEPdyS9_dd6squareEEvT0_T1_T2_T3_T4_T6_
.visible .entry _ZN3cub18CUB_300001_SM_10006detail6reduce28DeviceReduceSingleTileKernelINS2_10policy_hubIdyN4cuda3std3__44plusIdEEE10Policy1000EN6thrust24THRUST_300001_SM_1000_NS10device_ptrIdEEPdyS9_dd6squareEEvT0_T1_T2_T3_T4_T6_(
	.param .align 8 .b8 _ZN3cub18CUB_300001_SM_10006detail6reduce28DeviceReduceSingleTileKernelINS2_10policy_hubIdyN4cuda3std3__44plusIdEEE10Policy1000EN6thrust24THRUST_300001_SM_1000_NS10device_ptrIdEEPdyS9_dd6squareEEvT0_T1_T2_T3_T4_T6__param_0[8],
	.param .u64 .ptr .align 1 _ZN3cub18CUB_300001_SM_10006detail6reduce28DeviceReduceSingleTileKernelINS2_10policy_hubIdyN4cuda3std3__44plusIdEEE10Policy1000EN6thrust24THRUST_300001_SM_1000_NS10device_ptrIdEEPdyS9_dd6squareEEvT0_T1_T2_T3_T4_T6__param_1,
	.param .u64 _ZN3cub18CUB_300001_SM_10006detail6reduce28DeviceReduceSingleTileKernelINS2_10policy_hubIdyN4cuda3std3__44plusIdEEE10Policy1000EN6thrust24THRUST_300001_SM_1000_NS10device_ptrIdEEPdyS9_dd6squareEEvT0_T1_T2_T3_T4_T6__param_2,
	.param .align 1 .b8 _ZN3cub18CUB_300001_SM_10006detail6reduce28DeviceReduceSingleTileKernelINS2_10policy_hubIdyN4cuda3std3__44plusIdEEE10Policy1000EN6thrust24THRUST_300001_SM_1000_NS10device_ptrIdEEPdyS9_dd6squareEEvT0_T1_T2_T3_T4_T6__param_3[1],
	.param .f64 _ZN3cub18CUB_300001_SM_10006detail6reduce28DeviceReduceSingleTileKernelINS2_10policy_hubIdyN4cuda3std3__44plusIdEEE10Policy1000EN6thrust24THRUST_300001_SM_1000_NS10device_ptrIdEEPdyS9_dd6squareEEvT0_T1_T2_T3_T4_T6__param_4,
	.param .align 1 .b8 _ZN3cub18CUB_300001_SM_10006detail6reduce28DeviceReduceSingleTileKernelINS2_10policy_hubIdyN4cuda3std3__44plusIdEEE10Policy1000EN6thrust24THRUST_300001_SM_1000_NS10device_ptrIdEEPdyS9_dd6squareEEvT0_T1_T2_T3_T4_T6__param_5[1]
)
.maxntid 512
.minnctapersm 1
{
	.reg .pred 	%p<67>;
	.reg .b32 	%r<246>;
	.reg .b64 	%rd<86>;
	.reg .b64 	%fd<350>;
	// demoted variable
	.shared .align 8 .b8 _ZZN3cub18CUB_300001_SM_10006detail6reduce28DeviceReduceSingleTileKernelINS2_10policy_hubIdyN4cuda3std3__44plusIdEEE10Policy1000EN6thrust24THRUST_300001_SM_1000_NS10device_ptrIdEEPdyS9_dd6squareEEvT0_T1_T2_T3_T4_T6_E12temp_storage[152];
	ld.param.u64 	%rd18, [_ZN3cub18CUB_300001_SM_10006detail6reduce28DeviceReduceSingleTileKernelINS2_10policy_hubIdyN4cuda3std3__44plusIdEEE10Policy1000EN6thrust24THRUST_300001_SM_1000_NS10device_ptrIdEEPdyS9_dd6squareEEvT0_T1_T2_T3_T4_T6__param_0];
	ld.param.u64 	%rd20, [_ZN3cub18CUB_300001_SM_10006detail6reduce28DeviceReduceSingleTileKernelINS2_10policy_hubIdyN4cuda3std3__44plusIdEEE10Policy1000EN6thrust24THRUST_300001_SM_1000_NS10device_ptrIdEEPdyS9_dd6squareEEvT0_T1_T2_T3_T4_T6__param_1];
	ld.param.u64 	%rd19, [_ZN3cub18CUB_300001_SM_10006detail6reduce28DeviceReduceSingleTileKernelINS2_10policy_hubIdyN4cuda3std3__44plusIdEEE10Policy1000EN6thrust24THRUST_300001_SM_1000_NS10device_ptrIdEEPdyS9_dd6squareEEvT0_T1_T2_T3_T4_T6__param_2];
	ld.param.f64 	%fd42, [_ZN3cub18CUB_300001_SM_10006detail6reduce28DeviceReduceSingleTileKernelINS2_10policy_hubIdyN4cuda3std3__44plusIdEEE10Policy1000EN6thrust24THRUST_300001_SM_1000_NS10device_ptrIdEEPdyS9_dd6squareEEvT0_T1_T2_T3_T4_T6__param_4];
	cvta.to.global.u64 	%rd1, %rd20;
	setp.ne.s64 	%p1, %rd19, 0;
	@%p1 bra 	$L__BB5_3;
	mov.u32 	%r231, %tid.x;
	setp.ne.s32 	%p66, %r231, 0;
	@%p66 bra 	$L__BB5_51;
	st.global.f64 	[%rd1], %fd42;
	bra.uni 	$L__BB5_51;
$L__BB5_3:
	cvta.to.global.u64 	%rd2, %rd18;
	setp.gt.u64 	%p2, %rd19, 3583;
	@%p2 bra 	$L__BB5_28;
	cvt.u32.u64 	%r1, %rd19;
	mov.u32 	%r2, %tid.x;
	setp.ge.u32 	%p24, %r2, %r1;
	mov.f64 	%fd337, 0d0000000000000000;
	mov.u32 	%r235, %r2;
	@%p24 bra 	$L__BB5_6;
	mul.wide.u32 	%rd51, %r2, 8;
	add.s64 	%rd52, %rd2, %rd51;
	ld.global.f64 	%fd169, [%rd52];
	mul.f64 	%fd337, %fd169, %fd169;
	add.s32 	%r235, %r2, 512;
$L__BB5_6:
	setp.ge.u32 	%p25, %r235, %r1;
	@%p25 bra 	$L__BB5_19;
	not.b32 	%r108, %r235;
	add.s32 	%r109, %r108, %r1;
	shr.u32 	%r110, %r109, 9;
	add.s32 	%r5, %r110, 1;
	and.b32  	%r6, %r5, 15;
	setp.lt.u32 	%p26, %r109, 7680;
	@%p26 bra 	$L__BB5_10;
	and.b32  	%r111, %r5, 16777200;
	neg.s32 	%r233, %r111;
	mul.wide.u32 	%rd53, %r235, 8;
	add.s64 	%rd54, %rd53, %rd2;
	add.s64 	%rd81, %rd54, 32768;
$L__BB5_9:
	.pragma "nounroll";
	ld.global.f64 	%fd171, [%rd81+-32768];
	fma.rn.f64 	%fd172, %fd171, %fd171, %fd337;
	ld.global.f64 	%fd173, [%rd81+-28672];
	fma.rn.f64 	%fd174, %fd173, %fd173, %fd172;
	ld.global.f64 	%fd175, [%rd81+-24576];
	fma.rn.f64 	%fd176, %fd175, %fd175, %fd174;
	ld.global.f64 	%fd177, [%rd81+-20480];
	fma.rn.f64 	%fd178, %fd177, %fd177, %fd176;
	ld.global.f64 	%fd179, [%rd81+-16384];
	fma.rn.f64 	%fd180, %fd179, %fd179, %fd178;
	ld.global.f64 	%fd181, [%rd81+-12288];
	fma.rn.f64 	%fd182, %fd181, %fd181, %fd180;
	ld.global.f64 	%fd183, [%rd81+-8192];
	fma.rn.f64 	%fd184, %fd183, %fd183, %fd182;
	ld.global.f64 	%fd185, [%rd81+-4096];
	fma.rn.f64 	%fd186, %fd185, %fd185, %fd184;
	ld.global.f64 	%fd187, [%rd81];
	fma.rn.f64 	%fd188, %fd187, %fd187, %fd186;
	ld.global.f64 	%fd189, [%rd81+4096];
	fma.rn.f64 	%fd190, %fd189, %fd189, %fd188;
	ld.global.f64 	%fd191, [%rd81+8192];
	fma.rn.f64 	%fd192, %fd191, %fd191, %fd190;
	ld.global.f64 	%fd193, [%rd81+12288];
	fma.rn.f64 	%fd194, %fd193, %fd193, %fd192;
	ld.global.f64 	%fd195, [%rd81+16384];
	fma.rn.f64 	%fd196, %fd195, %fd195, %fd194;
	ld.global.f64 	%fd197, [%rd81+20480];
	fma.rn.f64 	%fd198, %fd197, %fd197, %fd196;
	ld.global.f64 	%fd199, [%rd81+24576];
	fma.rn.f64 	%fd200, %fd199, %fd199, %fd198;
	ld.global.f64 	%fd201, [%rd81+28672];
	fma.rn.f64 	%fd337, %fd201, %fd201, %fd200;
	add.s32 	%r235, %r235, 8192;
	add.s32 	%r233, %r233, 16;
	add.s64 	%rd81, %rd81, 65536;
	setp.ne.s32 	%p27, %r233, 0;
	@%p27 bra 	$L__BB5_9;
$L__BB5_10:
	setp.eq.s32 	%p28, %r6, 0;
	@%p28 bra 	$L__BB5_19;
	and.b32  	%r13, %r5, 7;
	setp.lt.u32 	%p29, %r6, 8;
	@%p29 bra 	$L__BB5_13;
	mul.wide.s32 	%rd55, %r235, 8;
	add.s64 	%rd56, %rd2, %rd55;
	ld.global.f64 	%fd203, [%rd56];
	fma.rn.f64 	%fd204, %fd203, %fd203, %fd337;
	ld.global.f64 	%fd205, [%rd56+4096];
	fma.rn.f64 	%fd206, %fd205, %fd205, %fd204;
	ld.global.f64 	%fd207, [%rd56+8192];
	fma.rn.f64 	%fd208, %fd207, %fd207, %fd206;
	ld.global.f64 	%fd209, [%rd56+12288];
	fma.rn.f64 	%fd210, %fd209, %fd209, %fd208;
	ld.global.f64 	%fd211, [%rd56+16384];
	fma.rn.f64 	%fd212, %fd211, %fd211, %fd210;
	ld.global.f64 	%fd213, [%rd56+20480];
	fma.rn.f64 	%fd214, %fd213, %fd213, %fd212;
	ld.global.f64 	%fd215, [%rd56+24576];
	fma.rn.f64 	%fd216, %fd215, %fd215, %fd214;
	ld.global.f64 	%fd217, [%rd56+28672];
	fma.rn.f64 	%fd337, %fd217, %fd217, %fd216;
	add.s32 	%r235, %r235, 4096;
$L__BB5_13:
	setp.eq.s32 	%p30, %r13, 0;
	@%p30 bra 	$L__BB5_19;
	and.b32  	%r16, %r5, 3;
	setp.lt.u32 	%p31, %r13, 4;
	@%p31 bra 	$L__BB5_16;
	mul.wide.s32 	%rd57, %r235, 8;
	add.s64 	%rd58, %rd2, %rd57;
	ld.global.f64 	%fd219, [%rd58];
	fma.rn.f64 	%fd220, %fd219, %fd219, %fd337;
	ld.global.f64 	%fd221, [%rd58+4096];
	fma.rn.f64 	%fd222, %fd221, %fd221, %fd220;
	ld.global.f64 	%fd223, [%rd58+8192];
	fma.rn.f64 	%fd224, %fd223, %fd223, %fd222;
	ld.global.f64 	%fd225, [%rd58+12288];
	fma.rn.f64 	%fd337, %fd225, %fd225, %fd224;
	add.s32 	%r235, %r235, 2048;
$L__BB5_16:
	setp.eq.s32 	%p32, %r16, 0;
	@%p32 bra 	$L__BB5_19;
	neg.s32 	%r238, %r16;
$L__BB5_18:
	.pragma "nounroll";
	mul.wide.s32 	%rd59, %r235, 8;
	add.s64 	%rd60, %rd2, %rd59;
	ld.global.f64 	%fd226, [%rd60];
	fma.rn.f64 	%fd337, %fd226, %fd226, %fd337;
	add.s32 	%r235, %r235, 512;
	add.s32 	%r238, %r238, 1;
	setp.ne.s32 	%p33, %r238, 0;
	@%p33 bra 	$L__BB5_18;
$L__BB5_19:
	setp.lt.u64 	%p34, %rd19, 512;
	@%p34 bra 	$L__BB5_24;
	// begin inline asm
	mov.u32 %r175, %laneid;
	// end inline asm
	mov.b64 	%rd71, %fd337;
	mov.b64 	{%r177, %r182}, %rd71;
	mov.b32 	%r183, 1;
	mov.b32 	%r224, 31;
	mov.b32 	%r225, -1;
	// begin inline asm
	shfl.sync.down.b32 %r176, %r177, %r183, %r224, %r225;
	// end inline asm
	// begin inline asm
	shfl.sync.down.b32 %r181, %r182, %r183, %r224, %r225;
	// end inline asm
	mov.b64 	%rd72, {%r176, %r181};
	mov.b64 	%fd285, %rd72;
	setp.gt.s32 	%p58, %r175, 30;
	add.f64 	%fd286, %fd337, %fd285;
	selp.f64 	%fd287, %fd337, %fd286, %p58;
	mov.b64 	%rd73, %fd287;
	mov.b64 	{%r187, %r192}, %rd73;
	mov.b32 	%r193, 2;
	// begin inline asm
	shfl.sync.down.b32 %r186, %r187, %r193, %r224, %r225;
	// end inline asm
	// begin inline asm
	shfl.sync.down.b32 %r191, %r192, %r193, %r224, %r225;
	// end inline asm
	mov.b64 	%rd74, {%r186, %r191};
	mov.b64 	%fd288, %rd74;
	setp.gt.s32 	%p59, %r175, 29;
	add.f64 	%fd289, %fd287, %fd288;
	selp.f64 	%fd290, %fd287, %fd289, %p59;
	mov.b64 	%rd75, %fd290;
	mov.b64 	{%r197, %r202}, %rd75;
	mov.b32 	%r203, 4;
	// begin inline asm
	shfl.sync.down.b32 %r196, %r197, %r203, %r224, %r225;
	// end inline asm
	// begin inline asm
	shfl.sync.down.b32 %r201, %r202, %r203, %r224, %r225;
	// end inline asm
	mov.b64 	%rd76, {%r196, %r201};
	mov.b64 	%fd291, %rd76;
	setp.gt.s32 	%p60, %r175, 27;
	add.f64 	%fd292, %fd290, %fd291;
	selp.f64 	%fd293, %fd290, %fd292, %p60;
	mov.b64 	%rd77, %fd293;
	mov.b64 	{%r207, %r212}, %rd77;
	mov.b32 	%r213, 8;
	// begin inline asm
	shfl.sync.down.b32 %r206, %r207, %r213, %r224, %r225;
	// end inline asm
	// begin inline asm
	shfl.sync.down.b32 %r211, %r212, %r213, %r224, %r225;
	// end inline asm
	mov.b64 	%rd78, {%r206, %r211};
	mov.b64 	%fd294, %rd78;
	setp.gt.s32 	%p61, %r175, 23;
	add.f64 	%fd295, %fd293, %fd294;
	selp.f64 	%fd296, %fd293, %fd295, %p61;
	mov.b64 	%rd79, %fd296;
	mov.b64 	{%r217, %r222}, %rd79;
	mov.b32 	%r223, 16;
	// begin inline asm
	shfl.sync.down.b32 %r216, %r217, %r223, %r224, %r225;
	// end inline asm
	// begin inline asm
	shfl.sync.down.b32 %r221, %r222, %r223, %r224, %r225;
	// end inline asm
	mov.b64 	%rd80, {%r216, %r221};
	mov.b64 	%fd297, %rd80;
	setp.gt.s32 	%p62, %r175, 15;
	add.f64 	%fd16, %fd296, %fd297;
	selp.f64 	%fd349, %fd296, %fd16, %p62;
	setp.ne.s32 	%p63, %r175, 0;
	@%p63 bra 	$L__BB5_22;
	shr.u32 	%r226, %r2, 2;
	and.b32  	%r227, %r226, 248;
	mov.u32 	%r228, _ZZN3cub18CUB_300001_SM_10006detail6reduce28DeviceReduceSingleTileKernelINS2_10policy_hubIdyN4cuda3std3__44plusIdEEE10Policy1000EN6thrust24THRUST_300001_SM_1000_NS10device_ptrIdEEPdyS9_dd6squareEEvT0_T1_T2_T3_T4_T6_E12temp_storage;
	add.s32 	%r229, %r228, %r227;
	st.shared.f64 	[%r229+16], %fd16;
$L__BB5_22:
	bar.sync 	0;
	setp.ne.s32 	%p64, %r2, 0;
	@%p64 bra 	$L__BB5_49;
	ld.shared.f64 	%fd298, [_ZZN3cub18CUB_300001_SM_10006detail6reduce28DeviceReduceSingleTileKernelINS2_10policy_hubIdyN4cuda3std3__44plusIdEEE10Policy1000EN6thrust24THRUST_300001_SM_1000_NS10device_ptrIdEEPdyS9_dd6squareEEvT0_T1_T2_T3_T4_T6_E12temp_storage+24];
	add.f64 	%fd299, %fd349, %fd298;
	ld.shared.f64 	%fd300, [_ZZN3cub18CUB_300001_SM_10006detail6reduce28DeviceReduceSingleTileKernelINS2_10policy_hubIdyN4cuda3std3__44plusIdEEE10Policy1000EN6thrust24THRUST_300001_SM_1000_NS10device_ptrIdEEPdyS9_dd6squareEEvT0_T1_T2_T3_T4_T6_E12temp_storage+32];
	add.f64 	%fd301, %fd299, %fd300;
	ld.shared.f64 	%fd302, [_ZZN3cub18CUB_300001_SM_10006detail6reduce28DeviceReduceSingleTileKernelINS2_10policy_hubIdyN4cuda3std3__44plusIdEEE10Policy1000EN6thrust24THRUST_300001_SM_1000_NS10device_ptrIdEEPdyS9_dd6squareEEvT0_T1_T2_T3_T4_T6_E12temp_storage+40];
	add.f64 	%fd303, %fd301, %fd302;
	ld.shared.f64 	%fd304, [_ZZN3cub18CUB_300001_SM_10006detail6reduce28DeviceReduceSingleTileKernelINS2_10policy_hubIdyN4cuda3std3__44plusIdEEE10Policy1000EN6thrust24THRUST_300001_SM_1000_NS10device_ptrIdEEPdyS9_dd6squareEEvT0_T1_T2_T3_T4_T6_E12temp_storage+48];
	add.f64 	%fd305, %fd303, %fd304;
	ld.shared.f64 	%fd306, [_ZZN3cub18CUB_300001_SM_10006detail6reduce28DeviceReduceSingleTileKernelINS2_10policy_hubIdyN4cuda3std3__44plusIdEEE10Policy1000EN6thrust24THRUST_300001_SM_1000_NS10device_ptrIdEEPdyS9_dd6squareEEvT0_T1_T2_T3_T4_T6_E12temp_storage+56];
	add.f64 	%fd307, %fd305, %fd306;
	ld.shared.f64 	%fd308, [_ZZN3cub18CUB_300001_SM_10006detail6reduce28DeviceReduceSingleTileKernelINS2_10policy_hubIdyN4cuda3std3__44plusIdEEE10Policy1000EN6thrust24THRUST_300001_SM_1000_NS10device_ptrIdEEPdyS9_dd6squareEEvT0_T1_T2_T3_T4_T6_E12temp_storage+64];
	add.f64 	%fd309, %fd307, %fd308;
	ld.shared.f64 	%fd310, [_ZZN3cub18CUB_300001_SM_10006detail6reduce28DeviceReduceSingleTileKernelINS2_10policy_hubIdyN4cuda3std3__44plusIdEEE10Policy1000EN6thrust24THRUST_300001_SM_1000_NS10device_ptrIdEEPdyS9_dd6squareEEvT0_T1_T2_T3_T4_T6_E12temp_storage+72];
	add.f64 	%fd311, %fd309, %fd310;
	ld.shared.f64 	%fd312, [_ZZN3cub18CUB_300001_SM_10006detail6reduce28DeviceReduceSingleTileKernelINS2_10policy_hubIdyN4cuda3std3__44plusIdEEE10Policy1000EN6thrust24THRUST_300001_SM_1000_NS10device_ptrIdEEPdyS9_dd6squareEEvT0_T1_T2_T3_T4_T6_E12temp_storage+80];
	add.f64 	%fd313, %fd311, %fd312;
	ld.shared.f64 	%fd314, [_ZZN3cub18CUB_300001_SM_10006detail6reduce28DeviceReduceSingleTileKernelINS2_10policy_hubIdyN4cuda3std3__44plusIdEEE10Policy1000EN6thrust24THRUST_300001_SM_1000_NS10device_ptrIdEEPdyS9_dd6squareEEvT0_T1_T2_T3_T4_T6_E12temp_storage+88];
	add.f64 	%fd315, %fd313, %fd314;
	ld.shared.f64 	%fd316, [_ZZN3cub18CUB_300001_SM_10006detail6reduce28DeviceReduceSingleTileKernelINS2_10policy_hubIdyN4cuda3std3__44plusIdEEE10Policy1000EN6thrust24THRUST_300001_SM_1000_NS10device_ptrIdEEPdyS9_dd6squareEEvT0_T1_T2_T3_T4_T6_E12temp_storage+96];
	add.f64 	%fd317, %fd315, %fd316;
	ld.shared.f64 	%fd318, [_ZZN3cub18CUB_300001_SM_10006detail6reduce28DeviceReduceSingleTileKernelINS2_10policy_hubIdyN4cuda3std3__44plusIdEEE10Policy1000EN6thrust24THRUST_300001_SM_1000_NS10device_ptrIdEEPdyS9_dd6squareEEvT0_T1_T2_T3_T4_T6_E12temp_storage+104];
	add.f64 	%fd319, %fd317, %fd318;
	ld.shared.f64 	%fd320, [_ZZN3cub18CUB_300001_SM_10006detail6reduce28DeviceReduceSingleTileKernelINS2_10policy_hubIdyN4cuda3std3__44plusIdEEE10Policy1000EN6thrust24THRUST_300001_SM_1000_NS10device_ptrIdEEPdyS9_dd6squareEEvT0_T1_T2_T3_T4_T6_E12temp_storage+112];
	add.f64 	%fd321, %fd319, %fd320;
	ld.shared.f64 	%fd322, [_ZZN3cub18CUB_300001_SM_10006detail6reduce28DeviceReduceSingleTileKernelINS2_10policy_hubIdyN4cuda3std3__44plusIdEEE10Policy1000EN6thrust24THRUST_300001_SM_1000_NS10device_ptrIdEEPdyS9_dd6squareEEvT0_T1_T2_T3_T4_T6_E12temp_storage+120];
	add.f64 	%fd323, %fd321, %fd322;
	ld.shared.f64 	%fd324, [_ZZN3cub18CUB_300001_SM_10006detail6reduce28DeviceReduceSingleTileKernelINS2_10policy_hubIdyN4cuda3std3__44plusIdEEE10Policy1000EN6thrust24THRUST_300001_SM_1000_NS10device_ptrIdEEPdyS9_dd6squareEEvT0_T1_T2_T3_T4_T6_E12temp_storage+128];
	add.f64 	%fd325, %fd323, %fd324;
	ld.shared.f64 	%fd326, [_ZZN3cub18CUB_300001_SM_10006detail6reduce28DeviceReduceSingleTileKernelINS2_10policy_hubIdyN4cuda3std3__44plusIdEEE10Policy1000EN6thrust24THRUST_300001_SM_1000_NS10device_ptrIdEEPdyS9_dd6squareEEvT0_T1_T2_T3_T4_T6_E12temp_storage+136];
	add.f64 	%fd349, %fd325, %fd326;
	bra.uni 	$L__BB5_49;
$L__BB5_24:
	// begin inline asm
	mov.u32 %r112, %laneid;
	// end inline asm
	and.b32  	%r163, %r2, 992;
	add.s32 	%r164, %r163, 32;
	setp.gt.u32 	%p35, %r164, %r1;
	not.b32 	%r165, %r163;
	add.s32 	%r166, %r1, %r165;
	selp.b32 	%r161, %r166, 31, %p35;
	mov.b64 	%rd61, %fd337;
	mov.b64 	{%r114, %r119}, %rd61;
	mov.b32 	%r120, 1;
	mov.b32 	%r162, -1;
	// begin inline asm
	shfl.sync.down.b32 %r113, %r114, %r120, %r161, %r162;
	// end inline asm
	// begin inline asm
	shfl.sync.down.b32 %r118, %r119, %r120, %r161, %r162;
	// end inline asm
	mov.b64 	%rd62, {%r113, %r118};
	mov.b64 	%fd227, %rd62;
	setp.lt.s32 	%p36, %r112, %r161;
	add.f64 	%fd228, %fd337, %fd227;
	selp.f64 	%fd229, %fd228, %fd337, %p36;
	mov.b64 	%rd63, %fd229;
	mov.b64 	{%r124, %r129}, %rd63;
	mov.b32 	%r130, 2;
	// begin inline asm
	shfl.sync.down.b32 %r123, %r124, %r130, %r161, %r162;
	// end inline asm
	// begin inline asm
	shfl.sync.down.b32 %r128, %r129, %r130, %r161, %r162;
	// end inline asm
	mov.b64 	%rd64, {%r123, %r128};
	mov.b64 	%fd230, %rd64;
	add.s32 	%r167, %r112, 2;
	setp.gt.s32 	%p37, %r167, %r161;
	add.f64 	%fd231, %fd229, %fd230;
	selp.f64 	%fd232, %fd229, %fd231, %p37;
	mov.b64 	%rd65, %fd232;
	mov.b64 	{%r134, %r139}, %rd65;
	mov.b32 	%r140, 4;
	// begin inline asm
	shfl.sync.down.b32 %r133, %r134, %r140, %r161, %r162;
	// end inline asm
	// begin inline asm
	shfl.sync.down.b32 %r138, %r139, %r140, %r161, %r162;
	// end inline asm
	mov.b64 	%rd66, {%r133, %r138};
	mov.b64 	%fd233, %rd66;
	add.s32 	%r168, %r112, 4;
	setp.gt.s32 	%p38, %r168, %r161;
	add.f64 	%fd234, %fd232, %fd233;
	selp.f64 	%fd235, %fd232, %fd234, %p38;
	mov.b64 	%rd67, %fd235;
	mov.b64 	{%r144, %r149}, %rd67;
	mov.b32 	%r150, 8;
	// begin inline asm
	shfl.sync.down.b32 %r143, %r144, %r150, %r161, %r162;
	// end inline asm
	// begin inline asm
	shfl.sync.down.b32 %r148, %r149, %r150, %r161, %r162;
	// end inline asm
	mov.b64 	%rd68, {%r143, %r148};
	mov.b64 	%fd236, %rd68;
	add.s32 	%r169, %r112, 8;
	setp.gt.s32 	%p39, %r169, %r161;
	add.f64 	%fd237, %fd235, %fd236;
	selp.f64 	%fd238, %fd235, %fd237, %p39;
	mov.b64 	%rd69, %fd238;
	mov.b64 	{%r154, %r159}, %rd69;
	mov.b32 	%r160, 16;
	// begin inline asm
	shfl.sync.down.b32 %r153, %r154, %r160, %r161, %r162;
	// end inline asm
	// begin inline asm
	shfl.sync.down.b32 %r158, %r159, %r160, %r161, %r162;
	// end inline asm
	mov.b64 	%rd70, {%r153, %r158};
	mov.b64 	%fd239, %rd70;
	add.s32 	%r170, %r112, 16;
	setp.gt.s32 	%p40, %r170, %r161;
	add.f64 	%fd240, %fd238, %fd239;
	selp.f64 	%fd349, %fd238, %fd240, %p40;
	setp.ne.s32 	%p41, %r112, 0;
	@%p41 bra 	$L__BB5_26;
	shr.u32 	%r171, %r2, 2;
	and.b32  	%r172, %r171, 248;
	mov.u32 	%r173, _ZZN3cub18CUB_300001_SM_10006detail6reduce28DeviceReduceSingleTileKernelINS2_10policy_hubIdyN4cuda3std3__44plusIdEEE10Policy1000EN6thrust24THRUST_300001_SM_1000_NS10device_ptrIdEEPdyS9_dd6squareEEvT0_T1_T2_T3_T4_T6_E12temp_storage;
	add.s32 	%r174, %r173, %r172;
	st.shared.f64 	[%r174+16], %fd349;
$L__BB5_26:
	bar.sync 	0;
	setp.ne.s32 	%p42, %r2, 0;
	@%p42 bra 	$L__BB5_49;
	setp.gt.u64 	%p43, %rd19, 32;
	ld.shared.f64 	%fd241, [_ZZN3cub18CUB_300001_SM_10006detail6reduce28DeviceReduceSingleTileKernelINS2_10policy_hubIdyN4cuda3std3__44plusIdEEE10Policy1000EN6thrust24THRUST_300001_SM_1000_NS10device_ptrIdEEPdyS9_dd6squareEEvT0_T1_T2_T3_T4_T6_E12temp_storage+24];
	add.f64 	%fd242, %fd349, %fd241;
	selp.f64 	%fd243, %fd242, %fd349, %p43;
	setp.gt.u64 	%p44, %rd19, 64;
	ld.shared.f64 	%fd244, [_ZZN3cub18CUB_300001_SM_10006detail6reduce28DeviceReduceSingleTileKernelINS2_10policy_hubIdyN4cuda3std3__44plusIdEEE10Policy1000EN6thrust24THRUST_300001_SM_1000_NS10device_ptrIdEEPdyS9_dd6squareEEvT0_T1_T2_T3_T4_T6_E12temp_storage+32];
	add.f64 	%fd245, %fd244, %fd243;
	selp.f64 	%fd246, %fd245, %fd243, %p44;
	setp.gt.u64 	%p45, %rd19, 96;
	ld.shared.f64 	%fd247, [_ZZN3cub18CUB_300001_SM_10006detail6reduce28DeviceReduceSingleTileKernelINS2_10policy_hubIdyN4cuda3std3__44plusIdEEE10Policy1000EN6thrust24THRUST_300001_SM_1000_NS10device_ptrIdEEPdyS9_dd6squareEEvT0_T1_T2_T3_T4_T6_E12temp_storage+40];
	add.f64 	%fd248, %fd247, %fd246;
	selp.f64 	%fd249, %fd248, %fd246, %p45;
	setp.gt.u64 	%p46, %rd19, 128;
	ld.shared.f64 	%fd250, [_ZZN3cub18CUB_300001_SM_10006detail6reduce28DeviceReduceSingleTileKernelINS2_10policy_hubIdyN4cuda3std3__44plusIdEEE10Policy1000EN6thrust24THRUST_300001_SM_1000_NS10device_ptrIdEEPdyS9_dd6squareEEvT0_T1_T2_T3_T4_T6_E12temp_storage+48];
	add.f64 	%fd251, %fd250, %fd249;
	selp.f64 	%fd252, %fd251, %fd249, %p46;
	setp.gt.u64 	%p47, %rd19, 160;
	ld.shared.f64 	%fd253, [_ZZN3cub18CUB_300001_SM_10006detail6reduce28DeviceReduceSingleTileKernelINS2_10policy_hubIdyN4cuda3std3__44plusIdEEE10Policy1000EN6thrust24THRUST_300001_SM_1000_NS10device_ptrIdEEPdyS9_dd6squareEEvT0_T1_T2_T3_T4_T6_E12temp_storage+56];
	add.f64 	%fd254, %fd253, %fd252;
	selp.f64 	%fd255, %fd254, %fd252, %p47;
	setp.gt.u64 	%p48, %rd19, 192;
	ld.shared.f64 	%fd256, [_ZZN3cub18CUB_300001_SM_10006detail6reduce28DeviceReduceSingleTileKernelINS2_10policy_hubIdyN4cuda3std3__44plusIdEEE10Policy1000EN6thrust24THRUST_300001_SM_1000_NS10device_ptrIdEEPdyS9_dd6squareEEvT0_T1_T2_T3_T4_T6_E12temp_storage+64];
	add.f64 	%fd257, %fd256, %fd255;
	selp.f64 	%fd258, %fd257, %fd255, %p48;
	setp.gt.u64 	%p49, %rd19, 224;
	ld.shared.f64 	%fd259, [_ZZN3cub18CUB_300001_SM_10006detail6reduce28DeviceReduceSingleTileKernelINS2_10policy_hubIdyN4cuda3std3__44plusIdEEE10Policy1000EN6thrust24THRUST_300001_SM_1000_NS10device_ptrIdEEPdyS9_dd6squareEEvT0_T1_T2_T3_T4_T6_E12temp_storage+72];
	add.f64 	%fd260, %fd259, %fd258;
	selp.f64 	%fd261, %fd260, %fd258, %p49;
	setp.gt.u64 	%p50, %rd19, 256;
	ld.shared.f64 	%fd262, [_ZZN3cub18CUB_300001_SM_10006detail6reduce28DeviceReduceSingleTileKernelINS2_10policy_hubIdyN4cuda3std3__44plusIdEEE10Policy1000EN6thrust24THRUST_300001_SM_1000_NS10device_ptrIdEEPdyS9_dd6squareEEvT0_T1_T2_T3_T4_T6_E12temp_storage+80];
	add.f64 	%fd263, %fd262, %fd261;
	selp.f64 	%fd264, %fd263, %fd261, %p50;
	setp.gt.u64 	%p51, %rd19, 288;
	ld.shared.f64 	%fd265, [_ZZN3cub18CUB_300001_SM_10006detail6reduce28DeviceReduceSingleTileKernelINS2_10policy_hubIdyN4cuda3std3__44plusIdEEE10Policy1000EN6thrust24THRUST_300001_SM_1000_NS10device_ptrIdEEPdyS9_dd6squareEEvT0_T1_T2_T3_T4_T6_E12temp_storage+88];
	add.f64 	%fd266, %fd265, %fd264;
	selp.f64 	%fd267, %fd266, %fd264, %p51;
	setp.gt.u64 	%p52, %rd19, 320;
	ld.shared.f64 	%fd268, [_ZZN3cub18CUB_300001_SM_10006detail6reduce28DeviceReduceSingleTileKernelINS2_10policy_hubIdyN4cuda3std3__44plusIdEEE10Policy1000EN6thrust24THRUST_300001_SM_1000_NS10device_ptrIdEEPdyS9_dd6squareEEvT0_T1_T2_T3_T4_T6_E12temp_storage+96];
	add.f64 	%fd269, %fd268, %fd267;
	selp.f64 	%fd270, %fd269, %fd267, %p52;
	setp.gt.u64 	%p53, %rd19, 352;
	ld.shared.f64 	%fd271, [_ZZN3cub18CUB_300001_SM_10006detail6reduce28DeviceReduceSingleTileKernelINS2_10policy_hubIdyN4cuda3std3__44plusIdEEE10Policy1000EN6thrust24THRUST_300001_SM_1000_NS10device_ptrIdEEPdyS9_dd6squareEEvT0_T1_T2_T3_T4_T6_E12temp_storage+104];
	add.f64 	%fd272, %fd271, %fd270;
	selp.f64 	%fd273, %fd272, %fd270, %p53;
	setp.gt.u64 	%p54, %rd19, 384;
	ld.shared.f64 	%fd274, [_ZZN3cub18CUB_300001_SM_10006detail6reduce28DeviceReduceSingleTileKernelINS2_10policy_hubIdyN4cuda3std3__44plusIdEEE10Policy1000EN6thrust24THRUST_300001_SM_1000_NS10device_ptrIdEEPdyS9_dd6squareEEvT0_T1_T2_T3_T4_T6_E12temp_storage+112];
	add.f64 	%fd275, %fd274, %fd273;
	selp.f64 	%fd276, %fd275, %fd273, %p54;
	setp.gt.u64 	%p55, %rd19, 416;
	ld.shared.f64 	%fd277, [_ZZN3cub18CUB_300001_SM_10006detail6reduce28DeviceReduceSingleTileKernelINS2_10policy_hubIdyN4cuda3std3__44plusIdEEE10Policy1000EN6thrust24THRUST_300001_SM_1000_NS10device_ptrIdEEPdyS9_dd6squareEEvT0_T1_T2_T3_T4_T6_E12temp_storage+120];
	add.f64 	%fd278, %fd277, %fd276;
	selp.f64 	%fd279, %fd278, %fd276, %p55;
	setp.gt.u64 	%p56, %rd19, 448;
	ld.shared.f64 	%fd280, [_ZZN3cub18CUB_300001_SM_10006detail6reduce28DeviceReduceSingleTileKernelINS2_10policy_hubIdyN4cuda3std3__44plusIdEEE10Policy1000EN6thrust24THRUST_300001_SM_1000_NS10device_ptrIdEEPdyS9_dd6squareEEvT0_T1_T2_T3_T4_T6_E12temp_storage+128];
	add.f64 	%fd281, %fd280, %fd279;
	selp.f64 	%fd282, %fd281, %fd279, %p56;
	setp.gt.u64 	%p57, %rd19, 480;
	ld.shared.f64 	%fd283, [_ZZN3cub18CUB_300001_SM_10006detail6reduce28DeviceReduceSingleTileKernelINS2_10policy_hubIdyN4cuda3std3__44plusIdEEE10Policy1000EN6thrust24THRUST_300001_SM_1000_NS10device_ptrIdEEPdyS9_dd6squareEEvT0_T1_T2_T3_T4_T6_E12temp_storage+136];
	add.f64 	%fd284, %fd283, %fd282;
	selp.f64 	%fd349, %fd284, %fd282, %p57;
	bra.uni 	$L__BB5_49;
$L__BB5_28:
	mov.u32 	%r24, %tid.x;
	cvt.u64.u32 	%rd6, %r24;
	mul.wide.u32 	%rd22, %r24, 8;
	add.s64 	%rd7, %rd2, %rd22;
	ld.global.f64 	%fd43, [%rd7];
	ld.global.f64 	%fd44, [%rd7+4096];
	mul.f64 	%fd45, %fd44, %fd44;
	ld.global.f64 	%fd46, [%rd7+8192];
	ld.global.f64 	%fd47, [%rd7+12288];
	ld.global.f64 	%fd48, [%rd7+16384];
	ld.global.f64 	%fd49, [%rd7+20480];
	ld.global.f64 	%fd50, [%rd7+24576];
	fma.rn.f64 	%fd51, %fd43, %fd43, %fd45;
	fma.rn.f64 	%fd52, %fd46, %fd46, %fd51;
	fma.rn.f64 	%fd53, %fd47, %fd47, %fd52;
	fma.rn.f64 	%fd54, %fd48, %fd48, %fd53;
	fma.rn.f64 	%fd55, %fd49, %fd49, %fd54;
	fma.rn.f64 	%fd348, %fd50, %fd50, %fd55;
	add.s64 	%rd8, %rd19, -3584;
	setp.lt.u64 	%p3, %rd8, 3584;
	mov.b64 	%rd83, 3584;
	@%p3 bra 	$L__BB5_32;
	mov.b64 	%rd83, 3584;
$L__BB5_30:
	shl.b64 	%rd24, %rd83, 3;
	add.s64 	%rd25, %rd7, %rd24;
	ld.global.f64 	%fd56, [%rd25];
	ld.global.f64 	%fd57, [%rd25+4096];
	ld.global.f64 	%fd58, [%rd25+8192];
	ld.global.f64 	%fd59, [%rd25+12288];
	ld.global.f64 	%fd60, [%rd25+16384];
	ld.global.f64 	%fd61, [%rd25+20480];
	ld.global.f64 	%fd62, [%rd25+24576];
	fma.rn.f64 	%fd63, %fd56, %fd56, %fd348;
	fma.rn.f64 	%fd64, %fd57, %fd57, %fd63;
	fma.rn.f64 	%fd65, %fd58, %fd58, %fd64;
	fma.rn.f64 	%fd66, %fd59, %fd59, %fd65;
	fma.rn.f64 	%fd67, %fd60, %fd60, %fd66;
	fma.rn.f64 	%fd68, %fd61, %fd61, %fd67;
	fma.rn.f64 	%fd348, %fd62, %fd62, %fd68;
	sub.s64 	%rd26, %rd19, %rd83;
	setp.lt.u64 	%p4, %rd26, 3584;
	@%p4 bra 	$L__BB5_45;
	add.s64 	%rd83, %rd83, 3584;
	setp.le.u64 	%p5, %rd83, %rd8;
	@%p5 bra 	$L__BB5_30;
$L__BB5_32:
	setp.le.u64 	%p6, %rd19, %rd83;
	cvt.u32.u64 	%r42, %rd83;
	cvt.u32.u64 	%r43, %rd19;
	sub.s32 	%r44, %r43, %r42;
	setp.ge.s32 	%p7, %r24, %r44;
	or.pred  	%p8, %p6, %p7;
	@%p8 bra 	$L__BB5_45;
	not.b32 	%r47, %r24;
	add.s32 	%r48, %r47, %r43;
	sub.s32 	%r50, %r48, %r42;
	shr.u32 	%r51, %r50, 9;
	add.s32 	%r25, %r51, 1;
	and.b32  	%r26, %r25, 15;
	setp.lt.u32 	%p9, %r50, 7680;
	mov.u32 	%r242, %r24;
	@%p9 bra 	$L__BB5_36;
	and.b32  	%r52, %r25, 16777200;
	neg.s32 	%r240, %r52;
	add.s64 	%rd27, %rd83, %rd6;
	shl.b64 	%rd28, %rd27, 3;
	add.s64 	%rd29, %rd28, %rd2;
	add.s64 	%rd84, %rd29, 32768;
	mov.u32 	%r242, %r24;
$L__BB5_35:
	.pragma "nounroll";
	ld.global.f64 	%fd70, [%rd84+-32768];
	fma.rn.f64 	%fd71, %fd70, %fd70, %fd348;
	ld.global.f64 	%fd72, [%rd84+-28672];
	fma.rn.f64 	%fd73, %fd72, %fd72, %fd71;
	ld.global.f64 	%fd74, [%rd84+-24576];
	fma.rn.f64 	%fd75, %fd74, %fd74, %fd73;
	ld.global.f64 	%fd76, [%rd84+-20480];
	fma.rn.f64 	%fd77, %fd76, %fd76, %fd75;
	ld.global.f64 	%fd78, [%rd84+-16384];
	fma.rn.f64 	%fd79, %fd78, %fd78, %fd77;
	ld.global.f64 	%fd80, [%rd84+-12288];
	fma.rn.f64 	%fd81, %fd80, %fd80, %fd79;
	ld.global.f64 	%fd82, [%rd84+-8192];
	fma.rn.f64 	%fd83, %fd82, %fd82, %fd81;
	ld.global.f64 	%fd84, [%rd84+-4096];
	fma.rn.f64 	%fd85, %fd84, %fd84, %fd83;
	ld.global.f64 	%fd86, [%rd84];
	fma.rn.f64 	%fd87, %fd86, %fd86, %fd85;
	ld.global.f64 	%fd88, [%rd84+4096];
	fma.rn.f64 	%fd89, %fd88, %fd88, %fd87;
	ld.global.f64 	%fd90, [%rd84+8192];
	fma.rn.f64 	%fd91, %fd90, %fd90, %fd89;
	ld.global.f64 	%fd92, [%rd84+12288];
	fma.rn.f64 	%fd93, %fd92, %fd92, %fd91;
	ld.global.f64 	%fd94, [%rd84+16384];
	fma.rn.f64 	%fd95, %fd94, %fd94, %fd93;
	ld.global.f64 	%fd96, [%rd84+20480];
	fma.rn.f64 	%fd97, %fd96, %fd96, %fd95;
	ld.global.f64 	%fd98, [%rd84+24576];
	fma.rn.f64 	%fd99, %fd98, %fd98, %fd97;
	ld.global.f64 	%fd100, [%rd84+28672];
	fma.rn.f64 	%fd348, %fd100, %fd100, %fd99;
	add.s32 	%r242, %r242, 8192;
	add.s32 	%r240, %r240, 16;
	add.s64 	%rd84, %rd84, 65536;
	setp.ne.s32 	%p10, %r240, 0;
	@%p10 bra 	$L__BB5_35;
$L__BB5_36:
	setp.eq.s32 	%p11, %r26, 0;
	@%p11 bra 	$L__BB5_45;
	and.b32  	%r33, %r25, 7;
	setp.lt.u32 	%p12, %r26, 8;
	@%p12 bra 	$L__BB5_39;
	cvt.u64.u32 	%rd30, %r242;
	add.s64 	%rd31, %rd83, %rd30;
	shl.b64 	%rd32, %rd31, 3;
	add.s64 	%rd33, %rd2, %rd32;
	ld.global.f64 	%fd102, [%rd33];
	fma.rn.f64 	%fd103, %fd102, %fd102, %fd348;
	ld.global.f64 	%fd104, [%rd33+4096];
	fma.rn.f64 	%fd105, %fd104, %fd104, %fd103;
	ld.global.f64 	%fd106, [%rd33+8192];
	fma.rn.f64 	%fd107, %fd106, %fd106, %fd105;
	ld.global.f64 	%fd108, [%rd33+12288];
	fma.rn.f64 	%fd109, %fd108, %fd108, %fd107;
	ld.global.f64 	%fd110, [%rd33+16384];
	fma.rn.f64 	%fd111, %fd110, %fd110, %fd109;
	ld.global.f64 	%fd112, [%rd33+20480];
	fma.rn.f64 	%fd113, %fd112, %fd112, %fd111;
	ld.global.f64 	%fd114, [%rd33+24576];
	fma.rn.f64 	%fd115, %fd114, %fd114, %fd113;
	ld.global.f64 	%fd116, [%rd33+28672];
	fma.rn.f64 	%fd348, %fd116, %fd116, %fd115;
	add.s32 	%r242, %r242, 4096;
$L__BB5_39:
	setp.eq.s32 	%p13, %r33, 0;
	@%p13 bra 	$L__BB5_45;
	and.b32  	%r36, %r25, 3;
	setp.lt.u32 	%p14, %r33, 4;
	@%p14 bra 	$L__BB5_42;
	cvt.u64.u32 	%rd34, %r242;
	add.s64 	%rd35, %rd83, %rd34;
	shl.b64 	%rd36, %rd35, 3;
	add.s64 	%rd37, %rd2, %rd36;
	ld.global.f64 	%fd118, [%rd37];
	fma.rn.f64 	%fd119, %fd118, %fd118, %fd348;
	ld.global.f64 	%fd120, [%rd37+4096];
	fma.rn.f64 	%fd121, %fd120, %fd120, %fd119;
	ld.global.f64 	%fd122, [%rd37+8192];
	fma.rn.f64 	%fd123, %fd122, %fd122, %fd121;
	ld.global.f64 	%fd124, [%rd37+12288];
	fma.rn.f64 	%fd348, %fd124, %fd124, %fd123;
	add.s32 	%r242, %r242, 2048;
$L__BB5_42:
	setp.eq.s32 	%p15, %r36, 0;
	@%p15 bra 	$L__BB5_45;
	cvt.u64.u32 	%rd38, %r242;
	add.s64 	%rd39, %rd83, %rd38;
	shl.b64 	%rd40, %rd39, 3;
	add.s64 	%rd85, %rd2, %rd40;
	neg.s32 	%r245, %r36;
$L__BB5_44:
	.pragma "nounroll";
	ld.global.f64 	%fd125, [%rd85];
	fma.rn.f64 	%fd348, %fd125, %fd125, %fd348;
	add.s64 	%rd85, %rd85, 4096;
	add.s32 	%r245, %r245, 1;
	setp.ne.s32 	%p16, %r245, 0;
	@%p16 bra 	$L__BB5_44;
$L__BB5_45:
	// begin inline asm
	mov.u32 %r53, %laneid;
	// end inline asm
	mov.b64 	%rd41, %fd348;
	mov.b64 	{%r55, %r60}, %rd41;
	mov.b32 	%r61, 1;
	mov.b32 	%r102, 31;
	mov.b32 	%r103, -1;
	// begin inline asm
	shfl.sync.down.b32 %r54, %r55, %r61, %r102, %r103;
	// end inline asm
	// begin inline asm
	shfl.sync.down.b32 %r59, %r60, %r61, %r102, %r103;
	// end inline asm
	mov.b64 	%rd42, {%r54, %r59};
	mov.b64 	%fd126, %rd42;
	setp.gt.s32 	%p17, %r53, 30;
	add.f64 	%fd127, %fd348, %fd126;
	selp.f64 	%fd128, %fd348, %fd127, %p17;
	mov.b64 	%rd43, %fd128;
	mov.b64 	{%r65, %r70}, %rd43;
	mov.b32 	%r71, 2;
	// begin inline asm
	shfl.sync.down.b32 %r64, %r65, %r71, %r102, %r103;
	// end inline asm
	// begin inline asm
	shfl.sync.down.b32 %r69, %r70, %r71, %r102, %r103;
	// end inline asm
	mov.b64 	%rd44, {%r64, %r69};
	mov.b64 	%fd129, %rd44;
	setp.gt.s32 	%p18, %r53, 29;
	add.f64 	%fd130, %fd128, %fd129;
	selp.f64 	%fd131, %fd128, %fd130, %p18;
	mov.b64 	%rd45, %fd131;
	mov.b64 	{%r75, %r80}, %rd45;
	mov.b32 	%r81, 4;
	// begin inline asm
	shfl.sync.down.b32 %r74, %r75, %r81, %r102, %r103;
	// end inline asm
	// begin inline asm
	shfl.sync.down.b32 %r79, %r80, %r81, %r102, %r103;
	// end inline asm
	mov.b64 	%rd46, {%r74, %r79};
	mov.b64 	%fd132, %rd46;
	setp.gt.s32 	%p19, %r53, 27;
	add.f64 	%fd133, %fd131, %fd132;
	selp.f64 	%fd134, %fd131, %fd133, %p19;
	mov.b64 	%rd47, %fd134;
	mov.b64 	{%r85, %r90}, %rd47;
	mov.b32 	%r91, 8;
	// begin inline asm
	shfl.sync.down.b32 %r84, %r85, %r91, %r102, %r103;
	// end inline asm
	// begin inline asm
	shfl.sync.down.b32 %r89, %r90, %r91, %r102, %r103;
	// end inline asm
	mov.b64 	%rd48, {%r84, %r89};
	mov.b64 	%fd135, %rd48;
	setp.gt.s32 	%p20, %r53, 23;
	add.f64 	%fd136, %fd134, %fd135;
	selp.f64 	%fd137, %fd134, %fd136, %p20;
	mov.b64 	%rd49, %fd137;
	mov.b64 	{%r95, %r100}, %rd49;
	mov.b32 	%r101, 16;
	// begin inline asm
	shfl.sync.down.b32 %r94, %r95, %r101, %r102, %r103;
	// end inline asm
	// begin inline asm
	shfl.sync.down.b32 %r99, %r100, %r101, %r102, %r103;
	// end inline asm
	mov.b64 	%rd50, {%r94, %r99};
	mov.b64 	%fd138, %rd50;
	setp.gt.s32 	%p21, %r53, 15;
	add.f64 	%fd38, %fd137, %fd138;
	selp.f64 	%fd349, %fd137, %fd38, %p21;
	setp.ne.s32 	%p22, %r53, 0;
	@%p22 bra 	$L__BB5_47;
	shr.u32 	%r104, %r24, 2;
	and.b32  	%r105, %r104, 248;
	mov.u32 	%r106, _ZZN3cub18CUB_300001_SM_10006detail6reduce28DeviceReduceSingleTileKernelINS2_10policy_hubIdyN4cuda3std3__44plusIdEEE10Policy1000EN6thrust24THRUST_300001_SM_1000_NS10device_ptrIdEEPdyS9_dd6squareEEvT0_T1_T2_T3_T4_T6_E12temp_storage;
	add.s32 	%r107, %r106, %r105;
	st.shared.f64 	[%r107+16], %fd38;
$L__BB5_47:
	bar.sync 	0;
	setp.ne.s32 	%p23, %r24, 0;
	@%p23 bra 	$L__BB5_49;
	ld.shared.f64 	%fd139, [_ZZN3cub18CUB_300001_SM_10006detail6reduce28DeviceReduceSingleTileKernelINS2_10policy_hubIdyN4cuda3std3__44plusIdEEE10Policy1000EN6thrust24THRUST_300001_SM_1000_NS10device_ptrIdEEPdyS9_dd6squareEEvT0_T1_T2_T3_T4_T6_E12temp_storage+24];
	add.f64 	%fd140, %fd349, %fd139;
	ld.shared.f64 	%fd141, [_ZZN3cub18CUB_300001_SM_10006detail6reduce28DeviceReduceSingleTileKernelINS2_10policy_hubIdyN4cuda3std3__44plusIdEEE10Policy1000EN6thrust24THRUST_300001_SM_1000_NS10device_ptrIdEEPdyS9_dd6squareEEvT0_T1_T2_T3_T4_T6_E12temp_storage+32];
	add.f64 	%fd142, %fd140, %fd141;
	ld.shared.f64 	%fd143, [_ZZN3cub18CUB_300001_SM_10006detail6reduce28DeviceReduceSingleTileKernelINS2_10policy_hubIdyN4cuda3std3__44plusIdEEE10Policy1000EN6thrust24THRUST_300001_SM_1000_NS10device_ptrIdEEPdyS9_dd6squareEEvT0_T1_T2_T3_T4_T6_E12temp_storage+40];
	add.f64 	%fd144, %fd142, %fd143;
	ld.shared.f64 	%fd145, [_ZZN3cub18CUB_300001_SM_10006detail6reduce28DeviceReduceSingleTileKernelINS2_10policy_hubIdyN4cuda3std3__44plusIdEEE10Policy1000EN6thrust24THRUST_300001_SM_1000_NS10device_ptrIdEEPdyS9_dd6squareEEvT0_T1_T2_T3_T4_T6_E12temp_storage+48];
	add.f64 	%fd146, %fd144, %fd145;
	ld.shared.f64 	%fd147, [_ZZN3cub18CUB_300001_SM_10006detail6reduce28DeviceReduceSingleTileKernelINS2_10policy_hubIdyN4cuda3std3__44plusIdEEE10Policy1000EN6thrust24THRUST_300001_SM_1000_NS10device_ptrIdEEPdyS9_dd6squareEEvT0_T1_T2_T3_T4_T6_E12temp_storage+56];
	add.f64 	%fd148, %fd146, %fd147;
	ld.shared.f64 	%fd149, [_ZZN3cub18CUB_300001_SM_10006detail6reduce28DeviceReduceSingleTileKernelINS2_10policy_hubIdyN4cuda3std3__44plusIdEEE10Policy1000EN6thrust24THRUST_300001_SM_1000_NS10device_ptrIdEEPdyS9_dd6squareEEvT0_T1_T2_T3_T4_T6_E12temp_storage+64];
	add.f64 	%fd150, %fd148, %fd149;
	ld.shared.f64 	%fd151, [_ZZN3cub18CUB_300001_SM_10006detail6reduce28DeviceReduceSingleTileKernelINS2_10policy_hubIdyN4cuda3std3__44plusIdEEE10Policy1000EN6thrust24THRUST_300001_SM_1000_NS10device_ptrIdEEPdyS9_dd6squareEEvT0_T1_T2_T3_T4_T6_E12temp_storage+72];
	add.f64 	%fd152, %fd150, %fd151;
	ld.shared.f64 	%fd153, [_ZZN3cub18CUB_300001_SM_10006detail6reduce28DeviceReduceSingleTileKernelINS2_10policy_hubIdyN4cuda3std3__44plusIdEEE10Policy1000EN6thrust24THRUST_300001_SM_1000_NS10device_ptrIdEEPdyS9_dd6squareEEvT0_T1_T2_T3_T4_T6_E12temp_storage+80];
	add.f64 	%fd154, %fd152, %fd153;
	ld.shared.f64 	%fd155, [_ZZN3cub18CUB_300001_SM_10006detail6reduce28DeviceReduceSingleTileKernelINS2_10policy_hubIdyN4cuda3std3__44plusIdEEE10Policy1000EN6thrust24THRUST_300001_SM_1000_NS10device_ptrIdEEPdyS9_dd6squareEEvT0_T1_T2_T3_T4_T6_E12temp_storage+88];
	add.f64 	%fd156, %fd154, %fd155;
	ld.shared.f64 	%fd157, [_ZZN3cub18CUB_300001_SM_10006detail6reduce28DeviceReduceSingleTileKernelINS2_10policy_hubIdyN4cuda3std3__44plusIdEEE10Policy1000EN6thrust24THRUST_300001_SM_1000_NS10device_ptrIdEEPdyS9_dd6squareEEvT0_T1_T2_T3_T4_T6_E12temp_storage+96];
	add.f64 	%fd158, %fd156, %fd157;
	ld.shared.f64 	%fd159, [_ZZN3cub18CUB_300001_SM_10006detail6reduce28DeviceReduceSingleTileKernelINS2_10policy_hubIdyN4cuda3std3__44plusIdEEE10Policy1000EN6thrust24THRUST_300001_SM_1000_NS10device_ptrIdEEPdyS9_dd6squareEEvT0_T1_T2_T3_T4_T6_E12temp_storage+104];
	add.f64 	%fd160, %fd158, %fd159;
	ld.shared.f64 	%fd161, [_ZZN3cub18CUB_300001_SM_10006detail6reduce28DeviceReduceSingleTileKernelINS2_10policy_hubIdyN4cuda3std3__44plusIdEEE10Policy1000EN6thrust24THRUST_300001_SM_1000_NS10device_ptrIdEEPdyS9_dd6squareEEvT0_T1_T2_T3_T4_T6_E12temp_storage+112];
	add.f64 	%fd162, %fd160, %fd161;
	ld.shared.f64 	%fd163, [_ZZN3cub18CUB_300001_SM_10006detail6reduce28DeviceReduceSingleTileKernelINS2_10policy_hubIdyN4cuda3std3__44plusIdEEE10Policy1000EN6thrust24THRUST_300001_SM_1000_NS10device_ptrIdEEPdyS9_dd6squareEEvT0_T1_T2_T3_T4_T6_E12temp_storage+120];
	add.f64 	%fd164, %fd162, %fd163;
	ld.shared.f64 	%fd165, [_ZZN3cub18CUB_300001_SM_10006detail6reduce28DeviceReduceSingleTileKernelINS2_10policy_hubIdyN4cuda3std3__44plusIdEEE10Policy1000EN6thrust24THRUST_300001_SM_1000_NS10device_ptrIdEEPdyS9_dd6squareEEvT0_T1_T2_T3_T4_T6_E12temp_storage+128];
	add.f64 	%fd166, %fd164, %fd165;
	ld.shared.f64 	%fd167, [_ZZN3cub18CUB_300001_SM_10006detail6reduce28DeviceReduceSingleTileKernelINS2_10policy_hubIdyN4cuda3std3__44plusIdEEE10Policy1000EN6thrust24THRUST_300001_SM_1000_NS10device_ptrIdEEPdyS9_dd6squareEEvT0_T1_T2_T3_T4_T6_E12temp_storage+136];
	add.f64 	%fd349, %fd166, %fd167;
$L__BB5_49:
	mov.u32 	%r230, %tid.x;
	setp.ne.s32 	%p65, %r230, 0;
	@%p65 bra 	$L__BB5_51;
	add.f64 	%fd327, %fd42, %fd349;
	st.global.f64 	[%rd1], %fd327;
$L__BB5_51:
	ret;

}
	// .globl	_ZN3cub18CUB_300001_SM_10006detail6reduce18DeviceReduceKernelINS2_10policy_hubIdyN4cuda3std3__44plusIdEEE10Policy1000EN6thrust24THRUST_300001_SM_1000_NS10device_ptrIdEEyS9_d6squareEEvT0_PT3_T1_NS0_13GridEvenShareISK_EET2_T4_
.visible .entry _ZN3cub18CUB_300001_SM_10006detail6reduce18DeviceReduceKernelINS2_10policy_hubIdyN4cuda3std3__44plusIdEEE10Policy1000EN6thrust24THRUST_300001_SM_1000_NS10device_ptrIdEEyS9_d6squareEEvT0_PT3_T1_NS0_13GridEvenShareISK_EET2_T4_(
	.param .align 8 .b8 _ZN3cub18CUB_300001_SM_10006detail6reduce18DeviceReduceKernelINS2_10policy_hubIdyN4cuda3std3__44plusIdEEE10Policy1000EN6thrust24THRUST_300001_SM_1000_NS10device_ptrIdEEyS9_d6squareEEvT0_PT3_T1_NS0_13GridEvenShareISK_EET2_T4__param_0[8],
	.param .u64 .ptr .align 1 _ZN3cub18CUB_300001_SM_10006detail6reduce18DeviceReduceKernelINS2_10policy_hubIdyN4cuda3std3__44plusIdEEE10Policy1000EN6thrust24THRUST_300001_SM_1000_NS10device_ptrIdEEyS9_d6squareEEvT0_PT3_T1_NS0_13GridEvenShareISK_EET2_T4__param_1,
	.param .u64 _ZN3cub18CUB_300001_SM_10006detail6reduce18DeviceReduceKernelINS2_10policy_hubIdyN4cuda3std3__44plusIdEEE10Policy1000EN6thrust24THRUST_300001_SM_1000_NS10device_ptrIdEEyS9_d6squareEEvT0_PT3_T1_NS0_13GridEvenShareISK_EET2_T4__param_2,
	.param .align 8 .b8 _ZN3cub18CUB_300001_SM_10006detail6reduce18DeviceReduceKernelINS2_10policy_hubIdyN4cuda3std3__44plusIdEEE10Policy1000EN6thrust24THRUST_300001_SM_1000_NS10device_ptrIdEEyS9_d6squareEEvT0_PT3_T1_NS0_13GridEvenShareISK_EET2_T4__param_3[72],
	.param .align 1 .b8 _ZN3cub18CUB_300001_SM_10006detail6reduce18DeviceReduceKernelINS2_10policy_hubIdyN4cuda3std3__44plusIdEEE10Policy1000EN6thrust24THRUST_300001_SM_1000_NS10device_ptrIdEEyS9_d6squareEEvT0_PT3_T1_NS0_13GridEvenShareISK_EET2_T4__param_4[1],
	.param .align 1 .b8 _ZN3cub18CUB_300001_SM_10006detail6reduce18DeviceReduceKernelINS2_10policy_hubIdyN4cuda3std3__44plusIdEEE10Policy1000EN6thrust24THRUST_300001_SM_1000_NS10device_ptrIdEEyS9_d6squareEEvT0_PT3_T1_NS0_13GridEvenShareISK_EET2_T4__param_5[1]
)
.maxntid 512
{
	.reg .pred 	%p<65>;
	.reg .b16 	%rs<4>;
	.reg .b32 	%r<279>;
	.reg .b64 	%rd<105>;
	.reg .b64 	%fd<346>;
	// demoted variable
	.shared .align 8 .b8 _ZZN3cub18CUB_300001_SM_10006detail6reduce18DeviceReduceKernelINS2_10policy_hubIdyN4cuda3std3__44plusIdEEE10Policy1000EN6thrust24THRUST_300001_SM_1000_NS10device_ptrIdEEyS9_d6squareEEvT0_PT3_T1_NS0_13GridEvenShareISK_EET2_T4_E12temp_storage[152];
	ld.param.u64 	%rd1, [_ZN3cub18CUB_300001_SM_10006detail6reduce18DeviceReduceKernelINS2_10policy_hubIdyN4cuda3std3__44plusIdEEE10Policy1000EN6thrust24THRUST_300001_SM_1000_NS10device_ptrIdEEyS9_d6squareEEvT0_PT3_T1_NS0_13GridEvenShareISK_EET2_T4__param_3+32];
	ld.param.u32 	%r1, [_ZN3cub18CUB_300001_SM_10006detail6reduce18DeviceReduceKernelINS2_10policy_hubIdyN4cuda3std3__44plusIdEEE10Policy1000EN6thrust24THRUST_300001_SM_1000_NS10device_ptrIdEEyS9_d6squareEEvT0_PT3_T1_NS0_13GridEvenShareISK_EET2_T4__param_3+40];
	ld.param.u64 	%rd25, [_ZN3cub18CUB_300001_SM_10006detail6reduce18DeviceReduceKernelINS2_10policy_hubIdyN4cuda3std3__44plusIdEEE10Policy1000EN6thrust24THRUST_300001_SM_1000_NS10device_ptrIdEEyS9_d6squareEEvT0_PT3_T1_NS0_13GridEvenShareISK_EET2_T4__param_0];
	cvta.to.global.u64 	%rd2, %rd25;
	mov.u32 	%r2, %ctaid.x;
	mul.lo.s32 	%r50, %r1, 3584;
	cvt.s64.s32 	%rd3, %r50;
	mul.lo.s32 	%r51, %r2, 3584;
	cvt.u64.u32 	%rd4, %r51;
	sub.s64 	%rd5, %rd1, %rd4;
	setp.gt.u64 	%p1, %rd5, 3583;
	@%p1 bra 	$L__BB6_25;
	cvt.u32.u64 	%r135, %rd4;
	cvt.u32.u64 	%r3, %rd1;
	sub.s32 	%r4, %r3, %r135;
	mov.u32 	%r5, %tid.x;
	setp.ge.s32 	%p23, %r5, %r4;
	mov.f64 	%fd334, 0d0000000000000000;
	mov.u32 	%r266, %r5;
	@%p23 bra 	$L__BB6_3;
	add.s32 	%r137, %r135, %r5;
	mul.wide.u32 	%rd58, %r137, 8;
	add.s64 	%rd59, %rd2, %rd58;
	ld.global.f64 	%fd167, [%rd59];
	mul.f64 	%fd334, %fd167, %fd167;
	add.s32 	%r266, %r5, 512;
$L__BB6_3:
	setp.ge.s32 	%p24, %r266, %r4;
	@%p24 bra 	$L__BB6_16;
	not.b32 	%r139, %r266;
	add.s32 	%r140, %r139, %r3;
	sub.s32 	%r141, %r140, %r135;
	shr.u32 	%r142, %r141, 9;
	add.s32 	%r8, %r142, 1;
	and.b32  	%r9, %r8, 15;
	setp.lt.u32 	%p25, %r141, 7680;
	@%p25 bra 	$L__BB6_7;
	and.b32  	%r143, %r8, 16777200;
	neg.s32 	%r264, %r143;
	mul.wide.u32 	%rd60, %r2, 28672;
	mul.wide.u32 	%rd61, %r266, 8;
	add.s64 	%rd62, %rd60, %rd61;
	add.s64 	%rd63, %rd62, %rd2;
	add.s64 	%rd99, %rd63, 32768;
$L__BB6_6:
	.pragma "nounroll";
	ld.global.f64 	%fd169, [%rd99+-32768];
	fma.rn.f64 	%fd170, %fd169, %fd169, %fd334;
	ld.global.f64 	%fd171, [%rd99+-28672];
	fma.rn.f64 	%fd172, %fd171, %fd171, %fd170;
	ld.global.f64 	%fd173, [%rd99+-24576];
	fma.rn.f64 	%fd174, %fd173, %fd173, %fd172;
	ld.global.f64 	%fd175, [%rd99+-20480];
	fma.rn.f64 	%fd176, %fd175, %fd175, %fd174;
	ld.global.f64 	%fd177, [%rd99+-16384];
	fma.rn.f64 	%fd178, %fd177, %fd177, %fd176;
	ld.global.f64 	%fd179, [%rd99+-12288];
	fma.rn.f64 	%fd180, %fd179, %fd179, %fd178;
	ld.global.f64 	%fd181, [%rd99+-8192];
	fma.rn.f64 	%fd182, %fd181, %fd181, %fd180;
	ld.global.f64 	%fd183, [%rd99+-4096];
	fma.rn.f64 	%fd184, %fd183, %fd183, %fd182;
	ld.global.f64 	%fd185, [%rd99];
	fma.rn.f64 	%fd186, %fd185, %fd185, %fd184;
	ld.global.f64 	%fd187, [%rd99+4096];
	fma.rn.f64 	%fd188, %fd187, %fd187, %fd186;
	ld.global.f64 	%fd189, [%rd99+8192];
	fma.rn.f64 	%fd190, %fd189, %fd189, %fd188;
	ld.global.f64 	%fd191, [%rd99+12288];
	fma.rn.f64 	%fd192, %fd191, %fd191, %fd190;
	ld.global.f64 	%fd193, [%rd99+16384];
	fma.rn.f64 	%fd194, %fd193, %fd193, %fd192;
	ld.global.f64 	%fd195, [%rd99+20480];
	fma.rn.f64 	%fd196, %fd195, %fd195, %fd194;
	ld.global.f64 	%fd197, [%rd99+24576];
	fma.rn.f64 	%fd198, %fd197, %fd197, %fd196;
	ld.global.f64 	%fd199, [%rd99+28672];
	fma.rn.f64 	%fd334, %fd199, %fd199, %fd198;
	add.s32 	%r266, %r266, 8192;
	add.s32 	%r264, %r264, 16;
	add.s64 	%rd99, %rd99, 65536;
	setp.ne.s32 	%p26, %r264, 0;
	@%p26 bra 	$L__BB6_6;
$L__BB6_7:
	setp.eq.s32 	%p27, %r9, 0;
	@%p27 bra 	$L__BB6_16;
	and.b32  	%r16, %r8, 7;
	setp.lt.u32 	%p28, %r9, 8;
	@%p28 bra 	$L__BB6_10;
	cvt.s64.s32 	%rd64, %r266;
	add.s64 	%rd65, %rd64, %rd4;
	shl.b64 	%rd66, %rd65, 3;
	add.s64 	%rd67, %rd2, %rd66;
	ld.global.f64 	%fd201, [%rd67];
	fma.rn.f64 	%fd202, %fd201, %fd201, %fd334;
	ld.global.f64 	%fd203, [%rd67+4096];
	fma.rn.f64 	%fd204, %fd203, %fd203, %fd202;
	ld.global.f64 	%fd205, [%rd67+8192];
	fma.rn.f64 	%fd206, %fd205, %fd205, %fd204;
	ld.global.f64 	%fd207, [%rd67+12288];
	fma.rn.f64 	%fd208, %fd207, %fd207, %fd206;
	ld.global.f64 	%fd209, [%rd67+16384];
	fma.rn.f64 	%fd210, %fd209, %fd209, %fd208;
	ld.global.f64 	%fd211, [%rd67+20480];
	fma.rn.f64 	%fd212, %fd211, %fd211, %fd210;
	ld.global.f64 	%fd213, [%rd67+24576];
	fma.rn.f64 	%fd214, %fd213, %fd213, %fd212;
	ld.global.f64 	%fd215, [%rd67+28672];
	fma.rn.f64 	%fd334, %fd215, %fd215, %fd214;
	add.s32 	%r266, %r266, 4096;
$L__BB6_10:
	setp.eq.s32 	%p29, %r16, 0;
	@%p29 bra 	$L__BB6_16;
	and.b32  	%r19, %r8, 3;
	setp.lt.u32 	%p30, %r16, 4;
	@%p30 bra 	$L__BB6_13;
	cvt.s64.s32 	%rd68, %r266;
	add.s64 	%rd69, %rd68, %rd4;
	shl.b64 	%rd70, %rd69, 3;
	add.s64 	%rd71, %rd2, %rd70;
	ld.global.f64 	%fd217, [%rd71];
	fma.rn.f64 	%fd218, %fd217, %fd217, %fd334;
	ld.global.f64 	%fd219, [%rd71+4096];
	fma.rn.f64 	%fd220, %fd219, %fd219, %fd218;
	ld.global.f64 	%fd221, [%rd71+8192];
	fma.rn.f64 	%fd222, %fd221, %fd221, %fd220;
	ld.global.f64 	%fd223, [%rd71+12288];
	fma.rn.f64 	%fd334, %fd223, %fd223, %fd222;
	add.s32 	%r266, %r266, 2048;
$L__BB6_13:
	setp.eq.s32 	%p31, %r19, 0;
	@%p31 bra 	$L__BB6_16;
	mul.wide.u32 	%rd72, %r2, 28672;
	add.s64 	%rd9, %rd2, %rd72;
	neg.s32 	%r269, %r19;
$L__BB6_15:
	.pragma "nounroll";
	mul.wide.s32 	%rd73, %r266, 8;
	add.s64 	%rd74, %rd9, %rd73;
	ld.global.f64 	%fd224, [%rd74];
	fma.rn.f64 	%fd334, %fd224, %fd224, %fd334;
	add.s32 	%r266, %r266, 512;
	add.s32 	%r269, %r269, 1;
	setp.ne.s32 	%p32, %r269, 0;
	@%p32 bra 	$L__BB6_15;
$L__BB6_16:
	setp.lt.s32 	%p33, %r4, 512;
	@%p33 bra 	$L__BB6_21;
	// begin inline asm
	mov.u32 %r207, %laneid;
	// end inline asm
	mov.b64 	%rd85, %fd334;
	mov.b64 	{%r209, %r214}, %rd85;
	mov.b32 	%r215, 1;
	mov.b32 	%r256, 31;
	mov.b32 	%r257, -1;
	// begin inline asm
	shfl.sync.down.b32 %r208, %r209, %r215, %r256, %r257;
	// end inline asm
	// begin inline asm
	shfl.sync.down.b32 %r213, %r214, %r215, %r256, %r257;
	// end inline asm
	mov.b64 	%rd86, {%r208, %r213};
	mov.b64 	%fd283, %rd86;
	setp.gt.s32 	%p57, %r207, 30;
	add.f64 	%fd284, %fd334, %fd283;
	selp.f64 	%fd285, %fd334, %fd284, %p57;
	mov.b64 	%rd87, %fd285;
	mov.b64 	{%r219, %r224}, %rd87;
	mov.b32 	%r225, 2;
	// begin inline asm
	shfl.sync.down.b32 %r218, %r219, %r225, %r256, %r257;
	// end inline asm
	// begin inline asm
	shfl.sync.down.b32 %r223, %r224, %r225, %r256, %r257;
	// end inline asm
	mov.b64 	%rd88, {%r218, %r223};
	mov.b64 	%fd286, %rd88;
	setp.gt.s32 	%p58, %r207, 29;
	add.f64 	%fd287, %fd285, %fd286;
	selp.f64 	%fd288, %fd285, %fd287, %p58;
	mov.b64 	%rd89, %fd288;
	mov.b64 	{%r229, %r234}, %rd89;
	mov.b32 	%r235, 4;
	// begin inline asm
	shfl.sync.down.b32 %r228, %r229, %r235, %r256, %r257;
	// end inline asm
	// begin inline asm
	shfl.sync.down.b32 %r233, %r234, %r235, %r256, %r257;
	// end inline asm
	mov.b64 	%rd90, {%r228, %r233};
	mov.b64 	%fd289, %rd90;
	setp.gt.s32 	%p59, %r207, 27;
	add.f64 	%fd290, %fd288, %fd289;
	selp.f64 	%fd291, %fd288, %fd290, %p59;
	mov.b64 	%rd91, %fd291;
	mov.b64 	{%r239, %r244}, %rd91;
	mov.b32 	%r245, 8;
	// begin inline asm
	shfl.sync.down.b32 %r238, %r239, %r245, %r256, %r257;
	// end inline asm
	// begin inline asm
	shfl.sync.down.b32 %r243, %r244, %r245, %r256, %r257;
	// end inline asm
	mov.b64 	%rd92, {%r238, %r243};
	mov.b64 	%fd292, %rd92;
	setp.gt.s32 	%p60, %r207, 23;
	add.f64 	%fd293, %fd291, %fd292;
	selp.f64 	%fd294, %fd291, %fd293, %p60;
	mov.b64 	%rd93, %fd294;
	mov.b64 	{%r249, %r254}, %rd93;
	mov.b32 	%r255, 16;
	// begin inline asm
	shfl.sync.down.b32 %r248, %r249, %r255, %r256, %r257;
	// end inline asm
	// begin inline asm
	shfl.sync.down.b32 %r253, %r254, %r255, %r256, %r257;
	// end inline asm
	mov.b64 	%rd94, {%r248, %r253};
	mov.b64 	%fd295, %rd94;
	setp.gt.s32 	%p61, %r207, 15;
	add.f64 	%fd16, %fd294, %fd295;
	selp.f64 	%fd345, %fd294, %fd16, %p61;
	setp.ne.s32 	%p62, %r207, 0;
	@%p62 bra 	$L__BB6_19;
	shr.u32 	%r258, %r5, 2;
	and.b32  	%r259, %r258, 248;
	mov.u32 	%r260, _ZZN3cub18CUB_300001_SM_10006detail6reduce18DeviceReduceKernelINS2_10policy_hubIdyN4cuda3std3__44plusIdEEE10Policy1000EN6thrust24THRUST_300001_SM_1000_NS10device_ptrIdEEyS9_d6squareEEvT0_PT3_T1_NS0_13GridEvenShareISK_EET2_T4_E12temp_storage;
	add.s32 	%r261, %r260, %r259;
	st.shared.f64 	[%r261+16], %fd16;
$L__BB6_19:
	bar.sync 	0;
	setp.ne.s32 	%p63, %r5, 0;
	@%p63 bra 	$L__BB6_46;
	ld.shared.f64 	%fd296, [_ZZN3cub18CUB_300001_SM_10006detail6reduce18DeviceReduceKernelINS2_10policy_hubIdyN4cuda3std3__44plusIdEEE10Policy1000EN6thrust24THRUST_300001_SM_1000_NS10device_ptrIdEEyS9_d6squareEEvT0_PT3_T1_NS0_13GridEvenShareISK_EET2_T4_E12temp_storage+24];
	add.f64 	%fd297, %fd345, %fd296;
	ld.shared.f64 	%fd298, [_ZZN3cub18CUB_300001_SM_10006detail6reduce18DeviceReduceKernelINS2_10policy_hubIdyN4cuda3std3__44plusIdEEE10Policy1000EN6thrust24THRUST_300001_SM_1000_NS10device_ptrIdEEyS9_d6squareEEvT0_PT3_T1_NS0_13GridEvenShareISK_EET2_T4_E12temp_storage+32];
	add.f64 	%fd299, %fd297, %fd298;
	ld.shared.f64 	%fd300, [_ZZN3cub18CUB_300001_SM_10006detail6reduce18DeviceReduceKernelINS2_10policy_hubIdyN4cuda3std3__44plusIdEEE10Policy1000EN6thrust24THRUST_300001_SM_1000_NS10device_ptrIdEEyS9_d6squareEEvT0_PT3_T1_NS0_13GridEvenShareISK_EET2_T4_E12temp_storage+40];
	add.f64 	%fd301, %fd299, %fd300;
	ld.shared.f64 	%fd302, [_ZZN3cub18CUB_300001_SM_10006detail6reduce18DeviceReduceKernelINS2_10policy_hubIdyN4cuda3std3__44plusIdEEE10Policy1000EN6thrust24THRUST_300001_SM_1000_NS10device_ptrIdEEyS9_d6squareEEvT0_PT3_T1_NS0_13GridEvenShareISK_EET2_T4_E12temp_storage+48];
	add.f64 	%fd303, %fd301, %fd302;
	ld.shared.f64 	%fd304, [_ZZN3cub18CUB_300001_SM_10006detail6reduce18DeviceReduceKernelINS2_10policy_hubIdyN4cuda3std3__44plusIdEEE10Policy1000EN6thrust24THRUST_300001_SM_1000_NS10device_ptrIdEEyS9_d6squareEEvT0_PT3_T1_NS0_13GridEvenShareISK_EET2_T4_E12temp_storage+56];
	add.f64 	%fd305, %fd303, %fd304;
	ld.shared.f64 	%fd306, [_ZZN3cub18CUB_300001_SM_10006detail6reduce18DeviceReduceKernelINS2_10policy_hubIdyN4cuda3std3__44plusIdEEE10Policy1000EN6thrust24THRUST_300001_SM_1000_NS10device_ptrIdEEyS9_d6squareEEvT0_PT3_T1_NS0_13GridEvenShareISK_EET2_T4_E12temp_storage+64];
	add.f64 	%fd307, %fd305, %fd306;
	ld.shared.f64 	%fd308, [_ZZN3cub18CUB_300001_SM_10006detail6reduce18DeviceReduceKernelINS2_10policy_hubIdyN4cuda3std3__44plusIdEEE10Policy1000EN6thrust24THRUST_300001_SM_1000_NS10device_ptrIdEEyS9_d6squareEEvT0_PT3_T1_NS0_13GridEvenShareISK_EET2_T4_E12temp_storage+72];
	add.f64 	%fd309, %fd307, %fd308;
	ld.shared.f64 	%fd310, [_ZZN3cub18CUB_300001_SM_10006detail6reduce18DeviceReduceKernelINS2_10policy_hubIdyN4cuda3std3__44plusIdEEE10Policy1000EN6thrust24THRUST_300001_SM_1000_NS10device_ptrIdEEyS9_d6squareEEvT0_PT3_T1_NS0_13GridEvenShareISK_EET2_T4_E12temp_storage+80];
	add.f64 	%fd311, %fd309, %fd310;
	ld.shared.f64 	%fd312, [_ZZN3cub18CUB_300001_SM_10006detail6reduce18DeviceReduceKernelINS2_10policy_hubIdyN4cuda3std3__44plusIdEEE10Policy1000EN6thrust24THRUST_300001_SM_1000_NS10device_ptrIdEEyS9_d6squareEEvT0_PT3_T1_NS0_13GridEvenShareISK_EET2_T4_E12temp_storage+88];
	add.f64 	%fd313, %fd311, %fd312;
	ld.shared.f64 	%fd314, [_ZZN3cub18CUB_300001_SM_10006detail6reduce18DeviceReduceKernelINS2_10policy_hubIdyN4cuda3std3__44plusIdEEE10Policy1000EN6thrust24THRUST_300001_SM_1000_NS10device_ptrIdEEyS9_d6squareEEvT0_PT3_T1_NS0_13GridEvenShareISK_EET2_T4_E12temp_storage+96];
	add.f64 	%fd315, %fd313, %fd314;
	ld.shared.f64 	%fd316, [_ZZN3cub18CUB_300001_SM_10006detail6reduce18DeviceReduceKernelINS2_10policy_hubIdyN4cuda3std3__44plusIdEEE10Policy1000EN6thrust24THRUST_300001_SM_1000_NS10device_ptrIdEEyS9_d6squareEEvT0_PT3_T1_NS0_13GridEvenShareISK_EET2_T4_E12temp_storage+104];
	add.f64 	%fd317, %fd315, %fd316;
	ld.shared.f64 	%fd318, [_ZZN3cub18CUB_300001_SM_10006detail6reduce18DeviceReduceKernelINS2_10policy_hubIdyN4cuda3std3__44plusIdEEE10Policy1000EN6thrust24THRUST_300001_SM_1000_NS10device_ptrIdEEyS9_d6squareEEvT0_PT3_T1_NS0_13GridEvenShareISK_EET2_T4_E12temp_storage+112];
	add.f64 	%fd319, %fd317, %fd318;
	ld.shared.f64 	%fd320, [_ZZN3cub18CUB_300001_SM_10006detail6reduce18DeviceReduceKernelINS2_10policy_hubIdyN4cuda3std3__44plusIdEEE10Policy1000EN6thrust24THRUST_300001_SM_1000_NS10device_ptrIdEEyS9_d6squareEEvT0_PT3_T1_NS0_13GridEvenShareISK_EET2_T4_E12temp_storage+120];
	add.f64 	%fd321, %fd319, %fd320;
	ld.shared.f64 	%fd322, [_ZZN3cub18CUB_300001_SM_10006detail6reduce18DeviceReduceKernelINS2_10policy_hubIdyN4cuda3std3__44plusIdEEE10Policy1000EN6thrust24THRUST_300001_SM_1000_NS10device_ptrIdEEyS9_d6squareEEvT0_PT3_T1_NS0_13GridEvenShareISK_EET2_T4_E12temp_storage+128];
	add.f64 	%fd323, %fd321, %fd322;
	ld.shared.f64 	%fd324, [_ZZN3cub18CUB_300001_SM_10006detail6reduce18DeviceReduceKernelINS2_10policy_hubIdyN4cuda3std3__44plusIdEEE10Policy1000EN6thrust24THRUST_300001_SM_1000_NS10device_ptrIdEEyS9_d6squareEEvT0_PT3_T1_NS0_13GridEvenShareISK_EET2_T4_E12temp_storage+136];
	add.f64 	%fd345, %fd323, %fd324;
	bra.uni 	$L__BB6_46;
$L__BB6_21:
	// begin inline asm
	mov.u32 %r144, %laneid;
	// end inline asm
	and.b32  	%r195, %r5, 992;
	add.s32 	%r196, %r195, 32;
	setp.gt.s32 	%p34, %r196, %r4;
	not.b32 	%r197, %r195;
	add.s32 	%r198, %r4, %r197;
	selp.b32 	%r193, %r198, 31, %p34;
	mov.b64 	%rd75, %fd334;
	mov.b64 	{%r146, %r151}, %rd75;
	mov.b32 	%r152, 1;
	mov.b32 	%r194, -1;
	// begin inline asm
	shfl.sync.down.b32 %r145, %r146, %r152, %r193, %r194;
	// end inline asm
	// begin inline asm
	shfl.sync.down.b32 %r150, %r151, %r152, %r193, %r194;
	// end inline asm
	mov.b64 	%rd76, {%r145, %r150};
	mov.b64 	%fd225, %rd76;
	setp.lt.s32 	%p35, %r144, %r193;
	add.f64 	%fd226, %fd334, %fd225;
	selp.f64 	%fd227, %fd226, %fd334, %p35;
	mov.b64 	%rd77, %fd227;
	mov.b64 	{%r156, %r161}, %rd77;
	mov.b32 	%r162, 2;
	// begin inline asm
	shfl.sync.down.b32 %r155, %r156, %r162, %r193, %r194;
	// end inline asm
	// begin inline asm
	shfl.sync.down.b32 %r160, %r161, %r162, %r193, %r194;
	// end inline asm
	mov.b64 	%rd78, {%r155, %r160};
	mov.b64 	%fd228, %rd78;
	add.s32 	%r199, %r144, 2;
	setp.gt.s32 	%p36, %r199, %r193;
	add.f64 	%fd229, %fd227, %fd228;
	selp.f64 	%fd230, %fd227, %fd229, %p36;
	mov.b64 	%rd79, %fd230;
	mov.b64 	{%r166, %r171}, %rd79;
	mov.b32 	%r172, 4;
	// begin inline asm
	shfl.sync.down.b32 %r165, %r166, %r172, %r193, %r194;
	// end inline asm
	// begin inline asm
	shfl.sync.down.b32 %r170, %r171, %r172, %r193, %r194;
	// end inline asm
	mov.b64 	%rd80, {%r165, %r170};
	mov.b64 	%fd231, %rd80;
	add.s32 	%r200, %r144, 4;
	setp.gt.s32 	%p37, %r200, %r193;
	add.f64 	%fd232, %fd230, %fd231;
	selp.f64 	%fd233, %fd230, %fd232, %p37;
	mov.b64 	%rd81, %fd233;
	mov.b64 	{%r176, %r181}, %rd81;
	mov.b32 	%r182, 8;
	// begin inline asm
	shfl.sync.down.b32 %r175, %r176, %r182, %r193, %r194;
	// end inline asm
	// begin inline asm
	shfl.sync.down.b32 %r180, %r181, %r182, %r193, %r194;
	// end inline asm
	mov.b64 	%rd82, {%r175, %r180};
	mov.b64 	%fd234, %rd82;
	add.s32 	%r201, %r144, 8;
	setp.gt.s32 	%p38, %r201, %r193;
	add.f64 	%fd235, %fd233, %fd234;
	selp.f64 	%fd236, %fd233, %fd235, %p38;
	mov.b64 	%rd83, %fd236;
	mov.b64 	{%r186, %r191}, %rd83;
	mov.b32 	%r192, 16;
	// begin inline asm
	shfl.sync.down.b32 %r185, %r186, %r192, %r193, %r194;
	// end inline asm
	// begin inline asm
	shfl.sync.down.b32 %r190, %r191, %r192, %r193, %r194;
	// end inline asm
	mov.b64 	%rd84, {%r185, %r190};
	mov.b64 	%fd237, %rd84;
	add.s32 	%r202, %r144, 16;
	setp.gt.s32 	%p39, %r202, %r193;
	add.f64 	%fd238, %fd236, %fd237;
	selp.f64 	%fd345, %fd236, %fd238, %p39;
	setp.ne.s32 	%p40, %r144, 0;
	@%p40 bra 	$L__BB6_23;
	shr.u32 	%r203, %r5, 2;
	and.b32  	%r204, %r203, 248;
	mov.u32 	%r205, _ZZN3cub18CUB_300001_SM_10006detail6reduce18DeviceReduceKernelINS2_10policy_hubIdyN4cuda3std3__44plusIdEEE10Policy1000EN6thrust24THRUST_300001_SM_1000_NS10device_ptrIdEEyS9_d6squareEEvT0_PT3_T1_NS0_13GridEvenShareISK_EET2_T4_E12temp_storage;
	add.s32 	%r206, %r205, %r204;
	st.shared.f64 	[%r206+16], %fd345;
$L__BB6_23:
	bar.sync 	0;
	setp.ne.s32 	%p41, %r5, 0;
	@%p41 bra 	$L__BB6_46;
	setp.gt.s32 	%p42, %r4, 32;
	ld.shared.f64 	%fd239, [_ZZN3cub18CUB_300001_SM_10006detail6reduce18DeviceReduceKernelINS2_10policy_hubIdyN4cuda3std3__44plusIdEEE10Policy1000EN6thrust24THRUST_300001_SM_1000_NS10device_ptrIdEEyS9_d6squareEEvT0_PT3_T1_NS0_13GridEvenShareISK_EET2_T4_E12temp_storage+24];
	add.f64 	%fd240, %fd345, %fd239;
	selp.f64 	%fd241, %fd240, %fd345, %p42;
	setp.gt.s32 	%p43, %r4, 64;
	ld.shared.f64 	%fd242, [_ZZN3cub18CUB_300001_SM_10006detail6reduce18DeviceReduceKernelINS2_10policy_hubIdyN4cuda3std3__44plusIdEEE10Policy1000EN6thrust24THRUST_300001_SM_1000_NS10device_ptrIdEEyS9_d6squareEEvT0_PT3_T1_NS0_13GridEvenShareISK_EET2_T4_E12temp_storage+32];
	add.f64 	%fd243, %fd242, %fd241;
	selp.f64 	%fd244, %fd243, %fd241, %p43;
	setp.gt.s32 	%p44, %r4, 96;
	ld.shared.f64 	%fd245, [_ZZN3cub18CUB_300001_SM_10006detail6reduce18DeviceReduceKernelINS2_10policy_hubIdyN4cuda3std3__44plusIdEEE10Policy1000EN6thrust24THRUST_300001_SM_1000_NS10device_ptrIdEEyS9_d6squareEEvT0_PT3_T1_NS0_13GridEvenShareISK_EET2_T4_E12temp_storage+40];
	add.f64 	%fd246, %fd245, %fd244;
	selp.f64 	%fd247, %fd246, %fd244, %p44;
	setp.gt.s32 	%p45, %r4, 128;
	ld.shared.f64 	%fd248, [_ZZN3cub18CUB_300001_SM_10006detail6reduce18DeviceReduceKernelINS2_10policy_hubIdyN4cuda3std3__44plusIdEEE10Policy1000EN6thrust24THRUST_300001_SM_1000_NS10device_ptrIdEEyS9_d6squareEEvT0_PT3_T1_NS0_13GridEvenShareISK_EET2_T4_E12temp_storage+48];
	add.f64 	%fd249, %fd248, %fd247;
	selp.f64 	%fd250, %fd249, %fd247, %p45;
	setp.gt.s32 	%p46, %r4, 160;
	ld.shared.f64 	%fd251, [_ZZN3cub18CUB_300001_SM_10006detail6reduce18DeviceReduceKernelINS2_10policy_hubIdyN4cuda3std3__44plusIdEEE10Policy1000EN6thrust24THRUST_300001_SM_1000_NS10device_ptrIdEEyS9_d6squareEEvT0_PT3_T1_NS0_13GridEvenShareISK_EET2_T4_E12temp_storage+56];
	add.f64 	%fd252, %fd251, %fd250;
	selp.f64 	%fd253, %fd252, %fd250, %p46;
	setp.gt.s32 	%p47, %r4, 192;
	ld.shared.f64 	%fd254, [_ZZN3cub18CUB_300001_SM_10006detail6reduce18DeviceReduceKernelINS2_10policy_hubIdyN4cuda3std3__44plusIdEEE10Policy1000EN6thrust24THRUST_300001_SM_1000_NS10device_ptrIdEEyS9_d6squareEEvT0_PT3_T1_NS0_13GridEvenShareISK_EET2_T4_E12temp_storage+64];
	add.f64 	%fd255, %fd254, %fd253;
	selp.f64 	%fd256, %fd255, %fd253, %p47;
	setp.gt.s32 	%p48, %r4, 224;
	ld.shared.f64 	%fd257, [_ZZN3cub18CUB_300001_SM_10006detail6reduce18DeviceReduceKernelINS2_10policy_hubIdyN4cuda3std3__44plusIdEEE10Policy1000EN6thrust24THRUST_300001_SM_1000_NS10device_ptrIdEEyS9_d6squareEEvT0_PT3_T1_NS0_13GridEvenShareISK_EET2_T4_E12temp_storage+72];
	add.f64 	%fd258, %fd257, %fd256;
	selp.f64 	%fd259, %fd258, %fd256, %p48;
	setp.gt.s32 	%p49, %r4, 256;
	ld.shared.f64 	%fd260, [_ZZN3cub18CUB_300001_SM_10006detail6reduce18DeviceReduceKernelINS2_10policy_hubIdyN4cuda3std3__44plusIdEEE10Policy1000EN6thrust24THRUST_300001_SM_1000_NS10device_ptrIdEEyS9_d6squareEEvT0_PT3_T1_NS0_13GridEvenShareISK_EET2_T4_E12temp_storage+80];
	add.f64 	%fd261, %fd260, %fd259;
	selp.f64 	%fd262, %fd261, %fd259, %p49;
	setp.gt.s32 	%p50, %r4, 288;
	ld.shared.f64 	%fd263, [_ZZN3cub18CUB_300001_SM_10006detail6reduce18DeviceReduceKernelINS2_10policy_hubIdyN4cuda3std3__44plusIdEEE10Policy1000EN6thrust24THRUST_300001_SM_1000_NS10device_ptrIdEEyS9_d6squareEEvT0_PT3_T1_NS0_13GridEvenShareISK_EET2_T4_E12temp_storage+88];
	add.f64 	%fd264, %fd263, %fd262;
	selp.f64 	%fd265, %fd264, %fd262, %p50;
	setp.gt.s32 	%p51, %r4, 320;
	ld.shared.f64 	%fd266, [_ZZN3cub18CUB_300001_SM_10006detail6reduce18DeviceReduceKernelINS2_10policy_hubIdyN4cuda3std3__44plusIdEEE10Policy1000EN6thrust24THRUST_300001_SM_1000_NS10device_ptrIdEEyS9_d6squareEEvT0_PT3_T1_NS0_13GridEvenShareISK_EET2_T4_E12temp_storage+96];
	add.f64 	%fd267, %fd266, %fd265;
	selp.f64 	%fd268, %fd267, %fd265, %p51;
	setp.gt.s32 	%p52, %r4, 352;
	ld.shared.f64 	%fd269, [_ZZN3cub18CUB_300001_SM_10006detail6reduce18DeviceReduceKernelINS2_10policy_hubIdyN4cuda3std3__44plusIdEEE10Policy1000EN6thrust24THRUST_300001_SM_1000_NS10device_ptrIdEEyS9_d6squareEEvT0_PT3_T1_NS0_13GridEvenShareISK_EET2_T4_E12temp_storage+104];
	add.f64 	%fd270, %fd269, %fd268;
	selp.f64 	%fd271, %fd270, %fd268, %p52;
	setp.gt.s32 	%p53, %r4, 384;
	ld.shared.f64 	%fd272, [_ZZN3cub18CUB_300001_SM_10006detail6reduce18DeviceReduceKernelINS2_10policy_hubIdyN4cuda3std3__44plusIdEEE10Policy1000EN6thrust24THRUST_300001_SM_1000_NS10device_ptrIdEEyS9_d6squareEEvT0_PT3_T1_NS0_13GridEvenShareISK_EET2_T4_E12temp_storage+112];
	add.f64 	%fd273, %fd272, %fd271;
	selp.f64 	%fd274, %fd273, %fd271, %p53;
	setp.gt.s32 	%p54, %r4, 416;
	ld.shared.f64 	%fd275, [_ZZN3cub18CUB_300001_SM_10006detail6reduce18DeviceReduceKernelINS2_10policy_hubIdyN4cuda3std3__44plusIdEEE10Policy1000EN6thrust24THRUST_300001_SM_1000_NS10device_ptrIdEEyS9_d6squareEEvT0_PT3_T1_NS0_13GridEvenShareISK_EET2_T4_E12temp_storage+120];
	add.f64 	%fd276, %fd275, %fd274;
	selp.f64 	%fd277, %fd276, %fd274, %p54;
	setp.gt.s32 	%p55, %r4, 448;
	ld.shared.f64 	%fd278, [_ZZN3cub18CUB_300001_SM_10006detail6reduce18DeviceReduceKernelINS2_10policy_hubIdyN4cuda3std3__44plusIdEEE10Policy1000EN6thrust24THRUST_300001_SM_1000_NS10device_ptrIdEEyS9_d6squareEEvT0_PT3_T1_NS0_13GridEvenShareISK_EET2_T4_E12temp_storage+128];
	add.f64 	%fd279, %fd278, %fd277;
	selp.f64 	%fd280, %fd279, %fd277, %p55;
	setp.gt.s32 	%p56, %r4, 480;
	ld.shared.f64 	%fd281, [_ZZN3cub18CUB_300001_SM_10006detail6reduce18DeviceReduceKernelINS2_10policy_hubIdyN4cuda3std3__44plusIdEEE10Policy1000EN6thrust24THRUST_300001_SM_1000_NS10device_ptrIdEEyS9_d6squareEEvT0_PT3_T1_NS0_13GridEvenShareISK_EET2_T4_E12temp_storage+136];
	add.f64 	%fd282, %fd281, %fd280;
	selp.f64 	%fd345, %fd282, %fd280, %p56;
	bra.uni 	$L__BB6_46;
$L__BB6_25:
	cvt.u32.u64 	%r52, %rd4;
	mov.u32 	%r27, %tid.x;
	add.s32 	%r53, %r52, %r27;
	mul.wide.u32 	%rd26, %r53, 8;
	add.s64 	%rd27, %rd2, %rd26;
	ld.global.f64 	%fd41, [%rd27];
	ld.global.f64 	%fd42, [%rd27+4096];
	mul.f64 	%fd43, %fd42, %fd42;
	ld.global.f64 	%fd44, [%rd27+8192];
	ld.global.f64 	%fd45, [%rd27+12288];
	ld.global.f64 	%fd46, [%rd27+16384];
	ld.global.f64 	%fd47, [%rd27+20480];
	ld.global.f64 	%fd48, [%rd27+24576];
	fma.rn.f64 	%fd49, %fd41, %fd41, %fd43;
	fma.rn.f64 	%fd50, %fd44, %fd44, %fd49;
	fma.rn.f64 	%fd51, %fd45, %fd45, %fd50;
	fma.rn.f64 	%fd52, %fd46, %fd46, %fd51;
	fma.rn.f64 	%fd53, %fd47, %fd47, %fd52;
	fma.rn.f64 	%fd344, %fd48, %fd48, %fd53;
	setp.lt.u64 	%p2, %rd5, %rd3;
	@%p2 bra 	$L__BB6_42;
	cvt.u32.u64 	%r55, %rd3;
	cvt.u64.u32 	%rd10, %r27;
	add.s64 	%rd101, %rd4, %rd3;
	cvt.u32.u64 	%r28, %rd1;
	not.b32 	%r57, %r27;
	add.s32 	%r58, %r57, %r28;
	sub.s32 	%r59, %r58, %r55;
	sub.s32 	%r271, %r59, %r52;
	add.s64 	%rd28, %rd101, %rd10;
	shl.b64 	%rd29, %rd28, 3;
	add.s64 	%rd30, %rd29, %rd2;
	add.s64 	%rd100, %rd30, 32768;
	mov.b32 	%r272, 0;
	mov.u64 	%rd102, %rd4;
$L__BB6_27:
	add.s64 	%rd102, %rd102, %rd3;
	add.s64 	%rd31, %rd1, -3584;
	setp.gt.u64 	%p3, %rd102, %rd31;
	@%p3 bra 	$L__BB6_29;
	cvt.u32.u64 	%r60, %rd3;
	add.s64 	%rd32, %rd102, %rd10;
	shl.b64 	%rd33, %rd32, 3;
	add.s64 	%rd34, %rd2, %rd33;
	ld.global.f64 	%fd54, [%rd34];
	ld.global.f64 	%fd55, [%rd34+4096];
	ld.global.f64 	%fd56, [%rd34+8192];
	ld.global.f64 	%fd57, [%rd34+12288];
	ld.global.f64 	%fd58, [%rd34+16384];
	ld.global.f64 	%fd59, [%rd34+20480];
	ld.global.f64 	%fd60, [%rd34+24576];
	fma.rn.f64 	%fd61, %fd54, %fd54, %fd344;
	fma.rn.f64 	%fd62, %fd55, %fd55, %fd61;
	fma.rn.f64 	%fd63, %fd56, %fd56, %fd62;
	fma.rn.f64 	%fd64, %fd57, %fd57, %fd63;
	fma.rn.f64 	%fd65, %fd58, %fd58, %fd64;
	fma.rn.f64 	%fd66, %fd59, %fd59, %fd65;
	fma.rn.f64 	%fd344, %fd60, %fd60, %fd66;
	sub.s64 	%rd35, %rd1, %rd102;
	setp.lt.u64 	%p4, %rd35, %rd3;
	add.s32 	%r272, %r272, 1;
	add.s64 	%rd101, %rd101, %rd3;
	sub.s32 	%r271, %r271, %r60;
	shl.b64 	%rd36, %rd3, 3;
	add.s64 	%rd100, %rd100, %rd36;
	@%p4 bra 	$L__BB6_42;
	bra.uni 	$L__BB6_27;
$L__BB6_29:
	setp.le.u64 	%p5, %rd1, %rd102;
	cvt.u32.u64 	%r61, %rd102;
	cvt.u32.u64 	%r62, %rd1;
	sub.s32 	%r63, %r62, %r61;
	setp.ge.s32 	%p6, %r27, %r63;
	or.pred  	%p7, %p5, %p6;
	@%p7 bra 	$L__BB6_42;
	cvt.u32.u64 	%r65, %rd3;
	cvt.u32.u64 	%r66, %rd4;
	not.b32 	%r67, %r27;
	add.s32 	%r68, %r67, %r28;
	add.s32 	%r69, %r65, %r66;
	sub.s32 	%r70, %r68, %r69;
	mul.lo.s32 	%r71, %r1, %r272;
	mad.lo.s32 	%r72, %r71, -3584, %r70;
	shr.u32 	%r73, %r72, 9;
	add.s32 	%r34, %r73, 1;
	and.b32  	%r35, %r34, 15;
	setp.lt.u32 	%p8, %r72, 7680;
	mov.u32 	%r275, %r27;
	@%p8 bra 	$L__BB6_33;
	shr.u32 	%r74, %r271, 9;
	add.s32 	%r75, %r74, 1;
	and.b32  	%r76, %r75, 16777200;
	neg.s32 	%r273, %r76;
	mov.u32 	%r275, %r27;
$L__BB6_32:
	.pragma "nounroll";
	ld.global.f64 	%fd68, [%rd100+-32768];
	fma.rn.f64 	%fd69, %fd68, %fd68, %fd344;
	ld.global.f64 	%fd70, [%rd100+-28672];
	fma.rn.f64 	%fd71, %fd70, %fd70, %fd69;
	ld.global.f64 	%fd72, [%rd100+-24576];
	fma.rn.f64 	%fd73, %fd72, %fd72, %fd71;
	ld.global.f64 	%fd74, [%rd100+-20480];
	fma.rn.f64 	%fd75, %fd74, %fd74, %fd73;
	ld.global.f64 	%fd76, [%rd100+-16384];
	fma.rn.f64 	%fd77, %fd76, %fd76, %fd75;
	ld.global.f64 	%fd78, [%rd100+-12288];
	fma.rn.f64 	%fd79, %fd78, %fd78, %fd77;
	ld.global.f64 	%fd80, [%rd100+-8192];
	fma.rn.f64 	%fd81, %fd80, %fd80, %fd79;
	ld.global.f64 	%fd82, [%rd100+-4096];
	fma.rn.f64 	%fd83, %fd82, %fd82, %fd81;
	ld.global.f64 	%fd84, [%rd100];
	fma.rn.f64 	%fd85, %fd84, %fd84, %fd83;
	ld.global.f64 	%fd86, [%rd100+4096];
	fma.rn.f64 	%fd87, %fd86, %fd86, %fd85;
	ld.global.f64 	%fd88, [%rd100+8192];
	fma.rn.f64 	%fd89, %fd88, %fd88, %fd87;
	ld.global.f64 	%fd90, [%rd100+12288];
	fma.rn.f64 	%fd91, %fd90, %fd90, %fd89;
	ld.global.f64 	%fd92, [%rd100+16384];
	fma.rn.f64 	%fd93, %fd92, %fd92, %fd91;
	ld.global.f64 	%fd94, [%rd100+20480];
	fma.rn.f64 	%fd95, %fd94, %fd94, %fd93;
	ld.global.f64 	%fd96, [%rd100+24576];
	fma.rn.f64 	%fd97, %fd96, %fd96, %fd95;
	ld.global.f64 	%fd98, [%rd100+28672];
	fma.rn.f64 	%fd344, %fd98, %fd98, %fd97;
	add.s32 	%r275, %r275, 8192;
	add.s32 	%r273, %r273, 16;
	add.s64 	%rd100, %rd100, 65536;
	setp.ne.s32 	%p9, %r273, 0;
	@%p9 bra 	$L__BB6_32;
$L__BB6_33:
	setp.eq.s32 	%p10, %r35, 0;
	@%p10 bra 	$L__BB6_42;
	and.b32  	%r42, %r34, 7;
	setp.lt.u32 	%p11, %r35, 8;
	@%p11 bra 	$L__BB6_36;
	cvt.u64.u32 	%rd37, %r275;
	add.s64 	%rd38, %rd102, %rd37;
	shl.b64 	%rd39, %rd38, 3;
	add.s64 	%rd40, %rd2, %rd39;
	ld.global.f64 	%fd100, [%rd40];
	fma.rn.f64 	%fd101, %fd100, %fd100, %fd344;
	ld.global.f64 	%fd102, [%rd40+4096];
	fma.rn.f64 	%fd103, %fd102, %fd102, %fd101;
	ld.global.f64 	%fd104, [%rd40+8192];
	fma.rn.f64 	%fd105, %fd104, %fd104, %fd103;
	ld.global.f64 	%fd106, [%rd40+12288];
	fma.rn.f64 	%fd107, %fd106, %fd106, %fd105;
	ld.global.f64 	%fd108, [%rd40+16384];
	fma.rn.f64 	%fd109, %fd108, %fd108, %fd107;
	ld.global.f64 	%fd110, [%rd40+20480];
	fma.rn.f64 	%fd111, %fd110, %fd110, %fd109;
	ld.global.f64 	%fd112, [%rd40+24576];
	fma.rn.f64 	%fd113, %fd112, %fd112, %fd111;
	ld.global.f64 	%fd114, [%rd40+28672];
	fma.rn.f64 	%fd344, %fd114, %fd114, %fd113;
	add.s32 	%r275, %r275, 4096;
$L__BB6_36:
	setp.eq.s32 	%p12, %r42, 0;
	@%p12 bra 	$L__BB6_42;
	setp.lt.u32 	%p13, %r42, 4;
	@%p13 bra 	$L__BB6_39;
	cvt.u64.u32 	%rd41, %r275;
	add.s64 	%rd42, %rd102, %rd41;
	shl.b64 	%rd43, %rd42, 3;
	add.s64 	%rd44, %rd2, %rd43;
	ld.global.f64 	%fd116, [%rd44];
	fma.rn.f64 	%fd117, %fd116, %fd116, %fd344;
	ld.global.f64 	%fd118, [%rd44+4096];
	fma.rn.f64 	%fd119, %fd118, %fd118, %fd117;
	ld.global.f64 	%fd120, [%rd44+8192];
	fma.rn.f64 	%fd121, %fd120, %fd120, %fd119;
	ld.global.f64 	%fd122, [%rd44+12288];
	fma.rn.f64 	%fd344, %fd122, %fd122, %fd121;
	add.s32 	%r275, %r275, 2048;
$L__BB6_39:
	and.b32  	%r77, %r34, 3;
	setp.eq.s32 	%p14, %r77, 0;
	@%p14 bra 	$L__BB6_42;
	cvt.u64.u32 	%rd45, %r275;
	add.s64 	%rd46, %rd45, %rd101;
	shl.b64 	%rd47, %rd46, 3;
	add.s64 	%rd104, %rd2, %rd47;
	cvt.u16.u32 	%rs1, %r271;
	shr.u16 	%rs2, %rs1, 9;
	add.s16 	%rs3, %rs2, 1;
	cvt.u32.u16 	%r78, %rs3;
	and.b32  	%r79, %r78, 3;
	neg.s32 	%r278, %r79;
$L__BB6_41:
	.pragma "nounroll";
	ld.global.f64 	%fd123, [%rd104];
	fma.rn.f64 	%fd344, %fd123, %fd123, %fd344;
	add.s64 	%rd104, %rd104, 4096;
	add.s32 	%r278, %r278, 1;
	setp.ne.s32 	%p15, %r278, 0;
	@%p15 bra 	$L__BB6_41;
$L__BB6_42:
	// begin inline asm
	mov.u32 %r80, %laneid;
	// end inline asm
	mov.b64 	%rd48, %fd344;
	mov.b64 	{%r82, %r87}, %rd48;
	mov.b32 	%r88, 1;
	mov.b32 	%r129, 31;
	mov.b32 	%r130, -1;
	// begin inline asm
	shfl.sync.down.b32 %r81, %r82, %r88, %r129, %r130;
	// end inline asm
	// begin inline asm
	shfl.sync.down.b32 %r86, %r87, %r88, %r129, %r130;
	// end inline asm
	mov.b64 	%rd49, {%r81, %r86};
	mov.b64 	%fd124, %rd49;
	setp.gt.s32 	%p16, %r80, 30;
	add.f64 	%fd125, %fd344, %fd124;
	selp.f64 	%fd126, %fd344, %fd125, %p16;
	mov.b64 	%rd50, %fd126;
	mov.b64 	{%r92, %r97}, %rd50;
	mov.b32 	%r98, 2;
	// begin inline asm
	shfl.sync.down.b32 %r91, %r92, %r98, %r129, %r130;
	// end inline asm
	// begin inline asm
	shfl.sync.down.b32 %r96, %r97, %r98, %r129, %r130;
	// end inline asm
	mov.b64 	%rd51, {%r91, %r96};
	mov.b64 	%fd127, %rd51;
	setp.gt.s32 	%p17, %r80, 29;
	add.f64 	%fd128, %fd126, %fd127;
	selp.f64 	%fd129, %fd126, %fd128, %p17;
	mov.b64 	%rd52, %fd129;
	mov.b64 	{%r102, %r107}, %rd52;
	mov.b32 	%r108, 4;
	// begin inline asm
	shfl.sync.down.b32 %r101, %r102, %r108, %r129, %r130;
	// end inline asm
	// begin inline asm
	shfl.sync.down.b32 %r106, %r107, %r108, %r129, %r130;
	// end inline asm
	mov.b64 	%rd53, {%r101, %r106};
	mov.b64 	%fd130, %rd53;
	setp.gt.s32 	%p18, %r80, 27;
	add.f64 	%fd131, %fd129, %fd130;
	selp.f64 	%fd132, %fd129, %fd131, %p18;
	mov.b64 	%rd54, %fd132;
	mov.b64 	{%r112, %r117}, %rd54;
	mov.b32 	%r118, 8;
	// begin inline asm
	shfl.sync.down.b32 %r111, %r112, %r118, %r129, %r130;
	// end inline asm
	// begin inline asm
	shfl.sync.down.b32 %r116, %r117, %r118, %r129, %r130;
	// end inline asm
	mov.b64 	%rd55, {%r111, %r116};
	mov.b64 	%fd133, %rd55;
	setp.gt.s32 	%p19, %r80, 23;
	add.f64 	%fd134, %fd132, %fd133;
	selp.f64 	%fd135, %fd132, %fd134, %p19;
	mov.b64 	%rd56, %fd135;
	mov.b64 	{%r122, %r127}, %rd56;
	mov.b32 	%r128, 16;
	// begin inline asm
	shfl.sync.down.b32 %r121, %r122, %r128, %r129, %r130;
	// end inline asm
	// begin inline asm
	shfl.sync.down.b32 %r126, %r127, %r128, %r129, %r130;
	// end inline asm
	mov.b64 	%rd57, {%r121, %r126};
	mov.b64 	%fd136, %rd57;
	setp.gt.s32 	%p20, %r80, 15;
	add.f64 	%fd37, %fd135, %fd136;
	selp.f64 	%fd345, %fd135, %fd37, %p20;
	setp.ne.s32 	%p21, %r80, 0;
	@%p21 bra 	$L__BB6_44;
	shr.u32 	%r131, %r27, 2;
	and.b32  	%r132, %r131, 248;
	mov.u32 	%r133, _ZZN3cub18CUB_300001_SM_10006detail6reduce18DeviceReduceKernelINS2_10policy_hubIdyN4cuda3std3__44plusIdEEE10Policy1000EN6thrust24THRUST_300001_SM_1000_NS10device_ptrIdEEyS9_d6squareEEvT0_PT3_T1_NS0_13GridEvenShareISK_EET2_T4_E12temp_storage;
	add.s32 	%r134, %r133, %r132;
	st.shared.f64 	[%r134+16], %fd37;
$L__BB6_44:
	bar.sync 	0;
	setp.ne.s32 	%p22, %r27, 0;
	@%p22 bra 	$L__BB6_46;
	ld.shared.f64 	%fd137, [_ZZN3cub18CUB_300001_SM_10006detail6reduce18DeviceReduceKernelINS2_10policy_hubIdyN4cuda3std3__44plusIdEEE10Policy1000EN6thrust24THRUST_300001_SM_1000_NS10device_ptrIdEEyS9_d6squareEEvT0_PT3_T1_NS0_13GridEvenShareISK_EET2_T4_E12temp_storage+24];
	add.f64 	%fd138, %fd345, %fd137;
	ld.shared.f64 	%fd139, [_ZZN3cub18CUB_300001_SM_10006detail6reduce18DeviceReduceKernelINS2_10policy_hubIdyN4cuda3std3__44plusIdEEE10Policy1000EN6thrust24THRUST_300001_SM_1000_NS10device_ptrIdEEyS9_d6squareEEvT0_PT3_T1_NS0_13GridEvenShareISK_EET2_T4_E12temp_storage+32];
	add.f64 	%fd140, %fd138, %fd139;
	ld.shared.f64 	%fd141, [_ZZN3cub18CUB_300001_SM_10006detail6reduce18DeviceReduceKernelINS2_10policy_hubIdyN4cuda3std3__44plusIdEEE10Policy1000EN6thrust24THRUST_300001_SM_1000_NS10device_ptrIdEEyS9_d6squareEEvT0_PT3_T1_NS0_13GridEvenShareISK_EET2_T4_E12temp_storage+40];
	add.f64 	%fd142, %fd140, %fd141;
	ld.shared.f64 	%fd143, [_ZZN3cub18CUB_300001_SM_10006detail6reduce18DeviceReduceKernelINS2_10policy_hubIdyN4cuda3std3__44plusIdEEE10Policy1000EN6thrust24THRUST_300001_SM_1000_NS10device_ptrIdEEyS9_d6squareEEvT0_PT3_T1_NS0_13GridEvenShareISK_EET2_T4_E12temp_storage+48];
	add.f64 	%fd144, %fd142, %fd143;
	ld.shared.f64 	%fd145, [_ZZN3cub18CUB_300001_SM_10006detail6reduce18DeviceReduceKernelINS2_10policy_hubIdyN4cuda3std3__44plusIdEEE10Policy1000EN6thrust24THRUST_300001_SM_1000_NS10device_ptrIdEEyS9_d6squareEEvT0_PT3_T1_NS0_13GridEvenShareISK_EET2_T4_E12temp_storage+56];
	add.f64 	%fd146, %fd144, %fd145;
	ld.shared.f64 	%fd147, [_ZZN3cub18CUB_300001_SM_10006detail6reduce18DeviceReduceKernelINS2_10policy_hubIdyN4cuda3std3__44plusIdEEE10Policy1000EN6thrust24THRUST_300001_SM_1000_NS10device_ptrIdEEyS9_d6squareEEvT0_PT3_T1_NS0_13GridEvenShareISK_EET2_T4_E12temp_storage+64];
	add.f64 	%fd148, %fd146, %fd147;
	ld.shared.f64 	%fd149, [_ZZN3cub18CUB_300001_SM_10006detail6reduce18DeviceReduceKernelINS2_10policy_hubIdyN4cuda3std3__44plusIdEEE10Policy1000EN6thrust24THRUST_300001_SM_1000_NS10device_ptrIdEEyS9_d6squareEEvT0_PT3_T1_NS0_13GridEvenShareISK_EET2_T4_E12temp_storage+72];
	add.f64 	%fd150, %fd148, %fd149;
	ld.shared.f64 	%fd151, [_ZZN3cub18CUB_300001_SM_10006detail6reduce18DeviceReduceKernelINS2_10policy_hubIdyN4cuda3std3__44plusIdEEE10Policy1000EN6thrust24THRUST_300001_SM_1000_NS10device_ptrIdEEyS9_d6squareEEvT0_PT3_T1_NS0_13GridEvenShareISK_EET2_T4_E12temp_storage+80];
	add.f64 	%fd152, %fd150, %fd151;
	ld.shared.f64 	%fd153, [_ZZN3cub18CUB_300001_SM_10006detail6reduce18DeviceReduceKernelINS2_10policy_hubIdyN4cuda3std3__44plusIdEEE10Policy1000EN6thrust24THRUST_300001_SM_1000_NS10device_ptrIdEEyS9_d6squareEEvT0_PT3_T1_NS0_13GridEvenShareISK_EET2_T4_E12temp_storage+88];
	add.f64 	%fd154, %fd152, %fd153;
	ld.shared.f64 	%fd155, [_ZZN3cub18CUB_300001_SM_10006detail6reduce18DeviceReduceKernelINS2_10policy_hubIdyN4cuda3std3__44plusIdEEE10Policy1000EN6thrust24THRUST_300001_SM_1000_NS10device_ptrIdEEyS9_d6squareEEvT0_PT3_T1_NS0_13GridEvenShareISK_EET2_T4_E12temp_storage+96];
	add.f64 	%fd156, %fd154, %fd155;
	ld.shared.f64 	%fd157, [_ZZN3cub18CUB_300001_SM_10006detail6reduce18DeviceReduceKernelINS2_10policy_hubIdyN4cuda3std3__44plusIdEEE10Policy1000EN6thrust24THRUST_300001_SM_1000_NS10device_ptrIdEEyS9_d6squareEEvT0_PT3_T1_NS0_13GridEvenShareISK_EET2_T4_E12temp_storage+104];
	add.f64 	%fd158, %fd156, %fd157;
	ld.shared.f64 	%fd159, [_ZZN3cub18CUB_300001_SM_10006detail6reduce18DeviceReduceKernelINS2_10policy_hubIdyN4cuda3std3__44plusIdEEE10Policy1000EN6thrust24THRUST_300001_SM_1000_NS10device_ptrIdEEyS9_d6squareEEvT0_PT3_T1_NS0_13GridEvenShareISK_EET2_T4_E12temp_storage+112];
	add.f64 	%fd160, %fd158, %fd159;
	ld.shared.f64 	%fd161, [_ZZN3cub18CUB_300001_SM_10006detail6reduce18DeviceReduceKernelINS2_10policy_hubIdyN4cuda3std3__44plusIdEEE10Policy1000EN6thrust24THRUST_300001_SM_1000_NS10device_ptrIdEEyS9_d6squareEEvT0_PT3_T1_NS0_13GridEvenShareISK_EET2_T4_E12temp_storage+120];
	add.f64 	%fd162, %fd160, %fd161;
	ld.shared.f64 	%fd163, [_ZZN3cub18CUB_300001_SM_10006detail6reduce18DeviceReduceKernelINS2_10policy_hubIdyN4cuda3std3__44plusIdEEE10Policy1000EN6thrust24THRUST_300001_SM_1000_NS10device_ptrIdEEyS9_d6squareEEvT0_PT3_T1_NS0_13GridEvenShareISK_EET2_T4_E12temp_storage+128];
	add.f64 	%fd164, %fd162, %fd163;
	ld.shared.f64 	%fd165, [_ZZN3cub18CUB_300001_SM_10006detail6reduce18DeviceReduceKernelINS2_10policy_hubIdyN4cuda3std3__44plusIdEEE10Policy1000EN6thrust24THRUST_300001_SM_1000_NS10device_ptrIdEEyS9_d6squareEEvT0_PT3_T1_NS0_13GridEvenShareISK_EET2_T4_E12temp_storage+136];
	add.f64 	%fd345, %fd164, %fd165;
$L__BB6_46:
	mov.u32 	%r262, %tid.x;
	setp.ne.s32 	%p64, %r262, 0;
	@%p64 bra 	$L__BB6_48;
	ld.param.u64 	%rd98, [_ZN3cub18CUB_300001_SM_10006detail6reduce18DeviceReduceKernelINS2_10policy_hubIdyN4cuda3std3__44plusIdEEE10Policy1000EN6thrust24THRUST_300001_SM_1000_NS10device_ptrIdEEyS9_d6squareEEvT0_PT3_T1_NS0_13GridEvenShareISK_EET2_T4__param_1];
	cvta.to.global.u64 	%rd95, %rd98;
	mul.wide.u32 	%rd96, %r2, 8;
	add.s64 	%rd97, %rd95, %rd96;
	st.global.f64 	[%rd97], %fd345;
$L__BB6_48:
	ret;

}
	// .globl	_ZN3cub18CUB_300001_SM_10006detail6reduce28DeviceReduceSingleTileKernelINS2_10policy_hubIdyN4cuda3std3__44plusIdEEE10Policy1000EPdSC_iS9_ddNS7_10__identityEEEvT0_T1_T2_T3_T4_T6_
.visible .entry _ZN3cub18CUB_300001_SM_10006detail6reduce28DeviceReduceSingleTileKernelINS2_10policy_hubIdyN4cuda3std3__44plusIdEEE10Policy1000EPdSC_iS9_ddNS7_10__identityEEEvT0_T1_T2_T3_T4_T6_(
	.param .u64 .ptr .align 1 _ZN3cub18CUB_300001_SM_10006detail6reduce28DeviceReduceSingleTileKernelINS2_10policy_hubIdyN4cuda3std3__44plusIdEEE10Policy1000EPdSC_iS9_ddNS7_10__identityEEEvT0_T1_T2_T3_T4_T6__param_0,
	.param .u64 .ptr .align 1 _ZN3cub18CUB_300001_SM_10006detail6reduce28DeviceReduceSingleTileKernelINS2_10policy_hubIdyN4cuda3std3__44plusIdEEE10Policy1000EPdSC_iS9_ddNS7_10__identityEEEvT0_T1_T2_T3_T4_T6__param_1,
	.param .u32 _ZN3cub18CUB_300001_SM_10006detail6reduce28DeviceReduceSingleTileKernelINS2_10policy_hubIdyN4cuda3std3__44plusIdEEE10Policy1000EPdSC_iS9_ddNS7_10__identityEEEvT0_T1_T2_T3_T4_T6__param_2,
	.param .align 1 .b8 _ZN3cub18CUB_300001_SM_10006detail6reduce28DeviceReduceSingleTileKernelINS2_10policy_hubIdyN4cuda3std3__44plusIdEEE10Policy1000EPdSC_iS9_ddNS7_10__identityEEEvT0_T1_T2_T3_T4_T6__param_3[1],
	.param .f64 _ZN3cub18CUB_300001_SM_10006detail6reduce28DeviceReduceSingleTileKernelINS2_10policy_hubIdyN4cuda3std3__44plusIdEEE10Policy1000EPdSC_iS9_ddNS7_10__identityEEEvT0_T1_T2_T3_T4_T6__param_4,
	.param .align 1 .b8 _ZN3cub18CUB_300001_SM_10006detail6reduce28DeviceReduceSingleTileKernelINS2_10policy_hubIdyN4cuda3std3__44plusIdEEE10Policy1000EPdSC_iS9_ddNS7_10__identityEEEvT0_T1_T2_T3_T4_T6__param_5[1]
)
.maxntid 512
.minnctapersm 1
{
	.reg .pred 	%p<58>;
	.reg .b32 	%r<238>;
	.reg .b64 	%rd<104>;
	.reg .b64 	%fd<232>;
	// demoted variable
	.shared .align 8 .b8 _ZZN3cub18CUB_300001_SM_10006detail6reduce28DeviceReduceSingleTileKernelINS2_10policy_hubIdyN4cuda3std3__44plusIdEEE10Policy1000EPdSC_iS9_ddNS7_10__identityEEEvT0_T1_T2_T3_T4_T6_E12temp_storage[152];
	ld.param.u64 	%rd8, [_ZN3cub18CUB_300001_SM_10006detail6reduce28DeviceReduceSingleTileKernelINS2_10policy_hubIdyN4cuda3std3__44plusIdEEE10Policy1000EPdSC_iS9_ddNS7_10__identityEEEvT0_T1_T2_T3_T4_T6__param_0];
	ld.param.u64 	%rd9, [_ZN3cub18CUB_300001_SM_10006detail6reduce28DeviceReduceSingleTileKernelINS2_10policy_hubIdyN4cuda3std3__44plusIdEEE10Policy1000EPdSC_iS9_ddNS7_10__identityEEEvT0_T1_T2_T3_T4_T6__param_1];
	ld.param.u32 	%r34, [_ZN3cub18CUB_300001_SM_10006detail6reduce28DeviceReduceSingleTileKernelINS2_10policy_hubIdyN4cuda3std3__44plusIdEEE10Policy1000EPdSC_iS9_ddNS7_10__identityEEEvT0_T1_T2_T3_T4_T6__param_2];
	ld.param.f64 	%fd30, [_ZN3cub18CUB_300001_SM_10006detail6reduce28DeviceReduceSingleTileKernelINS2_10policy_hubIdyN4cuda3std3__44plusIdEEE10Policy1000EPdSC_iS9_ddNS7_10__identityEEEvT0_T1_T2_T3_T4_T6__param_4];
	cvta.to.global.u64 	%rd1, %rd9;
	setp.ne.s32 	%p1, %r34, 0;
	@%p1 bra 	$L__BB7_3;
	mov.u32 	%r224, %tid.x;
	setp.ne.s32 	%p57, %r224, 0;
	@%p57 bra 	$L__BB7_39;
	st.global.f64 	[%rd1], %fd30;
	bra.uni 	$L__BB7_39;
$L__BB7_3:
	setp.gt.s32 	%p2, %r34, 3583;
	@%p2 bra 	$L__BB7_21;
	mov.u32 	%r1, %tid.x;
	setp.ge.s32 	%p19, %r1, %r34;
	mov.f64 	%fd223, 0d0000000000000000;
	mov.u32 	%r228, %r1;
	@%p19 bra 	$L__BB7_6;
	mul.wide.u32 	%rd69, %r1, 8;
	add.s64 	%rd68, %rd8, %rd69;
	// begin inline asm
	ld.global.nc.u64 %rd67, [%rd68];
	// end inline asm
	mov.b64 	%fd223, %rd67;
	add.s32 	%r228, %r1, 512;
$L__BB7_6:
	setp.ge.s32 	%p20, %r228, %r34;
	@%p20 bra 	$L__BB7_12;
	not.b32 	%r100, %r228;
	add.s32 	%r4, %r34, %r100;
	and.b32  	%r101, %r4, 1536;
	setp.eq.s32 	%p21, %r101, 1536;
	@%p21 bra 	$L__BB7_10;
	mul.wide.u32 	%rd70, %r228, 8;
	add.s64 	%rd102, %rd8, %rd70;
	shr.u32 	%r102, %r4, 9;
	add.s32 	%r103, %r102, 1;
	and.b32  	%r104, %r103, 3;
	neg.s32 	%r226, %r104;
$L__BB7_9:
	.pragma "nounroll";
	// begin inline asm
	ld.global.nc.u64 %rd71, [%rd102];
	// end inline asm
	mov.b64 	%fd109, %rd71;
	add.f64 	%fd223, %fd223, %fd109;
	add.s32 	%r228, %r228, 512;
	add.s64 	%rd102, %rd102, 4096;
	add.s32 	%r226, %r226, 1;
	setp.ne.s32 	%p22, %r226, 0;
	@%p22 bra 	$L__BB7_9;
$L__BB7_10:
	setp.lt.u32 	%p23, %r4, 1536;
	@%p23 bra 	$L__BB7_12;
$L__BB7_11:
	mul.wide.s32 	%rd81, %r228, 8;
	add.s64 	%rd74, %rd8, %rd81;
	// begin inline asm
	ld.global.nc.u64 %rd73, [%rd74];
	// end inline asm
	mov.b64 	%fd110, %rd73;
	add.f64 	%fd111, %fd223, %fd110;
	add.s64 	%rd76, %rd74, 4096;
	// begin inline asm
	ld.global.nc.u64 %rd75, [%rd76];
	// end inline asm
	mov.b64 	%fd112, %rd75;
	add.f64 	%fd113, %fd111, %fd112;
	add.s64 	%rd78, %rd74, 8192;
	// begin inline asm
	ld.global.nc.u64 %rd77, [%rd78];
	// end inline asm
	mov.b64 	%fd114, %rd77;
	add.f64 	%fd115, %fd113, %fd114;
	add.s64 	%rd80, %rd74, 12288;
	// begin inline asm
	ld.global.nc.u64 %rd79, [%rd80];
	// end inline asm
	mov.b64 	%fd116, %rd79;
	add.f64 	%fd223, %fd115, %fd116;
	add.s32 	%r228, %r228, 2048;
	setp.lt.s32 	%p24, %r228, %r34;
	@%p24 bra 	$L__BB7_11;
$L__BB7_12:
	setp.lt.s32 	%p25, %r34, 512;
	@%p25 bra 	$L__BB7_17;
	// begin inline asm
	mov.u32 %r168, %laneid;
	// end inline asm
	mov.b64 	%rd92, %fd223;
	mov.b64 	{%r170, %r175}, %rd92;
	mov.b32 	%r176, 1;
	mov.b32 	%r217, 31;
	mov.b32 	%r218, -1;
	// begin inline asm
	shfl.sync.down.b32 %r169, %r170, %r176, %r217, %r218;
	// end inline asm
	// begin inline asm
	shfl.sync.down.b32 %r174, %r175, %r176, %r217, %r218;
	// end inline asm
	mov.b64 	%rd93, {%r169, %r174};
	mov.b64 	%fd175, %rd93;
	setp.gt.s32 	%p49, %r168, 30;
	add.f64 	%fd176, %fd223, %fd175;
	selp.f64 	%fd177, %fd223, %fd176, %p49;
	mov.b64 	%rd94, %fd177;
	mov.b64 	{%r180, %r185}, %rd94;
	mov.b32 	%r186, 2;
	// begin inline asm
	shfl.sync.down.b32 %r179, %r180, %r186, %r217, %r218;
	// end inline asm
	// begin inline asm
	shfl.sync.down.b32 %r184, %r185, %r186, %r217, %r218;
	// end inline asm
	mov.b64 	%rd95, {%r179, %r184};
	mov.b64 	%fd178, %rd95;
	setp.gt.s32 	%p50, %r168, 29;
	add.f64 	%fd179, %fd177, %fd178;
	selp.f64 	%fd180, %fd177, %fd179, %p50;
	mov.b64 	%rd96, %fd180;
	mov.b64 	{%r190, %r195}, %rd96;
	mov.b32 	%r196, 4;
	// begin inline asm
	shfl.sync.down.b32 %r189, %r190, %r196, %r217, %r218;
	// end inline asm
	// begin inline asm
	shfl.sync.down.b32 %r194, %r195, %r196, %r217, %r218;
	// end inline asm
	mov.b64 	%rd97, {%r189, %r194};
	mov.b64 	%fd181, %rd97;
	setp.gt.s32 	%p51, %r168, 27;
	add.f64 	%fd182, %fd180, %fd181;
	selp.f64 	%fd183, %fd180, %fd182, %p51;
	mov.b64 	%rd98, %fd183;
	mov.b64 	{%r200, %r205}, %rd98;
	mov.b32 	%r206, 8;
	// begin inline asm
	shfl.sync.down.b32 %r199, %r200, %r206, %r217, %r218;
	// end inline asm
	// begin inline asm
	shfl.sync.down.b32 %r204, %r205, %r206, %r217, %r218;
	// end inline asm
	mov.b64 	%rd99, {%r199, %r204};
	mov.b64 	%fd184, %rd99;
	setp.gt.s32 	%p52, %r168, 23;
	add.f64 	%fd185, %fd183, %fd184;
	selp.f64 	%fd186, %fd183, %fd185, %p52;
	mov.b64 	%rd100, %fd186;
	mov.b64 	{%r210, %r215}, %rd100;
	mov.b32 	%r216, 16;
	// begin inline asm
	shfl.sync.down.b32 %r209, %r210, %r216, %r217, %r218;
	// end inline asm
	// begin inline asm
	shfl.sync.down.b32 %r214, %r215, %r216, %r217, %r218;
	// end inline asm
	mov.b64 	%rd101, {%r209, %r214};
	mov.b64 	%fd187, %rd101;
	setp.gt.s32 	%p53, %r168, 15;
	add.f64 	%fd10, %fd186, %fd187;
	selp.f64 	%fd231, %fd186, %fd10, %p53;
	setp.ne.s32 	%p54, %r168, 0;
	@%p54 bra 	$L__BB7_15;
	shr.u32 	%r219, %r1, 2;
	and.b32  	%r220, %r219, 248;
	mov.u32 	%r221, _ZZN3cub18CUB_300001_SM_10006detail6reduce28DeviceReduceSingleTileKernelINS2_10policy_hubIdyN4cuda3std3__44plusIdEEE10Policy1000EPdSC_iS9_ddNS7_10__identityEEEvT0_T1_T2_T3_T4_T6_E12temp_storage;
	add.s32 	%r222, %r221, %r220;
	st.shared.f64 	[%r222+16], %fd10;
$L__BB7_15:
	bar.sync 	0;
	setp.ne.s32 	%p55, %r1, 0;
	@%p55 bra 	$L__BB7_37;
	ld.shared.f64 	%fd188, [_ZZN3cub18CUB_300001_SM_10006detail6reduce28DeviceReduceSingleTileKernelINS2_10policy_hubIdyN4cuda3std3__44plusIdEEE10Policy1000EPdSC_iS9_ddNS7_10__identityEEEvT0_T1_T2_T3_T4_T6_E12temp_storage+24];
	add.f64 	%fd189, %fd231, %fd188;
	ld.shared.f64 	%fd190, [_ZZN3cub18CUB_300001_SM_10006detail6reduce28DeviceReduceSingleTileKernelINS2_10policy_hubIdyN4cuda3std3__44plusIdEEE10Policy1000EPdSC_iS9_ddNS7_10__identityEEEvT0_T1_T2_T3_T4_T6_E12temp_storage+32];
	add.f64 	%fd191, %fd189, %fd190;
	ld.shared.f64 	%fd192, [_ZZN3cub18CUB_300001_SM_10006detail6reduce28DeviceReduceSingleTileKernelINS2_10policy_hubIdyN4cuda3std3__44plusIdEEE10Policy1000EPdSC_iS9_ddNS7_10__identityEEEvT0_T1_T2_T3_T4_T6_E12temp_storage+40];
	add.f64 	%fd193, %fd191, %fd192;
	ld.shared.f64 	%fd194, [_ZZN3cub18CUB_300001_SM_10006detail6reduce28DeviceReduceSingleTileKernelINS2_10policy_hubIdyN4cuda3std3__44plusIdEEE10Policy1000EPdSC_iS9_ddNS7_10__identityEEEvT0_T1_T2_T3_T4_T6_E12temp_storage+48];
	add.f64 	%fd195, %fd193, %fd194;
	ld.shared.f64 	%fd196, [_ZZN3cub18CUB_300001_SM_10006detail6reduce28DeviceReduceSingleTileKernelINS2_10policy_hubIdyN4cuda3std3__44plusIdEEE10Policy1000EPdSC_iS9_ddNS7_10__identityEEEvT0_T1_T2_T3_T4_T6_E12temp_storage+56];
	add.f64 	%fd197, %fd195, %fd196;
	ld.shared.f64 	%fd198, [_ZZN3cub18CUB_300001_SM_10006detail6reduce28DeviceReduceSingleTileKernelINS2_10policy_hubIdyN4cuda3std3__44plusIdEEE10Policy1000EPdSC_iS9_ddNS7_10__identityEEEvT0_T1_T2_T3_T4_T6_E12temp_storage+64];
	add.f64 	%fd199, %fd197, %fd198;
	ld.shared.f64 	%fd200, [_ZZN3cub18CUB_300001_SM_10006detail6reduce28DeviceReduceSingleTileKernelINS2_10policy_hubIdyN4cuda3std3__44plusIdEEE10Policy1000EPdSC_iS9_ddNS7_10__identityEEEvT0_T1_T2_T3_T4_T6_E12temp_storage+72];
	add.f64 	%fd201, %fd199, %fd200;
	ld.shared.f64 	%fd202, [_ZZN3cub18CUB_300001_SM_10006detail6reduce28DeviceReduceSingleTileKernelINS2_10policy_hubIdyN4cuda3std3__44plusIdEEE10Policy1000EPdSC_iS9_ddNS7_10__identityEEEvT0_T1_T2_T3_T4_T6_E12temp_storage+80];
	add.f64 	%fd203, %fd201, %fd202;
	ld.shared.f64 	%fd204, [_ZZN3cub18CUB_300001_SM_10006detail6reduce28DeviceReduceSingleTileKernelINS2_10policy_hubIdyN4cuda3std3__44plusIdEEE10Policy1000EPdSC_iS9_ddNS7_10__identityEEEvT0_T1_T2_T3_T4_T6_E12temp_storage+88];
	add.f64 	%fd205, %fd203, %fd204;
	ld.shared.f64 	%fd206, [_ZZN3cub18CUB_300001_SM_10006detail6reduce28DeviceReduceSingleTileKernelINS2_10policy_hubIdyN4cuda3std3__44plusIdEEE10Policy1000EPdSC_iS9_ddNS7_10__identityEEEvT0_T1_T2_T3_T4_T6_E12temp_storage+96];
	add.f64 	%fd207, %fd205, %fd206;
	ld.shared.f64 	%fd208, [_ZZN3cub18CUB_300001_SM_10006detail6reduce28DeviceReduceSingleTileKernelINS2_10policy_hubIdyN4cuda3std3__44plusIdEEE10Policy1000EPdSC_iS9_ddNS7_10__identityEEEvT0_T1_T2_T3_T4_T6_E12temp_storage+104];
	add.f64 	%fd209, %fd207, %fd208;
	ld.shared.f64 	%fd210, [_ZZN3cub18CUB_300001_SM_10006detail6reduce28DeviceReduceSingleTileKernelINS2_10policy_hubIdyN4cuda3std3__44plusIdEEE10Policy1000EPdSC_iS9_ddNS7_10__identityEEEvT0_T1_T2_T3_T4_T6_E12temp_storage+112];
	add.f64 	%fd211, %fd209, %fd210;
	ld.shared.f64 	%fd212, [_ZZN3cub18CUB_300001_SM_10006detail6reduce28DeviceReduceSingleTileKernelINS2_10policy_hubIdyN4cuda3std3__44plusIdEEE10Policy1000EPdSC_iS9_ddNS7_10__identityEEEvT0_T1_T2_T3_T4_T6_E12temp_storage+120];
	add.f64 	%fd213, %fd211, %fd212;
	ld.shared.f64 	%fd214, [_ZZN3cub18CUB_300001_SM_10006detail6reduce28DeviceReduceSingleTileKernelINS2_10policy_hubIdyN4cuda3std3__44plusIdEEE10Policy1000EPdSC_iS9_ddNS7_10__identityEEEvT0_T1_T2_T3_T4_T6_E12temp_storage+128];
	add.f64 	%fd215, %fd213, %fd214;
	ld.shared.f64 	%fd216, [_ZZN3cub18CUB_300001_SM_10006detail6reduce28DeviceReduceSingleTileKernelINS2_10policy_hubIdyN4cuda3std3__44plusIdEEE10Policy1000EPdSC_iS9_ddNS7_10__identityEEEvT0_T1_T2_T3_T4_T6_E12temp_storage+136];
	add.f64 	%fd231, %fd215, %fd216;
	bra.uni 	$L__BB7_37;
$L__BB7_17:
	// begin inline asm
	mov.u32 %r105, %laneid;
	// end inline asm
	and.b32  	%r156, %r1, 992;
	add.s32 	%r157, %r156, 32;
	setp.gt.s32 	%p26, %r157, %r34;
	not.b32 	%r158, %r156;
	add.s32 	%r159, %r34, %r158;
	selp.b32 	%r154, %r159, 31, %p26;
	mov.b64 	%rd82, %fd223;
	mov.b64 	{%r107, %r112}, %rd82;
	mov.b32 	%r113, 1;
	mov.b32 	%r155, -1;
	// begin inline asm
	shfl.sync.down.b32 %r106, %r107, %r113, %r154, %r155;
	// end inline asm
	// begin inline asm
	shfl.sync.down.b32 %r111, %r112, %r113, %r154, %r155;
	// end inline asm
	mov.b64 	%rd83, {%r106, %r111};
	mov.b64 	%fd117, %rd83;
	setp.lt.s32 	%p27, %r105, %r154;
	add.f64 	%fd118, %fd223, %fd117;
	selp.f64 	%fd119, %fd118, %fd223, %p27;
	mov.b64 	%rd84, %fd119;
	mov.b64 	{%r117, %r122}, %rd84;
	mov.b32 	%r123, 2;
	// begin inline asm
	shfl.sync.down.b32 %r116, %r117, %r123, %r154, %r155;
	// end inline asm
	// begin inline asm
	shfl.sync.down.b32 %r121, %r122, %r123, %r154, %r155;
	// end inline asm
	mov.b64 	%rd85, {%r116, %r121};
	mov.b64 	%fd120, %rd85;
	add.s32 	%r160, %r105, 2;
	setp.gt.s32 	%p28, %r160, %r154;
	add.f64 	%fd121, %fd119, %fd120;
	selp.f64 	%fd122, %fd119, %fd121, %p28;
	mov.b64 	%rd86, %fd122;
	mov.b64 	{%r127, %r132}, %rd86;
	mov.b32 	%r133, 4;
	// begin inline asm
	shfl.sync.down.b32 %r126, %r127, %r133, %r154, %r155;
	// end inline asm
	// begin inline asm
	shfl.sync.down.b32 %r131, %r132, %r133, %r154, %r155;
	// end inline asm
	mov.b64 	%rd87, {%r126, %r131};
	mov.b64 	%fd123, %rd87;
	add.s32 	%r161, %r105, 4;
	setp.gt.s32 	%p29, %r161, %r154;
	add.f64 	%fd124, %fd122, %fd123;
	selp.f64 	%fd125, %fd122, %fd124, %p29;
	mov.b64 	%rd88, %fd125;
	mov.b64 	{%r137, %r142}, %rd88;
	mov.b32 	%r143, 8;
	// begin inline asm
	shfl.sync.down.b32 %r136, %r137, %r143, %r154, %r155;
	// end inline asm
	// begin inline asm
	shfl.sync.down.b32 %r141, %r142, %r143, %r154, %r155;
	// end inline asm
	mov.b64 	%rd89, {%r136, %r141};
	mov.b64 	%fd126, %rd89;
	add.s32 	%r162, %r105, 8;
	setp.gt.s32 	%p30, %r162, %r154;
	add.f64 	%fd127, %fd125, %fd126;
	selp.f64 	%fd128, %fd125, %fd127, %p30;
	mov.b64 	%rd90, %fd128;
	mov.b64 	{%r147, %r152}, %rd90;
	mov.b32 	%r153, 16;
	// begin inline asm
	shfl.sync.down.b32 %r146, %r147, %r153, %r154, %r155;
	// end inline asm
	// begin inline asm
	shfl.sync.down.b32 %r151, %r152, %r153, %r154, %r155;
	// end inline asm
	mov.b64 	%rd91, {%r146, %r151};
	mov.b64 	%fd129, %rd91;
	add.s32 	%r163, %r105, 16;
	setp.gt.s32 	%p31, %r163, %r154;
	add.f64 	%fd130, %fd128, %fd129;
	selp.f64 	%fd231, %fd128, %fd130, %p31;
	setp.ne.s32 	%p32, %r105, 0;
	@%p32 bra 	$L__BB7_19;
	shr.u32 	%r164, %r1, 2;
	and.b32  	%r165, %r164, 248;
	mov.u32 	%r166, _ZZN3cub18CUB_300001_SM_10006detail6reduce28DeviceReduceSingleTileKernelINS2_10policy_hubIdyN4cuda3std3__44plusIdEEE10Policy1000EPdSC_iS9_ddNS7_10__identityEEEvT0_T1_T2_T3_T4_T6_E12temp_storage;
	add.s32 	%r167, %r166, %r165;
	st.shared.f64 	[%r167+16], %fd231;
$L__BB7_19:
	bar.sync 	0;
	setp.ne.s32 	%p33, %r1, 0;
	@%p33 bra 	$L__BB7_37;
	setp.gt.s32 	%p34, %r34, 32;
	ld.shared.f64 	%fd131, [_ZZN3cub18CUB_300001_SM_10006detail6reduce28DeviceReduceSingleTileKernelINS2_10policy_hubIdyN4cuda3std3__44plusIdEEE10Policy1000EPdSC_iS9_ddNS7_10__identityEEEvT0_T1_T2_T3_T4_T6_E12temp_storage+24];
	add.f64 	%fd132, %fd231, %fd131;
	selp.f64 	%fd133, %fd132, %fd231, %p34;
	setp.gt.s32 	%p35, %r34, 64;
	ld.shared.f64 	%fd134, [_ZZN3cub18CUB_300001_SM_10006detail6reduce28DeviceReduceSingleTileKernelINS2_10policy_hubIdyN4cuda3std3__44plusIdEEE10Policy1000EPdSC_iS9_ddNS7_10__identityEEEvT0_T1_T2_T3_T4_T6_E12temp_storage+32];
	add.f64 	%fd135, %fd134, %fd133;
	selp.f64 	%fd136, %fd135, %fd133, %p35;
	setp.gt.s32 	%p36, %r34, 96;
	ld.shared.f64 	%fd137, [_ZZN3cub18CUB_300001_SM_10006detail6reduce28DeviceReduceSingleTileKernelINS2_10policy_hubIdyN4cuda3std3__44plusIdEEE10Policy1000EPdSC_iS9_ddNS7_10__identityEEEvT0_T1_T2_T3_T4_T6_E12temp_storage+40];
	add.f64 	%fd138, %fd137, %fd136;
	selp.f64 	%fd139, %fd138, %fd136, %p36;
	setp.gt.s32 	%p37, %r34, 128;
	ld.shared.f64 	%fd140, [_ZZN3cub18CUB_300001_SM_10006detail6reduce28DeviceReduceSingleTileKernelINS2_10policy_hubIdyN4cuda3std3__44plusIdEEE10Policy1000EPdSC_iS9_ddNS7_10__identityEEEvT0_T1_T2_T3_T4_T6_E12temp_storage+48];
	add.f64 	%fd141, %fd140, %fd139;
	selp.f64 	%fd142, %fd141, %fd139, %p37;
	setp.gt.s32 	%p38, %r34, 160;
	ld.shared.f64 	%fd143, [_ZZN3cub18CUB_300001_SM_10006detail6reduce28DeviceReduceSingleTileKernelINS2_10policy_hubIdyN4cuda3std3__44plusIdEEE10Policy1000EPdSC_iS9_ddNS7_10__identityEEEvT0_T1_T2_T3_T4_T6_E12temp_storage+56];
	add.f64 	%fd144, %fd143, %fd142;
	selp.f64 	%fd145, %fd144, %fd142, %p38;
	setp.gt.s32 	%p39, %r34, 192;
	ld.shared.f64 	%fd146, [_ZZN3cub18CUB_300001_SM_10006detail6reduce28DeviceReduceSingleTileKernelINS2_10policy_hubIdyN4cuda3std3__44plusIdEEE10Policy1000EPdSC_iS9_ddNS7_10__identityEEEvT0_T1_T2_T3_T4_T6_E12temp_storage+64];
	add.f64 	%fd147, %fd146, %fd145;
	selp.f64 	%fd148, %fd147, %fd145, %p39;
	setp.gt.s32 	%p40, %r34, 224;
	ld.shared.f64 	%fd149, [_ZZN3cub18CUB_300001_SM_10006detail6reduce28DeviceReduceSingleTileKernelINS2_10policy_hubIdyN4cuda3std3__44plusIdEEE10Policy1000EPdSC_iS9_ddNS7_10__identityEEEvT0_T1_T2_T3_T4_T6_E12temp_storage+72];
	add.f64 	%fd150, %fd149, %fd148;
	selp.f64 	%fd151, %fd150, %fd148, %p40;
	setp.gt.s32 	%p41, %r34, 256;
	ld.shared.f64 	%fd152, [_ZZN3cub18CUB_300001_SM_10006detail6reduce28DeviceReduceSingleTileKernelINS2_10policy_hubIdyN4cuda3std3__44plusIdEEE10Policy1000EPdSC_iS9_ddNS7_10__identityEEEvT0_T1_T2_T3_T4_T6_E12temp_storage+80];
	add.f64 	%fd153, %fd152, %fd151;
	selp.f64 	%fd154, %fd153, %fd151, %p41;
	setp.gt.s32 	%p42, %r34, 288;
	ld.shared.f64 	%fd155, [_ZZN3cub18CUB_300001_SM_10006detail6reduce28DeviceReduceSingleTileKernelINS2_10policy_hubIdyN4cuda3std3__44plusIdEEE10Policy1000EPdSC_iS9_ddNS7_10__identityEEEvT0_T1_T2_T3_T4_T6_E12temp_storage+88];
	add.f64 	%fd156, %fd155, %fd154;
	selp.f64 	%fd157, %fd156, %fd154, %p42;
	setp.gt.s32 	%p43, %r34, 320;
	ld.shared.f64 	%fd158, [_ZZN3cub18CUB_300001_SM_10006detail6reduce28DeviceReduceSingleTileKernelINS2_10policy_hubIdyN4cuda3std3__44plusIdEEE10Policy1000EPdSC_iS9_ddNS7_10__identityEEEvT0_T1_T2_T3_T4_T6_E12temp_storage+96];
	add.f64 	%fd159, %fd158, %fd157;
	selp.f64 	%fd160, %fd159, %fd157, %p43;
	setp.gt.s32 	%p44, %r34, 352;
	ld.shared.f64 	%fd161, [_ZZN3cub18CUB_300001_SM_10006detail6reduce28DeviceReduceSingleTileKernelINS2_10policy_hubIdyN4cuda3std3__44plusIdEEE10Policy1000EPdSC_iS9_ddNS7_10__identityEEEvT0_T1_T2_T3_T4_T6_E12temp_storage+104];
	add.f64 	%fd162, %fd161, %fd160;
	selp.f64 	%fd163, %fd162, %fd160, %p44;
	setp.gt.s32 	%p45, %r34, 384;
	ld.shared.f64 	%fd164, [_ZZN3cub18CUB_300001_SM_10006detail6reduce28DeviceReduceSingleTileKernelINS2_10policy_hubIdyN4cuda3std3__44plusIdEEE10Policy1000EPdSC_iS9_ddNS7_10__identityEEEvT0_T1_T2_T3_T4_T6_E12temp_storage+112];
	add.f64 	%fd165, %fd164, %fd163;
	selp.f64 	%fd166, %fd165, %fd163, %p45;
	setp.gt.s32 	%p46, %r34, 416;
	ld.shared.f64 	%fd167, [_ZZN3cub18CUB_300001_SM_10006detail6reduce28DeviceReduceSingleTileKernelINS2_10policy_hubIdyN4cuda3std3__44plusIdEEE10Policy1000EPdSC_iS9_ddNS7_10__identityEEEvT0_T1_T2_T3_T4_T6_E12temp_storage+120];
	add.f64 	%fd168, %fd167, %fd166;
	selp.f64 	%fd169, %fd168, %fd166, %p46;
	setp.gt.s32 	%p47, %r34, 448;
	ld.shared.f64 	%fd170, [_ZZN3cub18CUB_300001_SM_10006detail6reduce28DeviceReduceSingleTileKernelINS2_10policy_hubIdyN4cuda3std3__44plusIdEEE10Policy1000EPdSC_iS9_ddNS7_10__identityEEEvT0_T1_T2_T3_T4_T6_E12temp_storage+128];
	add.f64 	%fd171, %fd170, %fd169;
	selp.f64 	%fd172, %fd171, %fd169, %p47;
	setp.gt.s32 	%p48, %r34, 480;
	ld.shared.f64 	%fd173, [_ZZN3cub18CUB_300001_SM_10006detail6reduce28DeviceReduceSingleTileKernelINS2_10policy_hubIdyN4cuda3std3__44plusIdEEE10Policy1000EPdSC_iS9_ddNS7_10__identityEEEvT0_T1_T2_T3_T4_T6_E12temp_storage+136];
	add.f64 	%fd174, %fd173, %fd172;
	selp.f64 	%fd231, %fd174, %fd172, %p48;
	bra.uni 	$L__BB7_37;
$L__BB7_21:
	mov.u32 	%r13, %tid.x;
	mul.wide.u32 	%rd24, %r13, 8;
	add.s64 	%rd11, %rd8, %rd24;
	// begin inline asm
	ld.global.nc.u64 %rd10, [%rd11];
	// end inline asm
	mov.b64 	%fd31, %rd10;
	add.s64 	%rd13, %rd11, 4096;
	// begin inline asm
	ld.global.nc.u64 %rd12, [%rd13];
	// end inline asm
	mov.b64 	%fd32, %rd12;
	add.s64 	%rd15, %rd11, 8192;
	// begin inline asm
	ld.global.nc.u64 %rd14, [%rd15];
	// end inline asm
	mov.b64 	%fd33, %rd14;
	add.s64 	%rd17, %rd11, 12288;
	// begin inline asm
	ld.global.nc.u64 %rd16, [%rd17];
	// end inline asm
	mov.b64 	%fd34, %rd16;
	add.s64 	%rd19, %rd11, 16384;
	// begin inline asm
	ld.global.nc.u64 %rd18, [%rd19];
	// end inline asm
	mov.b64 	%fd35, %rd18;
	add.s64 	%rd21, %rd11, 20480;
	// begin inline asm
	ld.global.nc.u64 %rd20, [%rd21];
	// end inline asm
	mov.b64 	%fd36, %rd20;
	add.s64 	%rd23, %rd11, 24576;
	// begin inline asm
	ld.global.nc.u64 %rd22, [%rd23];
	// end inline asm
	mov.b64 	%fd37, %rd22;
	add.f64 	%fd38, %fd31, %fd32;
	add.f64 	%fd39, %fd38, %fd33;
	add.f64 	%fd40, %fd39, %fd34;
	add.f64 	%fd41, %fd40, %fd35;
	add.f64 	%fd42, %fd41, %fd36;
	add.f64 	%fd230, %fd42, %fd37;
	setp.lt.u32 	%p3, %r34, 7168;
	mov.b32 	%r231, 3584;
	@%p3 bra 	$L__BB7_25;
	add.s32 	%r14, %r34, -3584;
	mov.b32 	%r231, 3584;
$L__BB7_23:
	add.s32 	%r37, %r231, %r13;
	mul.wide.u32 	%rd39, %r37, 8;
	add.s64 	%rd26, %rd8, %rd39;
	// begin inline asm
	ld.global.nc.u64 %rd25, [%rd26];
	// end inline asm
	mov.b64 	%fd43, %rd25;
	add.s64 	%rd28, %rd26, 4096;
	// begin inline asm
	ld.global.nc.u64 %rd27, [%rd28];
	// end inline asm
	mov.b64 	%fd44, %rd27;
	add.s64 	%rd30, %rd26, 8192;
	// begin inline asm
	ld.global.nc.u64 %rd29, [%rd30];
	// end inline asm
	mov.b64 	%fd45, %rd29;
	add.s64 	%rd32, %rd26, 12288;
	// begin inline asm
	ld.global.nc.u64 %rd31, [%rd32];
	// end inline asm
	mov.b64 	%fd46, %rd31;
	add.s64 	%rd34, %rd26, 16384;
	// begin inline asm
	ld.global.nc.u64 %rd33, [%rd34];
	// end inline asm
	mov.b64 	%fd47, %rd33;
	add.s64 	%rd36, %rd26, 20480;
	// begin inline asm
	ld.global.nc.u64 %rd35, [%rd36];
	// end inline asm
	mov.b64 	%fd48, %rd35;
	add.s64 	%rd38, %rd26, 24576;
	// begin inline asm
	ld.global.nc.u64 %rd37, [%rd38];
	// end inline asm
	mov.b64 	%fd49, %rd37;
	add.f64 	%fd50, %fd230, %fd43;
	add.f64 	%fd51, %fd50, %fd44;
	add.f64 	%fd52, %fd51, %fd45;
	add.f64 	%fd53, %fd52, %fd46;
	add.f64 	%fd54, %fd53, %fd47;
	add.f64 	%fd55, %fd54, %fd48;
	add.f64 	%fd230, %fd55, %fd49;
	sub.s32 	%r38, %r34, %r231;
	setp.lt.s32 	%p4, %r38, 3584;
	@%p4 bra 	$L__BB7_33;
	add.s32 	%r231, %r231, 3584;
	setp.le.s32 	%p5, %r231, %r14;
	@%p5 bra 	$L__BB7_23;
$L__BB7_25:
	setp.le.s32 	%p6, %r34, %r231;
	@%p6 bra 	$L__BB7_33;
	sub.s32 	%r18, %r34, %r231;
	setp.ge.s32 	%p7, %r13, %r18;
	@%p7 bra 	$L__BB7_33;
	not.b32 	%r39, %r13;
	add.s32 	%r40, %r34, %r39;
	sub.s32 	%r19, %r40, %r231;
	and.b32  	%r41, %r19, 1536;
	setp.eq.s32 	%p8, %r41, 1536;
	mov.u32 	%r235, %r13;
	@%p8 bra 	$L__BB7_30;
	add.s32 	%r233, %r13, %r231;
	shr.u32 	%r42, %r19, 9;
	add.s32 	%r43, %r42, 1;
	and.b32  	%r44, %r43, 3;
	neg.s32 	%r232, %r44;
	mov.u32 	%r235, %r13;
$L__BB7_29:
	.pragma "nounroll";
	mul.wide.u32 	%rd42, %r233, 8;
	add.s64 	%rd41, %rd8, %rd42;
	// begin inline asm
	ld.global.nc.u64 %rd40, [%rd41];
	// end inline asm
	mov.b64 	%fd57, %rd40;
	add.f64 	%fd230, %fd230, %fd57;
	add.s32 	%r235, %r235, 512;
	add.s32 	%r233, %r233, 512;
	add.s32 	%r232, %r232, 1;
	setp.ne.s32 	%p9, %r232, 0;
	@%p9 bra 	$L__BB7_29;
$L__BB7_30:
	setp.lt.u32 	%p10, %r19, 1536;
	@%p10 bra 	$L__BB7_33;
	cvt.u64.u32 	%rd43, %r235;
	cvt.u64.u32 	%rd44, %r231;
	add.s64 	%rd45, %rd43, %rd44;
	shl.b64 	%rd46, %rd45, 3;
	add.s64 	%rd47, %rd46, %rd8;
	add.s64 	%rd103, %rd47, 8192;
	add.s32 	%r236, %r235, %r231;
$L__BB7_32:
	mul.wide.u32 	%rd56, %r236, 8;
	add.s64 	%rd49, %rd8, %rd56;
	// begin inline asm
	ld.global.nc.u64 %rd48, [%rd49];
	// end inline asm
	mov.b64 	%fd58, %rd48;
	add.f64 	%fd59, %fd230, %fd58;
	add.s64 	%rd51, %rd103, -4096;
	// begin inline asm
	ld.global.nc.u64 %rd50, [%rd51];
	// end inline asm
	mov.b64 	%fd60, %rd50;
	add.f64 	%fd61, %fd59, %fd60;
	// begin inline asm
	ld.global.nc.u64 %rd52, [%rd103];
	// end inline asm
	mov.b64 	%fd62, %rd52;
	add.f64 	%fd63, %fd61, %fd62;
	add.s64 	%rd55, %rd103, 4096;
	// begin inline asm
	ld.global.nc.u64 %rd54, [%rd55];
	// end inline asm
	mov.b64 	%fd64, %rd54;
	add.f64 	%fd230, %fd63, %fd64;
	add.s32 	%r235, %r235, 2048;
	add.s64 	%rd103, %rd103, 16384;
	add.s32 	%r236, %r236, 2048;
	setp.lt.s32 	%p11, %r235, %r18;
	@%p11 bra 	$L__BB7_32;
$L__BB7_33:
	// begin inline asm
	mov.u32 %r45, %laneid;
	// end inline asm
	mov.b64 	%rd57, %fd230;
	mov.b64 	{%r47, %r52}, %rd57;
	mov.b32 	%r53, 1;
	mov.b32 	%r94, 31;
	mov.b32 	%r95, -1;
	// begin inline asm
	shfl.sync.down.b32 %r46, %r47, %r53, %r94, %r95;
	// end inline asm
	// begin inline asm
	shfl.sync.down.b32 %r51, %r52, %r53, %r94, %r95;
	// end inline asm
	mov.b64 	%rd58, {%r46, %r51};
	mov.b64 	%fd65, %rd58;
	setp.gt.s32 	%p12, %r45, 30;
	add.f64 	%fd66, %fd230, %fd65;
	selp.f64 	%fd67, %fd230, %fd66, %p12;
	mov.b64 	%rd59, %fd67;
	mov.b64 	{%r57, %r62}, %rd59;
	mov.b32 	%r63, 2;
	// begin inline asm
	shfl.sync.down.b32 %r56, %r57, %r63, %r94, %r95;
	// end inline asm
	// begin inline asm
	shfl.sync.down.b32 %r61, %r62, %r63, %r94, %r95;
	// end inline asm
	mov.b64 	%rd60, {%r56, %r61};
	mov.b64 	%fd68, %rd60;
	setp.gt.s32 	%p13, %r45, 29;
	add.f64 	%fd69, %fd67, %fd68;
	selp.f64 	%fd70, %fd67, %fd69, %p13;
	mov.b64 	%rd61, %fd70;
	mov.b64 	{%r67, %r72}, %rd61;
	mov.b32 	%r73, 4;
	// begin inline asm
	shfl.sync.down.b32 %r66, %r67, %r73, %r94, %r95;
	// end inline asm
	// begin inline asm
	shfl.sync.down.b32 %r71, %r72, %r73, %r94, %r95;
	// end inline asm
	mov.b64 	%rd62, {%r66, %r71};
	mov.b64 	%fd71, %rd62;
	setp.gt.s32 	%p14, %r45, 27;
	add.f64 	%fd72, %fd70, %fd71;
	selp.f64 	%fd73, %fd70, %fd72, %p14;
	mov.b64 	%rd63, %fd73;
	mov.b64 	{%r77, %r82}, %rd63;
	mov.b32 	%r83, 8;
	// begin inline asm
	shfl.sync.down.b32 %r76, %r77, %r83, %r94, %r95;
	// end inline asm
	// begin inline asm
	shfl.sync.down.b32 %r81, %r82, %r83, %r94, %r95;
	// end inline asm
	mov.b64 	%rd64, {%r76, %r81};
	mov.b64 	%fd74, %rd64;
	setp.gt.s32 	%p15, %r45, 23;
	add.f64 	%fd75, %fd73, %fd74;
	selp.f64 	%fd76, %fd73, %fd75, %p15;
	mov.b64 	%rd65, %fd76;
	mov.b64 	{%r87, %r92}, %rd65;
	mov.b32 	%r93, 16;
	// begin inline asm
	shfl.sync.down.b32 %r86, %r87, %r93, %r94, %r95;
	// end inline asm
	// begin inline asm
	shfl.sync.down.b32 %r91, %r92, %r93, %r94, %r95;
	// end inline asm
	mov.b64 	%rd66, {%r86, %r91};
	mov.b64 	%fd77, %rd66;
	setp.gt.s32 	%p16, %r45, 15;
	add.f64 	%fd26, %fd76, %fd77;
	selp.f64 	%fd231, %fd76, %fd26, %p16;
	setp.ne.s32 	%p17, %r45, 0;
	@%p17 bra 	$L__BB7_35;
	shr.u32 	%r96, %r13, 2;
	and.b32  	%r97, %r96, 248;
	mov.u32 	%r98, _ZZN3cub18CUB_300001_SM_10006detail6reduce28DeviceReduceSingleTileKernelINS2_10policy_hubIdyN4cuda3std3__44plusIdEEE10Policy1000EPdSC_iS9_ddNS7_10__identityEEEvT0_T1_T2_T3_T4_T6_E12temp_storage;
	add.s32 	%r99, %r98, %r97;
	st.shared.f64 	[%r99+16], %fd26;
$L__BB7_35:
	bar.sync 	0;
	setp.ne.s32 	%p18, %r13, 0;
	@%p18 bra 	$L__BB7_37;
	ld.shared.f64 	%fd78, [_ZZN3cub18CUB_300001_SM_10006detail6reduce28DeviceReduceSingleTileKernelINS2_10policy_hubIdyN4cuda3std3__44plusIdEEE10Policy1000EPdSC_iS9_ddNS7_10__identityEEEvT0_T1_T2_T3_T4_T6_E12temp_storage+24];
	add.f64 	%fd79, %fd231, %fd78;
	ld.shared.f64 	%fd80, [_ZZN3cub18CUB_300001_SM_10006detail6reduce28DeviceReduceSingleTileKernelINS2_10policy_hubIdyN4cuda3std3__44plusIdEEE10Policy1000EPdSC_iS9_ddNS7_10__identityEEEvT0_T1_T2_T3_T4_T6_E12temp_storage+32];
	add.f64 	%fd81, %fd79, %fd80;
	ld.shared.f64 	%fd82, [_ZZN3cub18CUB_300001_SM_10006detail6reduce28DeviceReduceSingleTileKernelINS2_10policy_hubIdyN4cuda3std3__44plusIdEEE10Policy1000EPdSC_iS9_ddNS7_10__identityEEEvT0_T1_T2_T3_T4_T6_E12temp_storage+40];
	add.f64 	%fd83, %fd81, %fd82;
	ld.shared.f64 	%fd84, [_ZZN3cub18CUB_300001_SM_10006detail6reduce28DeviceReduceSingleTileKernelINS2_10policy_hubIdyN4cuda3std3__44plusIdEEE10Policy1000EPdSC_iS9_ddNS7_10__identityEEEvT0_T1_T2_T3_T4_T6_E12temp_storage+48];
	add.f64 	%fd85, %fd83, %fd84;
	ld.shared.f64 	%fd86, [_ZZN3cub18CUB_300001_SM_10006detail6reduce28DeviceReduceSingleTileKernelINS2_10policy_hubIdyN4cuda3std3__44plusIdEEE10Policy1000EPdSC_iS9_ddNS7_10__identityEEEvT0_T1_T2_T3_T4_T6_E12temp_storage+56];
	add.f64 	%fd87, %fd85, %fd86;
	ld.shared.f64 	%fd88, [_ZZN3cub18CUB_300001_SM_10006detail6reduce28DeviceReduceSingleTileKernelINS2_10policy_hubIdyN4cuda3std3__44plusIdEEE10Policy1000EPdSC_iS9_ddNS7_10__identityEEEvT0_T1_T2_T3_T4_T6_E12temp_storage+64];
	add.f64 	%fd89, %fd87, %fd88;
	ld.shared.f64 	%fd90, [_ZZN3cub18CUB_300001_SM_10006detail6reduce28DeviceReduceSingleTileKernelINS2_10policy_hubIdyN4cuda3std3__44plusIdEEE10Policy1000EPdSC_iS9_ddNS7_10__identityEEEvT0_T1_T2_T3_T4_T6_E12temp_storage+72];
	add.f64 	%fd91, %fd89, %fd90;
	ld.shared.f64 	%fd92, [_ZZN3cub18CUB_300001_SM_10006detail6reduce28DeviceReduceSingleTileKernelINS2_10policy_hubIdyN4cuda3std3__44plusIdEEE10Policy1000EPdSC_iS9_ddNS7_10__identityEEEvT0_T1_T2_T3_T4_T6_E12temp_storage+80];
	add.f64 	%fd93, %fd91, %fd92;
	ld.shared.f64 	%fd94, [_ZZN3cub18CUB_300001_SM_10006detail6reduce28DeviceReduceSingleTileKernelINS2_10policy_hubIdyN4cuda3std3__44plusIdEEE10Policy1000EPdSC_iS9_ddNS7_10__identityEEEvT0_T1_T2_T3_T4_T6_E12temp_storage+88];
	add.f64 	%fd95, %fd93, %fd94;
	ld.shared.f64 	%fd96, [_ZZN3cub18CUB_300001_SM_10006detail6reduce28DeviceReduceSingleTileKernelINS2_10policy_hubIdyN4cuda3std3__44plusIdEEE10Policy1000EPdSC_iS9_ddNS7_10__identityEEEvT0_T1_T2_T3_T4_T6_E12temp_storage+96];
	add.f64 	%fd97, %fd95, %fd96;
	ld.shared.f64 	%fd98, [_ZZN3cub18CUB_300001_SM_10006detail6reduce28DeviceReduceSingleTileKernelINS2_10policy_hubIdyN4cuda3std3__44plusIdEEE10Policy1000EPdSC_iS9_ddNS7_10__identityEEEvT0_T1_T2_T3_T4_T6_E12temp_storage+104];
	add.f64 	%fd99, %fd97, %fd98;
	ld.shared.f64 	%fd100, [_ZZN3cub18CUB_300001_SM_10006detail6reduce28DeviceReduceSingleTileKernelINS2_10policy_hubIdyN4cuda3std3__44plusIdEEE10Policy1000EPdSC_iS9_ddNS7_10__identityEEEvT0_T1_T2_T3_T4_T6_E12temp_storage+112];
	add.f64 	%fd101, %fd99, %fd100;
	ld.shared.f64 	%fd102, [_ZZN3cub18CUB_300001_SM_10006detail6reduce28DeviceReduceSingleTileKernelINS2_10policy_hubIdyN4cuda3std3__44plusIdEEE10Policy1000EPdSC_iS9_ddNS7_10__identityEEEvT0_T1_T2_T3_T4_T6_E12temp_storage+120];
	add.f64 	%fd103, %fd101, %fd102;
	ld.shared.f64 	%fd104, [_ZZN3cub18CUB_300001_SM_10006detail6reduce28DeviceReduceSingleTileKernelINS2_10policy_hubIdyN4cuda3std3__44plusIdEEE10Policy1000EPdSC_iS9_ddNS7_10__identityEEEvT0_T1_T2_T3_T4_T6_E12temp_storage+128];
	add.f64 	%fd105, %fd103, %fd104;
	ld.shared.f64 	%fd106, [_ZZN3cub18CUB_300001_SM_10006detail6reduce28DeviceReduceSingleTileKernelINS2_10policy_hubIdyN4cuda3std3__44plusIdEEE10Policy1000EPdSC_iS9_ddNS7_10__identityEEEvT0_T1_T2_T3_T4_T6_E12temp_storage+136];
	add.f64 	%fd231, %fd105, %fd106;
$L__BB7_37:
	mov.u32 	%r223, %tid.x;
	setp.ne.s32 	%p56, %r223, 0;
	@%p56 bra 	$L__BB7_39;
	add.f64 	%fd217, %fd30, %fd231;
	st.global.f64 	[%rd1], %fd217;
$L__BB7_39:
	ret;

}


// ===== COMPILED SASS (sm_100) =====

	.target	sm_100

	.elftype	@"ET_EXEC"


//--------------------- .note.nv.tkinfo           --------------------------
	.section	.note.nv.tkinfo,"",@"SHT_NOTE"
	.sectionflags	@"SHF_NOTE_NV_TKINFO"
	.tkinfo
        /*0018*/ 	.word	0x00000002
        /*0030*/ 	.string	""
        /*0030*/ 	.string	"ptxas"
        /*0030*/ 	.string	"Cuda compilation tools, release 13.0, V13.0.88"
        /*0030*/ 	.string	"Build cuda_13.0.r13.0/compiler.36424714_0"
        /*0030*/ 	.string	"-arch sm_100 -m 64 "



//--------------------- .note.nv.cuinfo           --------------------------
	.section	.note.nv.cuinfo,"",@"SHT_NOTE"
	.sectionflags	@"SHF_NOTE_NV_CUINFO"
        /*0018*/ 	.short	0x0002
        /*001a*/ 	.short	0x0064
        /*001c*/ 	.short	0x0082
	.zero		2


//--------------------- .nv.info                  --------------------------
	.section	.nv.info,"",@"SHT_CUDA_INFO"
	.align	4


	//----- nvinfo : EIATTR_REGCOUNT
	.align		4
        /*0000*/ 	.byte	0x04, 0x2f
        /*0002*/ 	.short	(.L_44 - .L_43)
	.align		4
.L_43:
        /*0004*/ 	.word	index@(_Z11jacobi_iterPdS_S_S_iiddd)
        /*0008*/ 	.word	0x00000019


	//----- nvinfo : EIATTR_FRAME_SIZE
	.align		4
.L_44:
        /*000c*/ 	.byte	0x04, 0x11
        /*000e*/ 	.short	(.L_46 - .L_45)
	.align		4
.L_45:
        /*0010*/ 	.word	index@($__internal_0_$__cuda_sm20_div_rn_f64_full)
        /*0014*/ 	.word	0x00000000


	//----- nvinfo : EIATTR_FRAME_SIZE
	.align		4
.L_46:
        /*0018*/ 	.byte	0x04, 0x11
        /*001a*/ 	.short	(.L_48 - .L_47)
	.align		4
.L_47:
        /*001c*/ 	.word	index@(_Z11jacobi_iterPdS_S_S_iiddd)
        /*0020*/ 	.word	0x00000000


	//----- nvinfo : EIATTR_REGCOUNT
	.align		4
.L_48:
        /*0024*/ 	.byte	0x04, 0x2f
        /*0026*/ 	.short	(.L_50 - .L_49)
	.align		4
.L_49:
        /*0028*/ 	.word	index@(_ZN3cub18CUB_300001_SM_10006detail11EmptyKernelIvEEvv)
        /*002c*/ 	.word	0x00000004


	//----- nvinfo : EIATTR_FRAME_SIZE
	.align		4
.L_50:
        /*0030*/ 	.byte	0x04, 0x11
        /*0032*/ 	.short	(.L_52 - .L_51)
	.align		4
.L_51:
        /*0034*/ 	.word	index@(_ZN3cub18CUB_300001_SM_10006detail11EmptyKernelIvEEvv)
        /*0038*/ 	.word	0x00000000


	//----- nvinfo : EIATTR_REGCOUNT
	.align		4
.L_52:
        /*003c*/ 	.byte	0x04, 0x2f
        /*003e*/ 	.short	(.L_54 - .L_53)
	.align		4
.L_53:
        /*0040*/ 	.word	index@(_ZN3cub18CUB_300001_SM_10006detail6reduce28DeviceReduceSingleTileKernelINS2_10policy_hubIdjN4cuda3std3__44plusIdEEE10Policy1000EN6thrust24THRUST_300001_SM_1000_NS10device_ptrIdEEPdjS9_dd6squareEEvT0_T1_T2_T3_T4_T6_)
        /*0044*/ 	.word	0x0000002d


	//----- nvinfo : EIATTR_FRAME_SIZE
	.align		4
.L_54:
        /*0048*/ 	.byte	0x04, 0x11
        /*004a*/ 	.short	(.L_56 - .L_55)
	.align		4
.L_55:
        /*004c*/ 	.word	index@(_ZN3cub18CUB_300001_SM_10006detail6reduce28DeviceReduceSingleTileKernelINS2_10policy_hubIdjN4cuda3std3__44plusIdEEE10Policy1000EN6thrust24THRUST_300001_SM_1000_NS10device_ptrIdEEPdjS9_dd6squareEEvT0_T1_T2_T3_T4_T6_)
        /*0050*/ 	.word	0x00000000


	//----- nvinfo : EIATTR_REGCOUNT
	.align		4
.L_56:
        /*0054*/ 	.byte	0x04, 0x2f
        /*0056*/ 	.short	(.L_58 - .L_57)
	.align		4
.L_57:
        /*0058*/ 	.word	index@(_ZN3cub18CUB_300001_SM_10006detail6reduce18DeviceReduceKernelINS2_10policy_hubIdjN4cuda3std3__44plusIdEEE10Policy1000EN6thrust24THRUST_300001_SM_1000_NS10device_ptrIdEEjS9_d6squareEEvT0_PT3_T1_NS0_13GridEvenShareISK_EET2_T4_)
        /*005c*/ 	.word	0x00000020


	//----- nvinfo : EIATTR_FRAME_SIZE
	.align		4
.L_58:
        /*0060*/ 	.byte	0x04, 0x11
        /*0062*/ 	.short	(.L_60 - .L_59)
	.align		4
.L_59:
        /*0064*/ 	.word	index@(_ZN3cub18CUB_300001_SM_10006detail6reduce18DeviceReduceKernelINS2_10policy_hubIdjN4cuda3std3__44plusIdEEE10Policy1000EN6thrust24THRUST_300001_SM_1000_NS10device_ptrIdEEjS9_d6squareEEvT0_PT3_T1_NS0_13GridEvenShareISK_EET2_T4_)
        /*0068*/ 	.word	0x00000000


	//----- nvinfo : EIATTR_REGCOUNT
	.align		4
.L_60:
        /*006c*/ 	.byte	0x04, 0x2f
        /*006e*/ 	.short	(.L_62 - .L_61)
	.align		4
.L_61:
        /*0070*/ 	.word	index@(_ZN3cub18CUB_300001_SM_10006detail6reduce28DeviceReduceSingleTileKernelINS2_10policy_hubIdjN4cuda3std3__44plusIdEEE10Policy1000EPdSC_iS9_ddNS7_10__identityEEEvT0_T1_T2_T3_T4_T6_)
        /*0074*/ 	.word	0x00000030


	//----- nvinfo : EIATTR_FRAME_SIZE
	.align		4
.L_62:
        /*0078*/ 	.byte	0x04, 0x11
        /*007a*/ 	.short	(.L_64 - .L_63)
	.align		4
.L_63:
        /*007c*/ 	.word	index@(_ZN3cub18CUB_300001_SM_10006detail6reduce28DeviceReduceSingleTileKernelINS2_10policy_hubIdjN4cuda3std3__44plusIdEEE10Policy1000EPdSC_iS9_ddNS7_10__identityEEEvT0_T1_T2_T3_T4_T6_)
        /*0080*/ 	.word	0x00000000


	//----- nvinfo : EIATTR_REGCOUNT
	.align		4
.L_64:
        /*0084*/ 	.byte	0x04, 0x2f
        /*0086*/ 	.short	(.L_66 - .L_65)
	.align		4
.L_65:
        /*0088*/ 	.word	index@(_ZN3cub18CUB_300001_SM_10006detail6reduce28DeviceReduceSingleTileKernelINS2_10policy_hubIdyN4cuda3std3__44plusIdEEE10Policy1000EN6thrust24THRUST_300001_SM_1000_NS10device_ptrIdEEPdyS9_dd6squareEEvT0_T1_T2_T3_T4_T6_)
        /*008c*/ 	.word	0x0000002e


	//----- nvinfo : EIATTR_FRAME_SIZE
	.align		4
.L_66:
        /*0090*/ 	.byte	0x04, 0x11
        /*0092*/ 	.short	(.L_68 - .L_67)
	.align		4
.L_67:
        /*0094*/ 	.word	index@(_ZN3cub18CUB_300001_SM_10006detail6reduce28DeviceReduceSingleTileKernelINS2_10policy_hubIdyN4cuda3std3__44plusIdEEE10Policy1000EN6thrust24THRUST_300001_SM_1000_NS10device_ptrIdEEPdyS9_dd6squareEEvT0_T1_T2_T3_T4_T6_)
        /*0098*/ 	.word	0x00000000


	//----- nvinfo : EIATTR_REGCOUNT
	.align		4
.L_68:
        /*009c*/ 	.byte	0x04, 0x2f
        /*009e*/ 	.short	(.L_70 - .L_69)
	.align		4
.L_69:
        /*00a0*/ 	.word	index@(_ZN3cub18CUB_300001_SM_10006detail6reduce18DeviceReduceKernelINS2_10policy_hubIdyN4cuda3std3__44plusIdEEE10Policy1000EN6thrust24THRUST_300001_SM_1000_NS10device_ptrIdEEyS9_d6squareEEvT0_PT3_T1_NS0_13GridEvenShareISK_EET2_T4_)
        /*00a4*/ 	.word	0x0000001d


	//----- nvinfo : EIATTR_FRAME_SIZE
	.align		4
.L_70:
        /*00a8*/ 	.byte	0x04, 0x11
        /*00aa*/ 	.short	(.L_72 - .L_71)
	.align		4
.L_71:
        /*00ac*/ 	.word	index@(_ZN3cub18CUB_300001_SM_10006detail6reduce18DeviceReduceKernelINS2_10policy_hubIdyN4cuda3std3__44plusIdEEE10Policy1000EN6thrust24THRUST_300001_SM_1000_NS10device_ptrIdEEyS9_d6squareEEvT0_PT3_T1_NS0_13GridEvenShareISK_EET2_T4_)
        /*00b0*/ 	.word	0x00000000


	//----- nvinfo : EIATTR_REGCOUNT
	.align		4
.L_72:
        /*00b4*/ 	.byte	0x04, 0x2f
        /*00b6*/ 	.short	(.L_74 - .L_73)
	.align		4
.L_73:
        /*00b8*/ 	.word	index@(_ZN3cub18CUB_300001_SM_10006detail6reduce28DeviceReduceSingleTileKernelINS2_10policy_hubIdyN4cuda3std3__44plusIdEEE10Policy1000EPdSC_iS9_ddNS7_10__identityEEEvT0_T1_T2_T3_T4_T6_)
        /*00bc*/ 	.word	0x00000030


	//----- nvinfo : EIATTR_FRAME_SIZE
	.align		4
.L_74:
        /*00c0*/ 	.byte	0x04, 0x11
        /*00c2*/ 	.short	(.L_76 - .L_75)
	.align		4
.L_75:
        /*00c4*/ 	.word	index@(_ZN3cub18CUB_300001_SM_10006detail6reduce28DeviceReduceSingleTileKernelINS2_10policy_hubIdyN4cuda3std3__44plusIdEEE10Policy1000EPdSC_iS9_ddNS7_10__identityEEEvT0_T1_T2_T3_T4_T6_)
        /*00c8*/ 	.word	0x00000000


	//----- nvinfo : EIATTR_MIN_STACK_SIZE
	.align		4
.L_76:
        /*00cc*/ 	.byte	0x04, 0x12
        /*00ce*/ 	.short	(.L_78 - .L_77)
	.align		4
.L_77:
        /*00d0*/ 	.word	index@(_ZN3cub18CUB_300001_SM_10006detail6reduce28DeviceReduceSingleTileKernelINS2_10policy_hubIdyN4cuda3std3__44plusIdEEE10Policy1000EPdSC_iS9_ddNS7_10__identityEEEvT0_T1_T2_T3_T4_T6_)
        /*00d4*/ 	.word	0x00000000


	//----- nvinfo : EIATTR_MIN_STACK_SIZE
	.align		4
.L_78:
        /*00d8*/ 	.byte	0x04, 0x12
        /*00da*/ 	.short	(.L_80 - .L_79)
	.align		4
.L_79:
        /*00dc*/ 	.word	index@(_ZN3cub18CUB_300001_SM_10006detail6reduce18DeviceReduceKernelINS2_10policy_hubIdyN4cuda3std3__44plusIdEEE10Policy1000EN6thrust24THRUST_300001_SM_1000_NS10device_ptrIdEEyS9_d6squareEEvT0_PT3_T1_NS0_13GridEvenShareISK_EET2_T4_)
        /*00e0*/ 	.word	0x00000000


	//----- nvinfo : EIATTR_MIN_STACK_SIZE
	.align		4
.L_80:
        /*00e4*/ 	.byte	0x04, 0x12
        /*00e6*/ 	.short	(.L_82 - .L_81)
	.align		4
.L_81:
        /*00e8*/ 	.word	index@(_ZN3cub18CUB_300001_SM_10006detail6reduce28DeviceReduceSingleTileKernelINS2_10policy_hubIdyN4cuda3std3__44plusIdEEE10Policy1000EN6thrust24THRUST_300001_SM_1000_NS10device_ptrIdEEPdyS9_dd6squareEEvT0_T1_T2_T3_T4_T6_)
        /*00ec*/ 	.word	0x00000000


	//----- nvinfo : EIATTR_MIN_STACK_SIZE
	.align		4
.L_82:
        /*00f0*/ 	.byte	0x04, 0x12
        /*00f2*/ 	.short	(.L_84 - .L_83)
	.align		4
.L_83:
        /*00f4*/ 	.word	index@(_ZN3cub18CUB_300001_SM_10006detail6reduce28DeviceReduceSingleTileKernelINS2_10policy_hubIdjN4cuda3std3__44plusIdEEE10Policy1000EPdSC_iS9_ddNS7_10__identityEEEvT0_T1_T2_T3_T4_T6_)
        /*00f8*/ 	.word	0x00000000


	//----- nvinfo : EIATTR_MIN_STACK_SIZE
	.align		4
.L_84:
        /*00fc*/ 	.byte	0x04, 0x12
        /*00fe*/ 	.short	(.L_86 - .L_85)
	.align		4
.L_85:
        /*0100*/ 	.word	index@(_ZN3cub18CUB_300001_SM_10006detail6reduce18DeviceReduceKernelINS2_10policy_hubIdjN4cuda3std3__44plusIdEEE10Policy1000EN6thrust24THRUST_300001_SM_1000_NS10device_ptrIdEEjS9_d6squareEEvT0_PT3_T1_NS0_13GridEvenShareISK_EET2_T4_)
        /*0104*/ 	.word	0x00000000


	//----- nvinfo : EIATTR_MIN_STACK_SIZE
	.align		4
.L_86:
        /*0108*/ 	.byte	0x04, 0x12
        /*010a*/ 	.short	(.L_88 - .L_87)
	.align		4
.L_87:
        /*010c*/ 	.word	index@(_ZN3cub18CUB_300001_SM_10006detail6reduce28DeviceReduceSingleTileKernelINS2_10policy_hubIdjN4cuda3std3__44plusIdEEE10Policy1000EN6thrust24THRUST_300001_SM_1000_NS10device_ptrIdEEPdjS9_dd6squareEEvT0_T1_T2_T3_T4_T6_)
        /*0110*/ 	.word	0x00000000


	//----- nvinfo : EIATTR_MIN_STACK_SIZE
	.align		4
.L_88:
        /*0114*/ 	.byte	0x04, 0x12
        /*0116*/ 	.short	(.L_90 - .L_89)
	.align		4
.L_89:
        /*0118*/ 	.word	index@(_ZN3cub18CUB_300001_SM_10006detail11EmptyKernelIvEEvv)
        /*011c*/ 	.word	0x00000000


	//----- nvinfo : EIATTR_MIN_STACK_SIZE
	.align		4
.L_90:
        /*0120*/ 	.byte	0x04, 0x12
        /*0122*/ 	.short	(.L_92 - .L_91)
	.align		4
.L_91:
        /*0124*/ 	.word	index@(_Z11jacobi_iterPdS_S_S_iiddd)
        /*0128*/ 	.word	0x00000000
.L_92:


//--------------------- .nv.compat                --------------------------
	.section	.nv.compat,"",@"SHT_CUDA_COMPAT_INFO"
	.align	4
        /*0000*/ 	.byte	0x02, 0x09, 0x00, 0x00, 0x02, 0x02, 0x01, 0x00, 0x02, 0x05, 0x05, 0x00, 0x03, 0x07, 0x01, 0x01
        /*0010*/ 	.byte	0x02, 0x03, 0x00, 0x00, 0x02, 0x06, 0x01, 0x00, 0x04, 0x0b, 0x08, 0x00, 0x01, 0x00, 0x00, 0x00
        /*0020*/ 	.byte	0x00, 0x00, 0x00, 0x00


//--------------------- .nv.info._ZN3cub18CUB_300001_SM_10006detail6reduce28DeviceReduceSingleTileKernelINS2_10policy_hubIdyN4cuda3std3__44plusIdEEE10Policy1000EPdSC_iS9_ddNS7_10__identityEEEvT0_T1_T2_T3_T4_T6_ --------------------------
	.section	.nv.info._ZN3cub18CUB_300001_SM_10006detail6reduce28DeviceReduceSingleTileKernelINS2_10policy_hubIdyN4cuda3std3__44plusIdEEE10Policy1000EPdSC_iS9_ddNS7_10__identityEEEvT0_T1_T2_T3_T4_T6_,"",@"SHT_CUDA_INFO"
	.sectionflags	@""
	.align	4


	//----- nvinfo : EIATTR_CUDA_API_VERSION
	.align		4
        /*0000*/ 	.byte	0x04, 0x37
        /*0002*/ 	.short	(.L_94 - .L_93)
.L_93:
        /*0004*/ 	.word	0x00000082


	//----- nvinfo : EIATTR_KPARAM_INFO
	.align		4
.L_94:
        /*0008*/ 	.byte	0x04, 0x17
        /*000a*/ 	.short	(.L_96 - .L_95)
.L_95:
        /*000c*/ 	.word	0x00000000
        /*0010*/ 	.short	0x0005
        /*0012*/ 	.short	0x0020
        /*0014*/ 	.byte	0x00, 0xf0, 0x05, 0x00


	//----- nvinfo : EIATTR_KPARAM_INFO
	.align		4
.L_96:
        /*0018*/ 	.byte	0x04, 0x17
        /*001a*/ 	.short	(.L_98 - .L_97)
.L_97:
        /*001c*/ 	.word	0x00000000
        /*0020*/ 	.short	0x0004
        /*0022*/ 	.short	0x0018
        /*0024*/ 	.byte	0x00, 0xf0, 0x21, 0x00


	//----- nvinfo : EIATTR_KPARAM_INFO
	.align		4
.L_98:
        /*0028*/ 	.byte	0x04, 0x17
        /*002a*/ 	.short	(.L_100 - .L_99)
.L_99:
        /*002c*/ 	.word	0x00000000
        /*0030*/ 	.short	0x0003
        /*0032*/ 	.short	0x0014
        /*0034*/ 	.byte	0x00, 0xf0, 0x05, 0x00


	//----- nvinfo : EIATTR_KPARAM_INFO
	.align		4
.L_100:
        /*0038*/ 	.byte	0x04, 0x17
        /*003a*/ 	.short	(.L_102 - .L_101)
.L_101:
        /*003c*/ 	.word	0x00000000
        /*0040*/ 	.short	0x0002
        /*0042*/ 	.short	0x0010
        /*0044*/ 	.byte	0x00, 0xf0, 0x11, 0x00


	//----- nvinfo : EIATTR_KPARAM_INFO
	.align		4
.L_102:
        /*0048*/ 	.byte	0x04, 0x17
        /*004a*/ 	.short	(.L_104 - .L_103)
.L_103:
        /*004c*/ 	.word	0x00000000
        /*0050*/ 	.short	0x0001
        /*0052*/ 	.short	0x0008
        /*0054*/ 	.byte	0x00, 0xf5, 0x21, 0x00


	//----- nvinfo : EIATTR_KPARAM_INFO
	.align		4
.L_104:
        /*0058*/ 	.byte	0x04, 0x17
        /*005a*/ 	.short	(.L_106 - .L_105)
.L_105:
        /*005c*/ 	.word	0x00000000
        /*0060*/ 	.short	0x0000
        /*0062*/ 	.short	0x0000
        /*0064*/ 	.byte	0x00, 0xf5, 0x21, 0x00


	//----- nvinfo : EIATTR_SPARSE_MMA_MASK
	.align		4
.L_106:
        /*0068*/ 	.byte	0x03, 0x50
        /*006a*/ 	.short	0x0000


	//----- nvinfo : EIATTR_MAXREG_COUNT
	.align		4
        /*006c*/ 	.byte	0x03, 0x1b
        /*006e*/ 	.short	0x0080


	//----- nvinfo : EIATTR_NUM_BARRIERS
	.align		4
        /*0070*/ 	.byte	0x02, 0x4c
        /*0072*/ 	.byte	0x01
	.zero		1


	//----- nvinfo : EIATTR_MERCURY_ISA_VERSION
	.align		4
        /*0074*/ 	.byte	0x03, 0x5f
        /*0076*/ 	.short	0x0101


	//----- nvinfo : EIATTR_COOP_GROUP_MASK_REGIDS
	.align		4
        /*0078*/ 	.byte	0x04, 0x29
        /*007a*/ 	.short	(.L_108 - .L_107)


	//   ....[0]....
.L_107:
        /*007c*/ 	.word	0xffffffff


	//   ....[1]....
        /*0080*/ 	.word	0xffffffff


	//   ....[2]....
        /*0084*/ 	.word	0xffffffff


	//   ....[3]....
        /*0088*/ 	.word	0xffffffff


	//   ....[4]....
        /*008c*/ 	.word	0xffffffff


	//   ....[5]....
        /*0090*/ 	.word	0xffffffff


	//   ....[6]....
        /*0094*/ 	.word	0xffffffff


	//   ....[7]....
        /*0098*/ 	.word	0xffffffff


	//   ....[8]....
        /*009c*/ 	.word	0xffffffff


	//   ....[9]....
        /*00a0*/ 	.word	0xffffffff


	//   ....[10]....
        /*00a4*/ 	.word	0xffffffff


	//   ....[11]....
        /*00a8*/ 	.word	0xffffffff


	//   ....[12]....
        /*00ac*/ 	.word	0xffffffff


	//   ....[13]....
        /*00b0*/ 	.word	0xffffffff


	//   ....[14]....
        /*00b4*/ 	.word	0xffffffff


	//   ....[15]....
        /*00b8*/ 	.word	0xffffffff


	//   ....[16]....
        /*00bc*/ 	.word	0xffffffff


	//   ....[17]....
        /*00c0*/ 	.word	0xffffffff


	//   ....[18]....
        /*00c4*/ 	.word	0xffffffff


	//   ....[19]....
        /*00c8*/ 	.word	0xffffffff


	//   ....[20]....
        /*00cc*/ 	.word	0xffffffff


	//   ....[21]....
        /*00d0*/ 	.word	0xffffffff


	//   ....[22]....
        /*00d4*/ 	.word	0xffffffff


	//   ....[23]....
        /*00d8*/ 	.word	0xffffffff


	//   ....[24]....
        /*00dc*/ 	.word	0xffffffff


	//   ....[25]....
        /*00e0*/ 	.word	0xffffffff


	//   ....[26]....
        /*00e4*/ 	.word	0xffffffff


	//   ....[27]....
        /*00e8*/ 	.word	0xffffffff


	//   ....[28]....
        /*00ec*/ 	.word	0xffffffff


	//   ....[29]....
        /*00f0*/ 	.word	0xffffffff


	//----- nvinfo : EIATTR_COOP_GROUP_INSTR_OFFSETS
	.align		4
.L_108:
        /*00f4*/ 	.byte	0x04, 0x28
        /*00f6*/ 	.short	(.L_110 - .L_109)


	//   ....[0]....
.L_109:
        /*00f8*/ 	.word	0x00000960


	//   ....[1]....
        /*00fc*/ 	.word	0x00000970


	//   ....[2]....
        /*0100*/ 	.word	0x000009e0


	//   ....[3]....
        /*0104*/ 	.word	0x00000a10


	//   ....[4]....
        /*0108*/ 	.word	0x00000a70


	//   ....[5]....
        /*010c*/ 	.word	0x00000a80


	//   ....[6]....
        /*0110*/ 	.word	0x00000ae0


	//   ....[7]....
        /*0114*/ 	.word	0x00000af0


	//   ....[8]....
        /*0118*/ 	.word	0x00000b40


	//   ....[9]....
        /*011c*/ 	.word	0x00000b60


	//   ....[10]....
        /*0120*/ 	.word	0x00000e10


	//   ....[11]....
        /*0124*/ 	.word	0x00000e20


	//   ....[12]....
        /*0128*/ 	.word	0x00000eb0


	//   ....[13]....
        /*012c*/ 	.word	0x00000ed0


	//   ....[14]....
        /*0130*/ 	.word	0x00000f20


	//   ....[15]....
        /*0134*/ 	.word	0x00000f40


	//   ....[16]....
        /*0138*/ 	.word	0x00000f90


	//   ....[17]....
        /*013c*/ 	.word	0x00000fb0


	//   ....[18]....
        /*0140*/ 	.word	0x00001000


	//   ....[19]....
        /*0144*/ 	.word	0x00001030


	//   ....[20]....
        /*0148*/ 	.word	0x000020b0


	//   ....[21]....
        /*014c*/ 	.word	0x000020c0


	//   ....[22]....
        /*0150*/ 	.word	0x00002130


	//   ....[23]....
        /*0154*/ 	.word	0x00002140


	//   ....[24]....
        /*0158*/ 	.word	0x000021a0


	//   ....[25]....
        /*015c*/ 	.word	0x000021b0


	//   ....[26]....
        /*0160*/ 	.word	0x00002200


	//   ....[27]....
        /*0164*/ 	.word	0x00002220


	//   ....[28]....
        /*0168*/ 	.word	0x00002280


	//   ....[29]....
        /*016c*/ 	.word	0x000022b0


	//----- nvinfo : EIATTR_VRC_CTA_INIT_COUNT
	.align		4
.L_110:
        /*0170*/ 	.byte	0x02, 0x4a
	.zero		1
	.zero		1


	//----- nvinfo : EIATTR_EXIT_INSTR_OFFSETS
	.align		4
        /*0174*/ 	.byte	0x04, 0x1c
        /*0176*/ 	.short	(.L_112 - .L_111)


	//   ....[0]....
.L_111:
        /*0178*/ 	.word	0x00000080


	//   ....[1]....
        /*017c*/ 	.word	0x000000c0


	//   ....[2]....
        /*0180*/ 	.word	0x00002510


	//   ....[3]....
        /*0184*/ 	.word	0x00002560


	//----- nvinfo : EIATTR_MAX_THREADS
	.align		4
.L_112:
        /*0188*/ 	.byte	0x04, 0x05
        /*018a*/ 	.short	(.L_114 - .L_113)
.L_113:
        /*018c*/ 	.word	0x00000200
        /*0190*/ 	.word	0x00000001
        /*0194*/ 	.word	0x00000001


	//----- nvinfo : EIATTR_CRS_STACK_SIZE
	.align		4
.L_114:
        /*0198*/ 	.byte	0x04, 0x1e
        /*019a*/ 	.short	(.L_116 - .L_115)
.L_115:
        /*019c*/ 	.word	0x00000000


	//----- nvinfo : EIATTR_CBANK_PARAM_SIZE
	.align		4
.L_116:
        /*01a0*/ 	.byte	0x03, 0x19
        /*01a2*/ 	.short	0x0021


	//----- nvinfo : EIATTR_PARAM_CBANK
	.align		4
        /*01a4*/ 	.byte	0x04, 0x0a
        /*01a6*/ 	.short	(.L_118 - .L_117)
	.align		4
.L_117:
        /*01a8*/ 	.word	index@(.nv.constant0._ZN3cub18CUB_300001_SM_10006detail6reduce28DeviceReduceSingleTileKernelINS2_10policy_hubIdyN4cuda3std3__44plusIdEEE10Policy1000EPdSC_iS9_ddNS7_10__identityEEEvT0_T1_T2_T3_T4_T6_)
        /*01ac*/ 	.short	0x0380
        /*01ae*/ 	.short	0x0021


	//----- nvinfo : EIATTR_SW_WAR
	.align		4
.L_118:
        /*01b0*/ 	.byte	0x04, 0x36
        /*01b2*/ 	.short	(.L_120 - .L_119)
.L_119:
        /*01b4*/ 	.word	0x00000008
.L_120:


//--------------------- .nv.info._ZN3cub18CUB_300001_SM_10006detail6reduce18DeviceReduceKernelINS2_10policy_hubIdyN4cuda3std3__44plusIdEEE10Policy1000EN6thrust24THRUST_300001_SM_1000_NS10device_ptrIdEEyS9_d6squareEEvT0_PT3_T1_NS0_13GridEvenShareISK_EET2_T4_ --------------------------
	.section	.nv.info._ZN3cub18CUB_300001_SM_10006detail6reduce18DeviceReduceKernelINS2_10policy_hubIdyN4cuda3std3__44plusIdEEE10Policy1000EN6thrust24THRUST_300001_SM_1000_NS10device_ptrIdEEyS9_d6squareEEvT0_PT3_T1_NS0_13GridEvenShareISK_EET2_T4_,"",@"SHT_CUDA_INFO"
	.sectionflags	@""
	.align	4


	//----- nvinfo : EIATTR_CUDA_API_VERSION
	.align		4
        /*0000*/ 	.byte	0x04, 0x37
        /*0002*/ 	.short	(.L_122 - .L_121)
.L_121:
        /*0004*/ 	.word	0x00000082


	//----- nvinfo : EIATTR_KPARAM_INFO
	.align		4
.L_122:
        /*0008*/ 	.byte	0x04, 0x17
        /*000a*/ 	.short	(.L_124 - .L_123)
.L_123:
        /*000c*/ 	.word	0x00000000
        /*0010*/ 	.short	0x0005
        /*0012*/ 	.short	0x0061
        /*0014*/ 	.byte	0x00, 0xf0, 0x05, 0x00


	//----- nvinfo : EIATTR_KPARAM_INFO
	.align		4
.L_124:
        /*0018*/ 	.byte	0x04, 0x17
        /*001a*/ 	.short	(.L_126 - .L_125)
.L_125:
        /*001c*/ 	.word	0x00000000
        /*0020*/ 	.short	0x0004
        /*0022*/ 	.short	0x0060
        /*0024*/ 	.byte	0x00, 0xf0, 0x05, 0x00


	//----- nvinfo : EIATTR_KPARAM_INFO
	.align		4
.L_126:
        /*0028*/ 	.byte	0x04, 0x17
        /*002a*/ 	.short	(.L_128 - .L_127)
.L_127:
        /*002c*/ 	.word	0x00000000
        /*0030*/ 	.short	0x0003
        /*0032*/ 	.short	0x0018
        /*0034*/ 	.byte	0x00, 0xf0, 0x21, 0x01


	//----- nvinfo : EIATTR_KPARAM_INFO
	.align		4
.L_128:
        /*0038*/ 	.byte	0x04, 0x17
        /*003a*/ 	.short	(.L_130 - .L_129)
.L_129:
        /*003c*/ 	.word	0x00000000
        /*0040*/ 	.short	0x0002
        /*0042*/ 	.short	0x0010
        /*0044*/ 	.byte	0x00, 0xf0, 0x21, 0x00


	//----- nvinfo : EIATTR_KPARAM_INFO
	.align		4
.L_130:
        /*0048*/ 	.byte	0x04, 0x17
        /*004a*/ 	.short	(.L_132 - .L_131)
.L_131:
        /*004c*/ 	.word	0x00000000
        /*0050*/ 	.short	0x0001
        /*0052*/ 	.short	0x0008
        /*0054*/ 	.byte	0x00, 0xf5, 0x21, 0x00


	//----- nvinfo : EIATTR_KPARAM_INFO
	.align		4
.L_132:
        /*0058*/ 	.byte	0x04, 0x17
        /*005a*/ 	.short	(.L_134 - .L_133)
.L_133:
        /*005c*/ 	.word	0x00000000
        /*0060*/ 	.short	0x0000
        /*0062*/ 	.short	0x0000
        /*0064*/ 	.byte	0x00, 0xf0, 0x21, 0x00


	//----- nvinfo : EIATTR_SPARSE_MMA_MASK
	.align		4
.L_134:
        /*0068*/ 	.byte	0x03, 0x50
        /*006a*/ 	.short	0x0000


	//----- nvinfo : EIATTR_MAXREG_COUNT
	.align		4
        /*006c*/ 	.byte	0x03, 0x1b
        /*006e*/ 	.short	0x0080


	//----- nvinfo : EIATTR_NUM_BARRIERS
	.align		4
        /*0070*/ 	.byte	0x02, 0x4c
        /*0072*/ 	.byte	0x01
	.zero		1


	//----- nvinfo : EIATTR_MERCURY_ISA_VERSION
	.align		4
        /*0074*/ 	.byte	0x03, 0x5f
        /*0076*/ 	.short	0x0101


	//----- nvinfo : EIATTR_COOP_GROUP_MASK_REGIDS
	.align		4
        /*0078*/ 	.byte	0x04, 0x29
        /*007a*/ 	.short	(.L_136 - .L_135)


	//   ....[0]....
.L_135:
        /*007c*/ 	.word	0xffffffff


	//   ....[1]....
        /*0080*/ 	.word	0xffffffff


	//   ....[2]....
        /*0084*/ 	.word	0xffffffff


	//   ....[3]....
        /*0088*/ 	.word	0xffffffff


	//   ....[4]....
        /*008c*/ 	.word	0xffffffff


	//   ....[5]....
        /*0090*/ 	.word	0xffffffff


	//   ....[6]....
        /*0094*/ 	.word	0xffffffff


	//   ....[7]....
        /*0098*/ 	.word	0xffffffff


	//   ....[8]....
        /*009c*/ 	.word	0xffffffff


	//   ....[9]....
        /*00a0*/ 	.word	0xffffffff


	//   ....[10]....
        /*00a4*/ 	.word	0xffffffff


	//   ....[11]....
        /*00a8*/ 	.word	0xffffffff


	//   ....[12]....
        /*00ac*/ 	.word	0xffffffff


	//   ....[13]....
        /*00b0*/ 	.word	0xffffffff


	//   ....[14]....
        /*00b4*/ 	.word	0xffffffff


	//   ....[15]....
        /*00b8*/ 	.word	0xffffffff


	//   ....[16]....
        /*00bc*/ 	.word	0xffffffff


	//   ....[17]....
        /*00c0*/ 	.word	0xffffffff


	//   ....[18]....
        /*00c4*/ 	.word	0xffffffff


	//   ....[19]....
        /*00c8*/ 	.word	0xffffffff


	//   ....[20]....
        /*00cc*/ 	.word	0xffffffff


	//   ....[21]....
        /*00d0*/ 	.word	0xffffffff


	//   ....[22]....
        /*00d4*/ 	.word	0xffffffff


	//   ....[23]....
        /*00d8*/ 	.word	0xffffffff


	//   ....[24]....
        /*00dc*/ 	.word	0xffffffff


	//   ....[25]....
        /*00e0*/ 	.word	0xffffffff


	//   ....[26]....
        /*00e4*/ 	.word	0xffffffff


	//   ....[27]....
        /*00e8*/ 	.word	0xffffffff


	//   ....[28]....
        /*00ec*/ 	.word	0xffffffff


	//   ....[29]....
        /*00f0*/ 	.word	0xffffffff


	//----- nvinfo : EIATTR_COOP_GROUP_INSTR_OFFSETS
	.align		4
.L_136:
        /*00f4*/ 	.byte	0x04, 0x28
        /*00f6*/ 	.short	(.L_138 - .L_137)


	//   ....[0]....
.L_137:
        /*00f8*/ 	.word	0x000009b0


	//   ....[1]....
        /*00fc*/ 	.word	0x000009c0


	//   ....[2]....
        /*0100*/ 	.word	0x00000a30


	//   ....[3]....
        /*0104*/ 	.word	0x00000a50


	//   ....[4]....
        /*0108*/ 	.word	0x00000ac0


	//   ....[5]....
        /*010c*/ 	.word	0x00000ad0


	//   ....[6]....
        /*0110*/ 	.word	0x00000b20


	//   ....[7]....
        /*0114*/ 	.word	0x00000b40


	//   ....[8]....
        /*0118*/ 	.word	0x00000bb0


	//   ....[9]....
        /*011c*/ 	.word	0x00000bc0


	//   ....[10]....
        /*0120*/ 	.word	0x00000e60


	//   ....[11]....
        /*0124*/ 	.word	0x00000e70


	//   ....[12]....
        /*0128*/ 	.word	0x00000ef0


	//   ....[13]....
        /*012c*/ 	.word	0x00000f10


	//   ....[14]....
        /*0130*/ 	.word	0x00000f60


	//   ....[15]....
        /*0134*/ 	.word	0x00000f90


	//   ....[16]....
        /*0138*/ 	.word	0x00000fe0


	//   ....[17]....
        /*013c*/ 	.word	0x00001000


	//   ....[18]....
        /*0140*/ 	.word	0x00001070


	//   ....[19]....
        /*0144*/ 	.word	0x000010a0


	//   ....[20]....
        /*0148*/ 	.word	0x00002320


	//   ....[21]....
        /*014c*/ 	.word	0x00002330


	//   ....[22]....
        /*0150*/ 	.word	0x000023a0


	//   ....[23]....
        /*0154*/ 	.word	0x000023c0


	//   ....[24]....
        /*0158*/ 	.word	0x00002430


	//   ....[25]....
        /*015c*/ 	.word	0x00002440


	//   ....[26]....
        /*0160*/ 	.word	0x00002490


	//   ....[27]....
        /*0164*/ 	.word	0x000024b0


	//   ....[28]....
        /*0168*/ 	.word	0x00002520


	//   ....[29]....
        /*016c*/ 	.word	0x00002530


	//----- nvinfo : EIATTR_VRC_CTA_INIT_COUNT
	.align		4
.L_138:
        /*0170*/ 	.byte	0x02, 0x4a
	.zero		1
	.zero		1


	//----- nvinfo : EIATTR_EXIT_INSTR_OFFSETS
	.align		4
        /*0174*/ 	.byte	0x04, 0x1c
        /*0176*/ 	.short	(.L_140 - .L_139)


	//   ....[0]....
.L_139:
        /*0178*/ 	.word	0x00002760


	//   ....[1]....
        /*017c*/ 	.word	0x000027c0


	//----- nvinfo : EIATTR_MAX_THREADS
	.align		4
.L_140:
        /*0180*/ 	.byte	0x04, 0x05
        /*0182*/ 	.short	(.L_142 - .L_141)
.L_141:
        /*0184*/ 	.word	0x00000200
        /*0188*/ 	.word	0x00000001
        /*018c*/ 	.word	0x00000001


	//----- nvinfo : EIATTR_CRS_STACK_SIZE
	.align		4
.L_142:
        /*0190*/ 	.byte	0x04, 0x1e
        /*0192*/ 	.short	(.L_144 - .L_143)
.L_143:
        /*0194*/ 	.word	0x00000000


	//----- nvinfo : EIATTR_CBANK_PARAM_SIZE
	.align		4
.L_144:
        /*0198*/ 	.byte	0x03, 0x19
        /*019a*/ 	.short	0x0062


	//----- nvinfo : EIATTR_PARAM_CBANK
	.align		4
        /*019c*/ 	.byte	0x04, 0x0a
        /*019e*/ 	.short	(.L_146 - .L_145)
	.align		4
.L_145:
        /*01a0*/ 	.word	index@(.nv.constant0._ZN3cub18CUB_300001_SM_10006detail6reduce18DeviceReduceKernelINS2_10policy_hubIdyN4cuda3std3__44plusIdEEE10Policy1000EN6thrust24THRUST_300001_SM_1000_NS10device_ptrIdEEyS9_d6squareEEvT0_PT3_T1_NS0_13GridEvenShareISK_EET2_T4_)
        /*01a4*/ 	.short	0x0380
        /*01a6*/ 	.short	0x0062


	//----- nvinfo : EIATTR_SW_WAR
	.align		4
.L_146:
        /*01a8*/ 	.byte	0x04, 0x36
        /*01aa*/ 	.short	(.L_148 - .L_147)
.L_147:
        /*01ac*/ 	.word	0x00000008
.L_148:


//--------------------- .nv.info._ZN3cub18CUB_300001_SM_10006detail6reduce28DeviceReduceSingleTileKernelINS2_10policy_hubIdyN4cuda3std3__44plusIdEEE10Policy1000EN6thrust24THRUST_300001_SM_1000_NS10device_ptrIdEEPdyS9_dd6squareEEvT0_T1_T2_T3_T4_T6_ --------------------------
	.section	.nv.info._ZN3cub18CUB_300001_SM_10006detail6reduce28DeviceReduceSingleTileKernelINS2_10policy_hubIdyN4cuda3std3__44plusIdEEE10Policy1000EN6thrust24THRUST_300001_SM_1000_NS10device_ptrIdEEPdyS9_dd6squareEEvT0_T1_T2_T3_T4_T6_,"",@"SHT_CUDA_INFO"
	.sectionflags	@""
	.align	4


	//----- nvinfo : EIATTR_CUDA_API_VERSION
	.align		4
        /*0000*/ 	.byte	0x04, 0x37
        /*0002*/ 	.short	(.L_150 - .L_149)
.L_149:
        /*0004*/ 	.word	0x00000082


	//----- nvinfo : EIATTR_KPARAM_INFO
	.align		4
.L_150:
        /*0008*/ 	.byte	0x04, 0x17
        /*000a*/ 	.short	(.L_152 - .L_151)
.L_151:
        /*000c*/ 	.word	0x00000000
        /*0010*/ 	.short	0x0005
        /*0012*/ 	.short	0x0028
        /*0014*/ 	.byte	0x00, 0xf0, 0x05, 0x00


	//----- nvinfo : EIATTR_KPARAM_INFO
	.align		4
.L_152:
        /*0018*/ 	.byte	0x04, 0x17
        /*001a*/ 	.short	(.L_154 - .L_153)
.L_153:
        /*001c*/ 	.word	0x00000000
        /*0020*/ 	.short	0x0004
        /*0022*/ 	.short	0x0020
        /*0024*/ 	.byte	0x00, 0xf0, 0x21, 0x00


	//----- nvinfo : EIATTR_KPARAM_INFO
	.align		4
.L_154:
        /*0028*/ 	.byte	0x04, 0x17
        /*002a*/ 	.short	(.L_156 - .L_155)
.L_155:
        /*002c*/ 	.word	0x00000000
        /*0030*/ 	.short	0x0003
        /*0032*/ 	.short	0x0018
        /*0034*/ 	.byte	0x00, 0xf0, 0x05, 0x00


	//----- nvinfo : EIATTR_KPARAM_INFO
	.align		4
.L_156:
        /*0038*/ 	.byte	0x04, 0x17
        /*003a*/ 	.short	(.L_158 - .L_157)
.L_157:
        /*003c*/ 	.word	0x00000000
        /*0040*/ 	.short	0x0002
        /*0042*/ 	.short	0x0010
        /*0044*/ 	.byte	0x00, 0xf0, 0x21, 0x00


	//----- nvinfo : EIATTR_KPARAM_INFO
	.align		4
.L_158:
        /*0048*/ 	.byte	0x04, 0x17
        /*004a*/ 	.short	(.L_160 - .L_159)
.L_159:
        /*004c*/ 	.word	0x00000000
        /*0050*/ 	.short	0x0001
        /*0052*/ 	.short	0x0008
        /*0054*/ 	.byte	0x00, 0xf5, 0x21, 0x00


	//----- nvinfo : EIATTR_KPARAM_INFO
	.align		4
.L_160:
        /*0058*/ 	.byte	0x04, 0x17
        /*005a*/ 	.short	(.L_162 - .L_161)
.L_161:
        /*005c*/ 	.word	0x00000000
        /*0060*/ 	.short	0x0000
        /*0062*/ 	.short	0x0000
        /*0064*/ 	.byte	0x00, 0xf0, 0x21, 0x00


	//----- nvinfo : EIATTR_SPARSE_MMA_MASK
	.align		4
.L_162:
        /*0068*/ 	.byte	0x03, 0x50
        /*006a*/ 	.short	0x0000


	//----- nvinfo : EIATTR_MAXREG_COUNT
	.align		4
        /*006c*/ 	.byte	0x03, 0x1b
        /*006e*/ 	.short	0x0080


	//----- nvinfo : EIATTR_NUM_BARRIERS
	.align		4
        /*0070*/ 	.byte	0x02, 0x4c
        /*0072*/ 	.byte	0x01
	.zero		1


	//----- nvinfo : EIATTR_MERCURY_ISA_VERSION
	.align		4
        /*0074*/ 	.byte	0x03, 0x5f
        /*0076*/ 	.short	0x0101


	//----- nvinfo : EIATTR_COOP_GROUP_MASK_REGIDS
	.align		4
        /*0078*/ 	.byte	0x04, 0x29
        /*007a*/ 	.short	(.L_164 - .L_163)


	//   ....[0]....
.L_163:
        /*007c*/ 	.word	0xffffffff


	//   ....[1]....
        /*0080*/ 	.word	0xffffffff


	//   ....[2]....
        /*0084*/ 	.word	0xffffffff


	//   ....[3]....
        /*0088*/ 	.word	0xffffffff


	//   ....[4]....
        /*008c*/ 	.word	0xffffffff


	//   ....[5]....
        /*0090*/ 	.word	0xffffffff


	//   ....[6]....
        /*0094*/ 	.word	0xffffffff


	//   ....[7]....
        /*0098*/ 	.word	0xffffffff


	//   ....[8]....
        /*009c*/ 	.word	0xffffffff


	//   ....[9]....
        /*00a0*/ 	.word	0xffffffff


	//   ....[10]....
        /*00a4*/ 	.word	0xffffffff


	//   ....[11]....
        /*00a8*/ 	.word	0xffffffff


	//   ....[12]....
        /*00ac*/ 	.word	0xffffffff


	//   ....[13]....
        /*00b0*/ 	.word	0xffffffff


	//   ....[14]....
        /*00b4*/ 	.word	0xffffffff


	//   ....[15]....
        /*00b8*/ 	.word	0xffffffff


	//   ....[16]....
        /*00bc*/ 	.word	0xffffffff


	//   ....[17]....
        /*00c0*/ 	.word	0xffffffff


	//   ....[18]....
        /*00c4*/ 	.word	0xffffffff


	//   ....[19]....
        /*00c8*/ 	.word	0xffffffff


	//   ....[20]....
        /*00cc*/ 	.word	0xffffffff


	//   ....[21]....
        /*00d0*/ 	.word	0xffffffff


	//   ....[22]....
        /*00d4*/ 	.word	0xffffffff


	//   ....[23]....
        /*00d8*/ 	.word	0xffffffff


	//   ....[24]....
        /*00dc*/ 	.word	0xffffffff


	//   ....[25]....
        /*00e0*/ 	.word	0xffffffff


	//   ....[26]....
        /*00e4*/ 	.word	0xffffffff


	//   ....[27]....
        /*00e8*/ 	.word	0xffffffff


	//   ....[28]....
        /*00ec*/ 	.word	0xffffffff


	//   ....[29]....
        /*00f0*/ 	.word	0xffffffff


	//----- nvinfo : EIATTR_COOP_GROUP_INSTR_OFFSETS
	.align		4
.L_164:
        /*00f4*/ 	.byte	0x04, 0x28
        /*00f6*/ 	.short	(.L_166 - .L_165)


	//   ....[0]....
.L_165:
        /*00f8*/ 	.word	0x00000920


	//   ....[1]....
        /*00fc*/ 	.word	0x00000930


	//   ....[2]....
        /*0100*/ 	.word	0x000009a0


	//   ....[3]....
        /*0104*/ 	.word	0x000009b0


	//   ....[4]....
        /*0108*/ 	.word	0x00000a10


	//   ....[5]....
        /*010c*/ 	.word	0x00000a20


	//   ....[6]....
        /*0110*/ 	.word	0x00000a70


	//   ....[7]....
        /*0114*/ 	.word	0x00000a90


	//   ....[8]....
        /*0118*/ 	.word	0x00000af0


	//   ....[9]....
        /*011c*/ 	.word	0x00000b20


	//   ....[10]....
        /*0120*/ 	.word	0x00000dd0


	//   ....[11]....
        /*0124*/ 	.word	0x00000de0


	//   ....[12]....
        /*0128*/ 	.word	0x00000e70


	//   ....[13]....
        /*012c*/ 	.word	0x00000e80


	//   ....[14]....
        /*0130*/ 	.word	0x00000ee0


	//   ....[15]....
        /*0134*/ 	.word	0x00000ef0


	//   ....[16]....
        /*0138*/ 	.word	0x00000f40


	//   ....[17]....
        /*013c*/ 	.word	0x00000f60


	//   ....[18]....
        /*0140*/ 	.word	0x00000fd0


	//   ....[19]....
        /*0144*/ 	.word	0x00001000


	//   ....[20]....
        /*0148*/ 	.word	0x000021a0


	//   ....[21]....
        /*014c*/ 	.word	0x000021b0


	//   ....[22]....
        /*0150*/ 	.word	0x00002220


	//   ....[23]....
        /*0154*/ 	.word	0x00002230


	//   ....[24]....
        /*0158*/ 	.word	0x00002290


	//   ....[25]....
        /*015c*/ 	.word	0x000022a0


	//   ....[26]....
        /*0160*/ 	.word	0x000022f0


	//   ....[27]....
        /*0164*/ 	.word	0x00002310


	//   ....[28]....
        /*0168*/ 	.word	0x00002370


	//   ....[29]....
        /*016c*/ 	.word	0x000023a0


	//----- nvinfo : EIATTR_VRC_CTA_INIT_COUNT
	.align		4
.L_166:
        /*0170*/ 	.byte	0x02, 0x4a
	.zero		1
	.zero		1


	//----- nvinfo : EIATTR_EXIT_INSTR_OFFSETS
	.align		4
        /*0174*/ 	.byte	0x04, 0x1c
        /*0176*/ 	.short	(.L_168 - .L_167)


	//   ....[0]....
.L_167:
        /*0178*/ 	.word	0x000000a0


	//   ....[1]....
        /*017c*/ 	.word	0x000000e0


	//   ....[2]....
        /*0180*/ 	.word	0x00002600


	//   ....[3]....
        /*0184*/ 	.word	0x00002650


	//----- nvinfo : EIATTR_MAX_THREADS
	.align		4
.L_168:
        /*0188*/ 	.byte	0x04, 0x05
        /*018a*/ 	.short	(.L_170 - .L_169)
.L_169:
        /*018c*/ 	.word	0x00000200
        /*0190*/ 	.word	0x00000001
        /*0194*/ 	.word	0x00000001


	//----- nvinfo : EIATTR_CRS_STACK_SIZE
	.align		4
.L_170:
        /*0198*/ 	.byte	0x04, 0x1e
        /*019a*/ 	.short	(.L_172 - .L_171)
.L_171:
        /*019c*/ 	.word	0x00000000


	//----- nvinfo : EIATTR_CBANK_PARAM_SIZE
	.align		4
.L_172:
        /*01a0*/ 	.byte	0x03, 0x19
        /*01a2*/ 	.short	0x0029


	//----- nvinfo : EIATTR_PARAM_CBANK
	.align		4
        /*01a4*/ 	.byte	0x04, 0x0a
        /*01a6*/ 	.short	(.L_174 - .L_173)
	.align		4
.L_173:
        /*01a8*/ 	.word	index@(.nv.constant0._ZN3cub18CUB_300001_SM_10006detail6reduce28DeviceReduceSingleTileKernelINS2_10policy_hubIdyN4cuda3std3__44plusIdEEE10Policy1000EN6thrust24THRUST_300001_SM_1000_NS10device_ptrIdEEPdyS9_dd6squareEEvT0_T1_T2_T3_T4_T6_)
        /*01ac*/ 	.short	0x0380
        /*01ae*/ 	.short	0x0029


	//----- nvinfo : EIATTR_SW_WAR
	.align		4
.L_174:
        /*01b0*/ 	.byte	0x04, 0x36
        /*01b2*/ 	.short	(.L_176 - .L_175)
.L_175:
        /*01b4*/ 	.word	0x00000008
.L_176:


//--------------------- .nv.info._ZN3cub18CUB_300001_SM_10006detail6reduce28DeviceReduceSingleTileKernelINS2_10policy_hubIdjN4cuda3std3__44plusIdEEE10Policy1000EPdSC_iS9_ddNS7_10__identityEEEvT0_T1_T2_T3_T4_T6_ --------------------------
	.section	.nv.info._ZN3cub18CUB_300001_SM_10006detail6reduce28DeviceReduceSingleTileKernelINS2_10policy_hubIdjN4cuda3std3__44plusIdEEE10Policy1000EPdSC_iS9_ddNS7_10__identityEEEvT0_T1_T2_T3_T4_T6_,"",@"SHT_CUDA_INFO"
	.sectionflags	@""
	.align	4


	//----- nvinfo : EIATTR_CUDA_API_VERSION
	.align		4
        /*0000*/ 	.byte	0x04, 0x37
        /*0002*/ 	.short	(.L_178 - .L_177)
.L_177:
        /*0004*/ 	.word	0x00000082


	//----- nvinfo : EIATTR_KPARAM_INFO
	.align		4
.L_178:
        /*0008*/ 	.byte	0x04, 0x17
        /*000a*/ 	.short	(.L_180 - .L_179)
.L_179:
        /*000c*/ 	.word	0x00000000
        /*0010*/ 	.short	0x0005
        /*0012*/ 	.short	0x0020
        /*0014*/ 	.byte	0x00, 0xf0, 0x05, 0x00


	//----- nvinfo : EIATTR_KPARAM_INFO
	.align		4
.L_180:
        /*0018*/ 	.byte	0x04, 0x17
        /*001a*/ 	.short	(.L_182 - .L_181)
.L_181:
        /*001c*/ 	.word	0x00000000
        /*0020*/ 	.short	0x0004
        /*0022*/ 	.short	0x0018
        /*0024*/ 	.byte	0x00, 0xf0, 0x21, 0x00


	//----- nvinfo : EIATTR_KPARAM_INFO
	.align		4
.L_182:
        /*0028*/ 	.byte	0x04, 0x17
        /*002a*/ 	.short	(.L_184 - .L_183)
.L_183:
        /*002c*/ 	.word	0x00000000
        /*0030*/ 	.short	0x0003
        /*0032*/ 	.short	0x0014
        /*0034*/ 	.byte	0x00, 0xf0, 0x05, 0x00


	//----- nvinfo : EIATTR_KPARAM_INFO
	.align		4
.L_184:
        /*0038*/ 	.byte	0x04, 0x17
        /*003a*/ 	.short	(.L_186 - .L_185)
.L_185:
        /*003c*/ 	.word	0x00000000
        /*0040*/ 	.short	0x0002
        /*0042*/ 	.short	0x0010
        /*0044*/ 	.byte	0x00, 0xf0, 0x11, 0x00


	//----- nvinfo : EIATTR_KPARAM_INFO
	.align		4
.L_186:
        /*0048*/ 	.byte	0x04, 0x17
        /*004a*/ 	.short	(.L_188 - .L_187)
.L_187:
        /*004c*/ 	.word	0x00000000
        /*0050*/ 	.short	0x0001
        /*0052*/ 	.short	0x0008
        /*0054*/ 	.byte	0x00, 0xf5, 0x21, 0x00


	//----- nvinfo : EIATTR_KPARAM_INFO
	.align		4
.L_188:
        /*0058*/ 	.byte	0x04, 0x17
        /*005a*/ 	.short	(.L_190 - .L_189)
.L_189:
        /*005c*/ 	.word	0x00000000
        /*0060*/ 	.short	0x0000
        /*0062*/ 	.short	0x0000
        /*0064*/ 	.byte	0x00, 0xf5, 0x21, 0x00


	//----- nvinfo : EIATTR_SPARSE_MMA_MASK
	.align		4
.L_190:
        /*0068*/ 	.byte	0x03, 0x50
        /*006a*/ 	.short	0x0000


	//----- nvinfo : EIATTR_MAXREG_COUNT
	.align		4
        /*006c*/ 	.byte	0x03, 0x1b
        /*006e*/ 	.short	0x0060


	//----- nvinfo : EIATTR_NUM_BARRIERS
	.align		4
        /*0070*/ 	.byte	0x02, 0x4c
        /*0072*/ 	.byte	0x01
	.zero		1


	//----- nvinfo : EIATTR_MERCURY_ISA_VERSION
	.align		4
        /*0074*/ 	.byte	0x03, 0x5f
        /*0076*/ 	.short	0x0101


	//----- nvinfo : EIATTR_COOP_GROUP_MASK_REGIDS
	.align		4
        /*0078*/ 	.byte	0x04, 0x29
        /*007a*/ 	.short	(.L_192 - .L_191)


	//   ....[0]....
.L_191:
        /*007c*/ 	.word	0xffffffff


	//   ....[1]....
        /*0080*/ 	.word	0xffffffff


	//   ....[2]....
        /*0084*/ 	.word	0xffffffff


	//   ....[3]....
        /*0088*/ 	.word	0xffffffff


	//   ....[4]....
        /*008c*/ 	.word	0xffffffff


	//   ....[5]....
        /*0090*/ 	.word	0xffffffff


	//   ....[6]....
        /*0094*/ 	.word	0xffffffff


	//   ....[7]....
        /*0098*/ 	.word	0xffffffff


	//   ....[8]....
        /*009c*/ 	.word	0xffffffff


	//   ....[9]....
        /*00a0*/ 	.word	0xffffffff


	//   ....[10]....
        /*00a4*/ 	.word	0xffffffff


	//   ....[11]....
        /*00a8*/ 	.word	0xffffffff


	//   ....[12]....
        /*00ac*/ 	.word	0xffffffff


	//   ....[13]....
        /*00b0*/ 	.word	0xffffffff


	//   ....[14]....
        /*00b4*/ 	.word	0xffffffff


	//   ....[15]....
        /*00b8*/ 	.word	0xffffffff


	//   ....[16]....
        /*00bc*/ 	.word	0xffffffff


	//   ....[17]....
        /*00c0*/ 	.word	0xffffffff


	//   ....[18]....
        /*00c4*/ 	.word	0xffffffff


	//   ....[19]....
        /*00c8*/ 	.word	0xffffffff


	//   ....[20]....
        /*00cc*/ 	.word	0xffffffff


	//   ....[21]....
        /*00d0*/ 	.word	0xffffffff


	//   ....[22]....
        /*00d4*/ 	.word	0xffffffff


	//   ....[23]....
        /*00d8*/ 	.word	0xffffffff


	//   ....[24]....
        /*00dc*/ 	.word	0xffffffff


	//   ....[25]....
        /*00e0*/ 	.word	0xffffffff


	//   ....[26]....
        /*00e4*/ 	.word	0xffffffff


	//   ....[27]....
        /*00e8*/ 	.word	0xffffffff


	//   ....[28]....
        /*00ec*/ 	.word	0xffffffff


	//   ....[29]....
        /*00f0*/ 	.word	0xffffffff


	//----- nvinfo : EIATTR_COOP_GROUP_INSTR_OFFSETS
	.align		4
.L_192:
        /*00f4*/ 	.byte	0x04, 0x28
        /*00f6*/ 	.short	(.L_194 - .L_193)


	//   ....[0]....
.L_193:
        /*00f8*/ 	.word	0x00000980


	//   ....[1]....
        /*00fc*/ 	.word	0x00000990


	//   ....[2]....
        /*0100*/ 	.word	0x00000a00


	//   ....[3]....
        /*0104*/ 	.word	0x00000a30


	//   ....[4]....
        /*0108*/ 	.word	0x00000aa0


	//   ....[5]....
        /*010c*/ 	.word	0x00000ab0


	//   ....[6]....
        /*0110*/ 	.word	0x00000b00


	//   ....[7]....
        /*0114*/ 	.word	0x00000b10


	//   ....[8]....
        /*0118*/ 	.word	0x00000b60


	//   ....[9]....
        /*011c*/ 	.word	0x00000b80


	//   ....[10]....
        /*0120*/ 	.word	0x00000e90


	//   ....[11]....
        /*0124*/ 	.word	0x00000ea0


	//   ....[12]....
        /*0128*/ 	.word	0x00000f30


	//   ....[13]....
        /*012c*/ 	.word	0x00000f50


	//   ....[14]....
        /*0130*/ 	.word	0x00000fa0


	//   ....[15]....
        /*0134*/ 	.word	0x00000fc0


	//   ....[16]....
        /*0138*/ 	.word	0x00001010


	//   ....[17]....
        /*013c*/ 	.word	0x00001040


	//   ....[18]....
        /*0140*/ 	.word	0x000010a0


	//   ....[19]....
        /*0144*/ 	.word	0x000010d0


	//   ....[20]....
        /*0148*/ 	.word	0x000022b0


	//   ....[21]....
        /*014c*/ 	.word	0x000022c0


	//   ....[22]....
        /*0150*/ 	.word	0x00002330


	//   ....[23]....
        /*0154*/ 	.word	0x00002340


	//   ....[24]....
        /*0158*/ 	.word	0x000023a0


	//   ....[25]....
        /*015c*/ 	.word	0x000023d0


	//   ....[26]....
        /*0160*/ 	.word	0x00002450


	//   ....[27]....
        /*0164*/ 	.word	0x00002460


	//   ....[28]....
        /*0168*/ 	.word	0x000024b0


	//   ....[29]....
        /*016c*/ 	.word	0x000024c0


	//----- nvinfo : EIATTR_VRC_CTA_INIT_COUNT
	.align		4
.L_194:
        /*0170*/ 	.byte	0x02, 0x4a
	.zero		1
	.zero		1


	//----- nvinfo : EIATTR_EXIT_INSTR_OFFSETS
	.align		4
        /*0174*/ 	.byte	0x04, 0x1c
        /*0176*/ 	.short	(.L_196 - .L_195)


	//   ....[0]....
.L_195:
        /*0178*/ 	.word	0x00000080


	//   ....[1]....
        /*017c*/ 	.word	0x000000c0


	//   ....[2]....
        /*0180*/ 	.word	0x00002750


	//   ....[3]....
        /*0184*/ 	.word	0x000027a0


	//----- nvinfo : EIATTR_MAX_THREADS
	.align		4
.L_196:
        /*0188*/ 	.byte	0x04, 0x05
        /*018a*/ 	.short	(.L_198 - .L_197)
.L_197:
        /*018c*/ 	.word	0x00000280
        /*0190*/ 	.word	0x00000001
        /*0194*/ 	.word	0x00000001


	//----- nvinfo : EIATTR_CRS_STACK_SIZE
	.align		4
.L_198:
        /*0198*/ 	.byte	0x04, 0x1e
        /*019a*/ 	.short	(.L_200 - .L_199)
.L_199:
        /*019c*/ 	.word	0x00000000


	//----- nvinfo : EIATTR_CBANK_PARAM_SIZE
	.align		4
.L_200:
        /*01a0*/ 	.byte	0x03, 0x19
        /*01a2*/ 	.short	0x0021


	//----- nvinfo : EIATTR_PARAM_CBANK
	.align		4
        /*01a4*/ 	.byte	0x04, 0x0a
        /*01a6*/ 	.short	(.L_202 - .L_201)
	.align		4
.L_201:
        /*01a8*/ 	.word	index@(.nv.constant0._ZN3cub18CUB_300001_SM_10006detail6reduce28DeviceReduceSingleTileKernelINS2_10policy_hubIdjN4cuda3std3__44plusIdEEE10Policy1000EPdSC_iS9_ddNS7_10__identityEEEvT0_T1_T2_T3_T4_T6_)
        /*01ac*/ 	.short	0x0380
        /*01ae*/ 	.short	0x0021


	//----- nvinfo : EIATTR_SW_WAR
	.align		4
.L_202:
        /*01b0*/ 	.byte	0x04, 0x36
        /*01b2*/ 	.short	(.L_204 - .L_203)
.L_203:
        /*01b4*/ 	.word	0x00000008
.L_204:


//--------------------- .nv.info._ZN3cub18CUB_300001_SM_10006detail6reduce18DeviceReduceKernelINS2_10policy_hubIdjN4cuda3std3__44plusIdEEE10Policy1000EN6thrust24THRUST_300001_SM_1000_NS10device_ptrIdEEjS9_d6squareEEvT0_PT3_T1_NS0_13GridEvenShareISK_EET2_T4_ --------------------------
	.section	.nv.info._ZN3cub18CUB_300001_SM_10006detail6reduce18DeviceReduceKernelINS2_10policy_hubIdjN4cuda3std3__44plusIdEEE10Policy1000EN6thrust24THRUST_300001_SM_1000_NS10device_ptrIdEEjS9_d6squareEEvT0_PT3_T1_NS0_13GridEvenShareISK_EET2_T4_,"",@"SHT_CUDA_INFO"
	.sectionflags	@""
	.align	4


	//----- nvinfo : EIATTR_CUDA_API_VERSION
	.align		4
        /*0000*/ 	.byte	0x04, 0x37
        /*0002*/ 	.short	(.L_206 - .L_205)
.L_205:
        /*0004*/ 	.word	0x00000082


	//----- nvinfo : EIATTR_KPARAM_INFO
	.align		4
.L_206:
        /*0008*/ 	.byte	0x04, 0x17
        /*000a*/ 	.short	(.L_208 - .L_207)
.L_207:
        /*000c*/ 	.word	0x00000000
        /*0010*/ 	.short	0x0005
        /*0012*/ 	.short	0x003d
        /*0014*/ 	.byte	0x00, 0xf0, 0x05, 0x00


	//----- nvinfo : EIATTR_KPARAM_INFO
	.align		4
.L_208:
        /*0018*/ 	.byte	0x04, 0x17
        /*001a*/ 	.short	(.L_210 - .L_209)
.L_209:
        /*001c*/ 	.word	0x00000000
        /*0020*/ 	.short	0x0004
        /*0022*/ 	.short	0x003c
        /*0024*/ 	.byte	0x00, 0xf0, 0x05, 0x00


	//----- nvinfo : EIATTR_KPARAM_INFO
	.align		4
.L_210:
        /*0028*/ 	.byte	0x04, 0x17
        /*002a*/ 	.short	(.L_212 - .L_211)
.L_211:
        /*002c*/ 	.word	0x00000000
        /*0030*/ 	.short	0x0003
        /*0032*/ 	.short	0x0014
        /*0034*/ 	.byte	0x00, 0xf0, 0xa1, 0x00


	//----- nvinfo : EIATTR_KPARAM_INFO
	.align		4
.L_212:
        /*0038*/ 	.byte	0x04, 0x17
        /*003a*/ 	.short	(.L_214 - .L_213)
.L_213:
        /*003c*/ 	.word	0x00000000
        /*0040*/ 	.short	0x0002
        /*0042*/ 	.short	0x0010
        /*0044*/ 	.byte	0x00, 0xf0, 0x11, 0x00


	//----- nvinfo : EIATTR_KPARAM_INFO
	.align		4
.L_214:
        /*0048*/ 	.byte	0x04, 0x17
        /*004a*/ 	.short	(.L_216 - .L_215)
.L_215:
        /*004c*/ 	.word	0x00000000
        /*0050*/ 	.short	0x0001
        /*0052*/ 	.short	0x0008
        /*0054*/ 	.byte	0x00, 0xf5, 0x21, 0x00


	//----- nvinfo : EIATTR_KPARAM_INFO
	.align		4
.L_216:
        /*0058*/ 	.byte	0x04, 0x17
        /*005a*/ 	.short	(.L_218 - .L_217)
.L_217:
        /*005c*/ 	.word	0x00000000
        /*0060*/ 	.short	0x0000
        /*0062*/ 	.short	0x0000
        /*0064*/ 	.byte	0x00, 0xf0, 0x21, 0x00


	//----- nvinfo : EIATTR_SPARSE_MMA_MASK
	.align		4
.L_218:
        /*0068*/ 	.byte	0x03, 0x50
        /*006a*/ 	.short	0x0000


	//----- nvinfo : EIATTR_MAXREG_COUNT
	.align		4
        /*006c*/ 	.byte	0x03, 0x1b
        /*006e*/ 	.short	0x0060


	//----- nvinfo : EIATTR_NUM_BARRIERS
	.align		4
        /*0070*/ 	.byte	0x02, 0x4c
        /*0072*/ 	.byte	0x01
	.zero		1


	//----- nvinfo : EIATTR_MERCURY_ISA_VERSION
	.align		4
        /*0074*/ 	.byte	0x03, 0x5f
        /*0076*/ 	.short	0x0101


	//----- nvinfo : EIATTR_COOP_GROUP_MASK_REGIDS
	.align		4
        /*0078*/ 	.byte	0x04, 0x29
        /*007a*/ 	.short	(.L_220 - .L_219)


	//   ....[0]....
.L_219:
        /*007c*/ 	.word	0xffffffff


	//   ....[1]....
        /*0080*/ 	.word	0xffffffff


	//   ....[2]....
        /*0084*/ 	.word	0xffffffff


	//   ....[3]....
        /*0088*/ 	.word	0xffffffff


	//   ....[4]....
        /*008c*/ 	.word	0xffffffff


	//   ....[5]....
        /*0090*/ 	.word	0xffffffff


	//   ....[6]....
        /*0094*/ 	.word	0xffffffff


	//   ....[7]....
        /*0098*/ 	.word	0xffffffff


	//   ....[8]....
        /*009c*/ 	.word	0xffffffff


	//   ....[9]....
        /*00a0*/ 	.word	0xffffffff


	//   ....[10]....
        /*00a4*/ 	.word	0xffffffff


	//   ....[11]....
        /*00a8*/ 	.word	0xffffffff


	//   ....[12]....
        /*00ac*/ 	.word	0xffffffff


	//   ....[13]....
        /*00b0*/ 	.word	0xffffffff


	//   ....[14]....
        /*00b4*/ 	.word	0xffffffff


	//   ....[15]....
        /*00b8*/ 	.word	0xffffffff


	//   ....[16]....
        /*00bc*/ 	.word	0xffffffff


	//   ....[17]....
        /*00c0*/ 	.word	0xffffffff


	//   ....[18]....
        /*00c4*/ 	.word	0xffffffff


	//   ....[19]....
        /*00c8*/ 	.word	0xffffffff


	//   ....[20]....
        /*00cc*/ 	.word	0xffffffff


	//   ....[21]....
        /*00d0*/ 	.word	0xffffffff


	//   ....[22]....
        /*00d4*/ 	.word	0xffffffff


	//   ....[23]....
        /*00d8*/ 	.word	0xffffffff


	//   ....[24]....
        /*00dc*/ 	.word	0xffffffff


	//   ....[25]....
        /*00e0*/ 	.word	0xffffffff


	//   ....[26]....
        /*00e4*/ 	.word	0xffffffff


	//   ....[27]....
        /*00e8*/ 	.word	0xffffffff


	//   ....[28]....
        /*00ec*/ 	.word	0xffffffff


	//   ....[29]....
        /*00f0*/ 	.word	0xffffffff


	//----- nvinfo : EIATTR_COOP_GROUP_INSTR_OFFSETS
	.align		4
.L_220:
        /*00f4*/ 	.byte	0x04, 0x28
        /*00f6*/ 	.short	(.L_222 - .L_221)


	//   ....[0]....
.L_221:
        /*00f8*/ 	.word	0x00000c10


	//   ....[1]....
        /*00fc*/ 	.word	0x00000c20


	//   ....[2]....
        /*0100*/ 	.word	0x00000c90


	//   ....[3]....
        /*0104*/ 	.word	0x00000ca0


	//   ....[4]....
        /*0108*/ 	.word	0x00000d00


	//   ....[5]....
        /*010c*/ 	.word	0x00000d10


	//   ....[6]....
        /*0110*/ 	.word	0x00000d60


	//   ....[7]....
        /*0114*/ 	.word	0x00000d80


	//   ....[8]....
        /*0118*/ 	.word	0x00000de0


	//   ....[9]....
        /*011c*/ 	.word	0x00000e10


	//   ....[10]....
        /*0120*/ 	.word	0x00001120


	//   ....[11]....
        /*0124*/ 	.word	0x00001130


	//   ....[12]....
        /*0128*/ 	.word	0x000011a0


	//   ....[13]....
        /*012c*/ 	.word	0x000011c0


	//   ....[14]....
        /*0130*/ 	.word	0x00001210


	//   ....[15]....
        /*0134*/ 	.word	0x00001230


	//   ....[16]....
        /*0138*/ 	.word	0x00001290


	//   ....[17]....
        /*013c*/ 	.word	0x000012b0


	//   ....[18]....
        /*0140*/ 	.word	0x00001330


	//   ....[19]....
        /*0144*/ 	.word	0x00001360


	//   ....[20]....
        /*0148*/ 	.word	0x000028e0


	//   ....[21]....
        /*014c*/ 	.word	0x000028f0


	//   ....[22]....
        /*0150*/ 	.word	0x00002970


	//   ....[23]....
        /*0154*/ 	.word	0x00002980


	//   ....[24]....
        /*0158*/ 	.word	0x00002a00


	//   ....[25]....
        /*015c*/ 	.word	0x00002a10


	//   ....[26]....
        /*0160*/ 	.word	0x00002a60


	//   ....[27]....
        /*0164*/ 	.word	0x00002a80


	//   ....[28]....
        /*0168*/ 	.word	0x00002af0


	//   ....[29]....
        /*016c*/ 	.word	0x00002b00


	//----- nvinfo : EIATTR_VRC_CTA_INIT_COUNT
	.align		4
.L_222:
        /*0170*/ 	.byte	0x02, 0x4a
	.zero		1
	.zero		1


	//----- nvinfo : EIATTR_EXIT_INSTR_OFFSETS
	.align		4
        /*0174*/ 	.byte	0x04, 0x1c
        /*0176*/ 	.short	(.L_224 - .L_223)


	//   ....[0]....
.L_223:
        /*0178*/ 	.word	0x00002db0


	//   ....[1]....
        /*017c*/ 	.word	0x00002df0


	//----- nvinfo : EIATTR_MAX_THREADS
	.align		4
.L_224:
        /*0180*/ 	.byte	0x04, 0x05
        /*0182*/ 	.short	(.L_226 - .L_225)
.L_225:
        /*0184*/ 	.word	0x00000280
        /*0188*/ 	.word	0x00000001
        /*018c*/ 	.word	0x00000001


	//----- nvinfo : EIATTR_CRS_STACK_SIZE
	.align		4
.L_226:
        /*0190*/ 	.byte	0x04, 0x1e
        /*0192*/ 	.short	(.L_228 - .L_227)
.L_227:
        /*0194*/ 	.word	0x00000000


	//----- nvinfo : EIATTR_CBANK_PARAM_SIZE
	.align		4
.L_228:
        /*0198*/ 	.byte	0x03, 0x19
        /*019a*/ 	.short	0x003e


	//----- nvinfo : EIATTR_PARAM_CBANK
	.align		4
        /*019c*/ 	.byte	0x04, 0x0a
        /*019e*/ 	.short	(.L_230 - .L_229)
	.align		4
.L_229:
        /*01a0*/ 	.word	index@(.nv.constant0._ZN3cub18CUB_300001_SM_10006detail6reduce18DeviceReduceKernelINS2_10policy_hubIdjN4cuda3std3__44plusIdEEE10Policy1000EN6thrust24THRUST_300001_SM_1000_NS10device_ptrIdEEjS9_d6squareEEvT0_PT3_T1_NS0_13GridEvenShareISK_EET2_T4_)
        /*01a4*/ 	.short	0x0380
        /*01a6*/ 	.short	0x003e


	//----- nvinfo : EIATTR_SW_WAR
	.align		4
.L_230:
        /*01a8*/ 	.byte	0x04, 0x36
        /*01aa*/ 	.short	(.L_232 - .L_231)
.L_231:
        /*01ac*/ 	.word	0x00000008
.L_232:


//--------------------- .nv.info._ZN3cub18CUB_300001_SM_10006detail6reduce28DeviceReduceSingleTileKernelINS2_10policy_hubIdjN4cuda3std3__44plusIdEEE10Policy1000EN6thrust24THRUST_300001_SM_1000_NS10device_ptrIdEEPdjS9_dd6squareEEvT0_T1_T2_T3_T4_T6_ --------------------------
	.section	.nv.info._ZN3cub18CUB_300001_SM_10006detail6reduce28DeviceReduceSingleTileKernelINS2_10policy_hubIdjN4cuda3std3__44plusIdEEE10Policy1000EN6thrust24THRUST_300001_SM_1000_NS10device_ptrIdEEPdjS9_dd6squareEEvT0_T1_T2_T3_T4_T6_,"",@"SHT_CUDA_INFO"
	.sectionflags	@""
	.align	4


	//----- nvinfo : EIATTR_CUDA_API_VERSION
	.align		4
        /*0000*/ 	.byte	0x04, 0x37
        /*0002*/ 	.short	(.L_234 - .L_233)
.L_233:
        /*0004*/ 	.word	0x00000082


	//----- nvinfo : EIATTR_KPARAM_INFO
	.align		4
.L_234:
        /*0008*/ 	.byte	0x04, 0x17
        /*000a*/ 	.short	(.L_236 - .L_235)
.L_235:
        /*000c*/ 	.word	0x00000000
        /*0010*/ 	.short	0x0005
        /*0012*/ 	.short	0x0020
        /*0014*/ 	.byte	0x00, 0xf0, 0x05, 0x00


	//----- nvinfo : EIATTR_KPARAM_INFO
	.align		4
.L_236:
        /*0018*/ 	.byte	0x04, 0x17
        /*001a*/ 	.short	(.L_238 - .L_237)
.L_237:
        /*001c*/ 	.word	0x00000000
        /*0020*/ 	.short	0x0004
        /*0022*/ 	.short	0x0018
        /*0024*/ 	.byte	0x00, 0xf0, 0x21, 0x00


	//----- nvinfo : EIATTR_KPARAM_INFO
	.align		4
.L_238:
        /*0028*/ 	.byte	0x04, 0x17
        /*002a*/ 	.short	(.L_240 - .L_239)
.L_239:
        /*002c*/ 	.word	0x00000000
        /*0030*/ 	.short	0x0003
        /*0032*/ 	.short	0x0014
        /*0034*/ 	.byte	0x00, 0xf0, 0x05, 0x00


	//----- nvinfo : EIATTR_KPARAM_INFO
	.align		4
.L_240:
        /*0038*/ 	.byte	0x04, 0x17
        /*003a*/ 	.short	(.L_242 - .L_241)
.L_241:
        /*003c*/ 	.word	0x00000000
        /*0040*/ 	.short	0x0002
        /*0042*/ 	.short	0x0010
        /*0044*/ 	.byte	0x00, 0xf0, 0x11, 0x00


	//----- nvinfo : EIATTR_KPARAM_INFO
	.align		4
.L_242:
        /*0048*/ 	.byte	0x04, 0x17
        /*004a*/ 	.short	(.L_244 - .L_243)
.L_243:
        /*004c*/ 	.word	0x00000000
        /*0050*/ 	.short	0x0001
        /*0052*/ 	.short	0x0008
        /*0054*/ 	.byte	0x00, 0xf5, 0x21, 0x00


	//----- nvinfo : EIATTR_KPARAM_INFO
	.align		4
.L_244:
        /*0058*/ 	.byte	0x04, 0x17
        /*005a*/ 	.short	(.L_246 - .L_245)
.L_245:
        /*005c*/ 	.word	0x00000000
        /*0060*/ 	.short	0x0000
        /*0062*/ 	.short	0x0000
        /*0064*/ 	.byte	0x00, 0xf0, 0x21, 0x00


	//----- nvinfo : EIATTR_SPARSE_MMA_MASK
	.align		4
.L_246:
        /*0068*/ 	.byte	0x03, 0x50
        /*006a*/ 	.short	0x0000


	//----- nvinfo : EIATTR_MAXREG_COUNT
	.align		4
        /*006c*/ 	.byte	0x03, 0x1b
        /*006e*/ 	.short	0x0060


	//----- nvinfo : EIATTR_NUM_BARRIERS
	.align		4
        /*0070*/ 	.byte	0x02, 0x4c
        /*0072*/ 	.byte	0x01
	.zero		1


	//----- nvinfo : EIATTR_MERCURY_ISA_VERSION
	.align		4
        /*0074*/ 	.byte	0x03, 0x5f
        /*0076*/ 	.short	0x0101


	//----- nvinfo : EIATTR_COOP_GROUP_MASK_REGIDS
	.align		4
        /*0078*/ 	.byte	0x04, 0x29
        /*007a*/ 	.short	(.L_248 - .L_247)


	//   ....[0]....
.L_247:
        /*007c*/ 	.word	0xffffffff


	//   ....[1]....
        /*0080*/ 	.word	0xffffffff


	//   ....[2]....
        /*0084*/ 	.word	0xffffffff


	//   ....[3]....
        /*0088*/ 	.word	0xffffffff


	//   ....[4]....
        /*008c*/ 	.word	0xffffffff


	//   ....[5]....
        /*0090*/ 	.word	0xffffffff


	//   ....[6]....
        /*0094*/ 	.word	0xffffffff


	//   ....[7]....
        /*0098*/ 	.word	0xffffffff


	//   ....[8]....
        /*009c*/ 	.word	0xffffffff


	//   ....[9]....
        /*00a0*/ 	.word	0xffffffff


	//   ....[10]....
        /*00a4*/ 	.word	0xffffffff


	//   ....[11]....
        /*00a8*/ 	.word	0xffffffff


	//   ....[12]....
        /*00ac*/ 	.word	0xffffffff


	//   ....[13]....
        /*00b0*/ 	.word	0xffffffff


	//   ....[14]....
        /*00b4*/ 	.word	0xffffffff


	//   ....[15]....
        /*00b8*/ 	.word	0xffffffff


	//   ....[16]....
        /*00bc*/ 	.word	0xffffffff


	//   ....[17]....
        /*00c0*/ 	.word	0xffffffff


	//   ....[18]....
        /*00c4*/ 	.word	0xffffffff


	//   ....[19]....
        /*00c8*/ 	.word	0xffffffff


	//   ....[20]....
        /*00cc*/ 	.word	0xffffffff


	//   ....[21]....
        /*00d0*/ 	.word	0xffffffff


	//   ....[22]....
        /*00d4*/ 	.word	0xffffffff


	//   ....[23]....
        /*00d8*/ 	.word	0xffffffff


	//   ....[24]....
        /*00dc*/ 	.word	0xffffffff


	//   ....[25]....
        /*00e0*/ 	.word	0xffffffff


	//   ....[26]....
        /*00e4*/ 	.word	0xffffffff


	//   ....[27]....
        /*00e8*/ 	.word	0xffffffff


	//   ....[28]....
        /*00ec*/ 	.word	0xffffffff


	//   ....[29]....
        /*00f0*/ 	.word	0xffffffff


	//----- nvinfo : EIATTR_COOP_GROUP_INSTR_OFFSETS
	.align		4
.L_248:
        /*00f4*/ 	.byte	0x04, 0x28
        /*00f6*/ 	.short	(.L_250 - .L_249)


	//   ....[0]....
.L_249:
        /*00f8*/ 	.word	0x00000940


	//   ....[1]....
        /*00fc*/ 	.word	0x00000950


	//   ....[2]....
        /*0100*/ 	.word	0x000009c0


	//   ....[3]....
        /*0104*/ 	.word	0x000009f0


	//   ....[4]....
        /*0108*/ 	.word	0x00000a60


	//   ....[5]....
        /*010c*/ 	.word	0x00000a70


	//   ....[6]....
        /*0110*/ 	.word	0x00000ac0


	//   ....[7]....
        /*0114*/ 	.word	0x00000ae0


	//   ....[8]....
        /*0118*/ 	.word	0x00000b40


	//   ....[9]....
        /*011c*/ 	.word	0x00000b50


	//   ....[10]....
        /*0120*/ 	.word	0x00000e50


	//   ....[11]....
        /*0124*/ 	.word	0x00000e60


	//   ....[12]....
        /*0128*/ 	.word	0x00000ee0


	//   ....[13]....
        /*012c*/ 	.word	0x00000f00


	//   ....[14]....
        /*0130*/ 	.word	0x00000f50


	//   ....[15]....
        /*0134*/ 	.word	0x00000f70


	//   ....[16]....
        /*0138*/ 	.word	0x00000fe0


	//   ....[17]....
        /*013c*/ 	.word	0x00000ff0


	//   ....[18]....
        /*0140*/ 	.word	0x00001040


	//   ....[19]....
        /*0144*/ 	.word	0x00001070


	//   ....[20]....
        /*0148*/ 	.word	0x00002470


	//   ....[21]....
        /*014c*/ 	.word	0x00002480


	//   ....[22]....
        /*0150*/ 	.word	0x000024f0


	//   ....[23]....
        /*0154*/ 	.word	0x00002500


	//   ....[24]....
        /*0158*/ 	.word	0x00002560


	//   ....[25]....
        /*015c*/ 	.word	0x00002570


	//   ....[26]....
        /*0160*/ 	.word	0x000025c0


	//   ....[27]....
        /*0164*/ 	.word	0x000025f0


	//   ....[28]....
        /*0168*/ 	.word	0x00002670


	//   ....[29]....
        /*016c*/ 	.word	0x00002680


	//----- nvinfo : EIATTR_VRC_CTA_INIT_COUNT
	.align		4
.L_250:
        /*0170*/ 	.byte	0x02, 0x4a
	.zero		1
	.zero		1


	//----- nvinfo : EIATTR_EXIT_INSTR_OFFSETS
	.align		4
        /*0174*/ 	.byte	0x04, 0x1c
        /*0176*/ 	.short	(.L_252 - .L_251)


	//   ....[0]....
.L_251:
        /*0178*/ 	.word	0x00000080


	//   ....[1]....
        /*017c*/ 	.word	0x000000c0


	//   ....[2]....
        /*0180*/ 	.word	0x00002910


	//   ....[3]....
        /*0184*/ 	.word	0x00002960


	//----- nvinfo : EIATTR_MAX_THREADS
	.align		4
.L_252:
        /*0188*/ 	.byte	0x04, 0x05
        /*018a*/ 	.short	(.L_254 - .L_253)
.L_253:
        /*018c*/ 	.word	0x00000280
        /*0190*/ 	.word	0x00000001
        /*0194*/ 	.word	0x00000001


	//----- nvinfo : EIATTR_CRS_STACK_SIZE
	.align		4
.L_254:
        /*0198*/ 	.byte	0x04, 0x1e
        /*019a*/ 	.short	(.L_256 - .L_255)
.L_255:
        /*019c*/ 	.word	0x00000000


	//----- nvinfo : EIATTR_CBANK_PARAM_SIZE
	.align		4
.L_256:
        /*01a0*/ 	.byte	0x03, 0x19
        /*01a2*/ 	.short	0x0021


	//----- nvinfo : EIATTR_PARAM_CBANK
	.align		4
        /*01a4*/ 	.byte	0x04, 0x0a
        /*01a6*/ 	.short	(.L_258 - .L_257)
	.align		4
.L_257:
        /*01a8*/ 	.word	index@(.nv.constant0._ZN3cub18CUB_300001_SM_10006detail6reduce28DeviceReduceSingleTileKernelINS2_10policy_hubIdjN4cuda3std3__44plusIdEEE10Policy1000EN6thrust24THRUST_300001_SM_1000_NS10device_ptrIdEEPdjS9_dd6squareEEvT0_T1_T2_T3_T4_T6_)
        /*01ac*/ 	.short	0x0380
        /*01ae*/ 	.short	0x0021


	//----- nvinfo : EIATTR_SW_WAR
	.align		4
.L_258:
        /*01b0*/ 	.byte	0x04, 0x36
        /*01b2*/ 	.short	(.L_260 - .L_259)
.L_259:
        /*01b4*/ 	.word	0x00000008
.L_260:


//--------------------- .nv.info._ZN3cub18CUB_300001_SM_10006detail11EmptyKernelIvEEvv --------------------------
	.section	.nv.info._ZN3cub18CUB_300001_SM_10006detail11EmptyKernelIvEEvv,"",@"SHT_CUDA_INFO"
	.sectionflags	@""
	.align	4


	//----- nvinfo : EIATTR_CUDA_API_VERSION
	.align		4
        /*0000*/ 	.byte	0x04, 0x37
        /*0002*/ 	.short	(.L_262 - .L_261)
.L_261:
        /*0004*/ 	.word	0x00000082


	//----- nvinfo : EIATTR_SPARSE_MMA_MASK
	.align		4
.L_262:
        /*0008*/ 	.byte	0x03, 0x50
        /*000a*/ 	.short	0x0000


	//----- nvinfo : EIATTR_MAXREG_COUNT
	.align		4
        /*000c*/ 	.byte	0x03, 0x1b
        /*000e*/ 	.short	0x00ff


	//----- nvinfo : EIATTR_MERCURY_ISA_VERSION
	.align		4
        /*0010*/ 	.byte	0x03, 0x5f
        /*0012*/ 	.short	0x0101


	//----- nvinfo : EIATTR_VRC_CTA_INIT_COUNT
	.align		4
        /*0014*/ 	.byte	0x02, 0x4a
	.zero		1
	.zero		1


	//----- nvinfo : EIATTR_EXIT_INSTR_OFFSETS
	.align		4
        /*0018*/ 	.byte	0x04, 0x1c
        /*001a*/ 	.short	(.L_264 - .L_263)


	//   ....[0]....
.L_263:
        /*001c*/ 	.word	0x00000010


	//----- nvinfo : EIATTR_SW_WAR
	.align		4
.L_264:
        /*0020*/ 	.byte	0x04, 0x36
        /*0022*/ 	.short	(.L_266 - .L_265)
.L_265:
        /*0024*/ 	.word	0x00000008
.L_266:


//--------------------- .nv.info._Z11jacobi_iterPdS_S_S_iiddd --------------------------
	.section	.nv.info._Z11jacobi_iterPdS_S_S_iiddd,"",@"SHT_CUDA_INFO"
	.sectionflags	@""
	.align	4


	//----- nvinfo : EIATTR_CUDA_API_VERSION
	.align		4
        /*0000*/ 	.byte	0x04, 0x37
        /*0002*/ 	.short	(.L_268 - .L_267)
.L_267:
        /*0004*/ 	.word	0x00000082


	//----- nvinfo : EIATTR_KPARAM_INFO
	.align		4
.L_268:
        /*0008*/ 	.byte	0x04, 0x17
        /*000a*/ 	.short	(.L_270 - .L_269)
.L_269:
        /*000c*/ 	.word	0x00000000
        /*0010*/ 	.short	0x0008
        /*0012*/ 	.short	0x0038
        /*0014*/ 	.byte	0x00, 0xf0, 0x21, 0x00


	//----- nvinfo : EIATTR_KPARAM_INFO
	.align		4
.L_270:
        /*0018*/ 	.byte	0x04, 0x17
        /*001a*/ 	.short	(.L_272 - .L_271)
.L_271:
        /*001c*/ 	.word	0x00000000
        /*0020*/ 	.short	0x0007
        /*0022*/ 	.short	0x0030
        /*0024*/ 	.byte	0x00, 0xf0, 0x21, 0x00


	//----- nvinfo : EIATTR_KPARAM_INFO
	.align		4
.L_272:
        /*0028*/ 	.byte	0x04, 0x17
        /*002a*/ 	.short	(.L_274 - .L_273)
.L_273:
        /*002c*/ 	.word	0x00000000
        /*0030*/ 	.short	0x0006
        /*0032*/ 	.short	0x0028
        /*0034*/ 	.byte	0x00, 0xf0, 0x21, 0x00


	//----- nvinfo : EIATTR_KPARAM_INFO
	.align		4
.L_274:
        /*0038*/ 	.byte	0x04, 0x17
        /*003a*/ 	.short	(.L_276 - .L_275)
.L_275:
        /*003c*/ 	.word	0x00000000
        /*0040*/ 	.short	0x0005
        /*0042*/ 	.short	0x0024
        /*0044*/ 	.byte	0x00, 0xf0, 0x11, 0x00


	//----- nvinfo : EIATTR_KPARAM_INFO
	.align		4
.L_276:
        /*0048*/ 	.byte	0x04, 0x17
        /*004a*/ 	.short	(.L_278 - .L_277)
.L_277:
        /*004c*/ 	.word	0x00000000
        /*0050*/ 	.short	0x0004
        /*0052*/ 	.short	0x0020
        /*0054*/ 	.byte	0x00, 0xf0, 0x11, 0x00


	//----- nvinfo : EIATTR_KPARAM_INFO
	.align		4
.L_278:
        /*0058*/ 	.byte	0x04, 0x17
        /*005a*/ 	.short	(.L_280 - .L_279)
.L_279:
        /*005c*/ 	.word	0x00000000
        /*0060*/ 	.short	0x0003
        /*0062*/ 	.short	0x0018
        /*0064*/ 	.byte	0x00, 0xf5, 0x21, 0x00


	//----- nvinfo : EIATTR_KPARAM_INFO
	.align		4
.L_280:
        /*0068*/ 	.byte	0x04, 0x17
        /*006a*/ 	.short	(.L_282 - .L_281)
.L_281:
        /*006c*/ 	.word	0x00000000
        /*0070*/ 	.short	0x0002
        /*0072*/ 	.short	0x0010
        /*0074*/ 	.byte	0x00, 0xf5, 0x21, 0x00


	//----- nvinfo : EIATTR_KPARAM_INFO
	.align		4
.L_282:
        /*0078*/ 	.byte	0x04, 0x17
        /*007a*/ 	.short	(.L_284 - .L_283)
.L_283:
        /*007c*/ 	.word	0x00000000
        /*0080*/ 	.short	0x0001
        /*0082*/ 	.short	0x0008
        /*0084*/ 	.byte	0x00, 0xf5, 0x21, 0x00


	//----- nvinfo : EIATTR_KPARAM_INFO
	.align		4
.L_284:
        /*0088*/ 	.byte	0x04, 0x17
        /*008a*/ 	.short	(.L_286 - .L_285)
.L_285:
        /*008c*/ 	.word	0x00000000
        /*0090*/ 	.short	0x0000
        /*0092*/ 	.short	0x0000
        /*0094*/ 	.byte	0x00, 0xf5, 0x21, 0x00


	//----- nvinfo : EIATTR_SPARSE_MMA_MASK
	.align		4
.L_286:
        /*0098*/ 	.byte	0x03, 0x50
        /*009a*/ 	.short	0x0000


	//----- nvinfo : EIATTR_MAXREG_COUNT
	.align		4
        /*009c*/ 	.byte	0x03, 0x1b
        /*009e*/ 	.short	0x00ff


	//----- nvinfo : EIATTR_MERCURY_ISA_VERSION
	.align		4
        /*00a0*/ 	.byte	0x03, 0x5f
        /*00a2*/ 	.short	0x0101


	//----- nvinfo : EIATTR_VRC_CTA_INIT_COUNT
	.align		4
        /*00a4*/ 	.byte	0x02, 0x4a
	.zero		1
	.zero		1


	//----- nvinfo : EIATTR_EXIT_INSTR_OFFSETS
	.align		4
        /*00a8*/ 	.byte	0x04, 0x1c
        /*00aa*/ 	.short	(.L_288 - .L_287)


	//   ....[0]....
.L_287:
        /*00ac*/ 	.word	0x000000c0


	//   ....[1]....
        /*00b0*/ 	.word	0x00000300


	//----- nvinfo : EIATTR_CRS_STACK_SIZE
	.align		4
.L_288:
        /*00b4*/ 	.byte	0x04, 0x1e
        /*00b6*/ 	.short	(.L_290 - .L_289)
.L_289:
        /*00b8*/ 	.word	0x00000000


	//----- nvinfo : EIATTR_CBANK_PARAM_SIZE
	.align		4
.L_290:
        /*00bc*/ 	.byte	0x03, 0x19
        /*00be*/ 	.short	0x0040


	//----- nvinfo : EIATTR_PARAM_CBANK
	.align		4
        /*00c0*/ 	.byte	0x04, 0x0a
        /*00c2*/ 	.short	(.L_292 - .L_291)
	.align		4
.L_291:
        /*00c4*/ 	.word	index@(.nv.constant0._Z11jacobi_iterPdS_S_S_iiddd)
        /*00c8*/ 	.short	0x0380
        /*00ca*/ 	.short	0x0040


	//----- nvinfo : EIATTR_SW_WAR
	.align		4
.L_292:
        /*00cc*/ 	.byte	0x04, 0x36
        /*00ce*/ 	.short	(.L_294 - .L_293)
.L_293:
        /*00d0*/ 	.word	0x00000008
.L_294:


//--------------------- .nv.callgraph             --------------------------
	.section	.nv.callgraph,"",@"SHT_CUDA_CALLGRAPH"
	.align	4
	.sectionentsize	8
	.align		4
        /*0000*/ 	.word	0x00000000
	.align		4
        /*0004*/ 	.word	0xffffffff
	.align		4
        /*0008*/ 	.word	0x00000000
	.align		4
        /*000c*/ 	.word	0xfffffffe
	.align		4
        /*0010*/ 	.word	0x00000000
	.align		4
        /*0014*/ 	.word	0xfffffffd
	.align		4
        /*0018*/ 	.word	0x00000000
	.align		4
        /*001c*/ 	.word	0xfffffffc


//--------------------- .nv.constant4             --------------------------
	.section	.nv.constant4,"a",@progbits
	.align	8
	.align		8
.nv.constant4:
        /*0000*/ 	.dword	_ZN34_INTERNAL_223d4fdb_4_k_cu_acb3e1184cuda3std3__45__cpo5beginE
	.align		8
        /*0008*/ 	.dword	_ZN34_INTERNAL_223d4fdb_4_k_cu_acb3e1184cuda3std3__45__cpo3endE
	.align		8
        /*0010*/ 	.dword	_ZN34_INTERNAL_223d4fdb_4_k_cu_acb3e1184cuda3std3__45__cpo6cbeginE
	.align		8
        /*0018*/ 	.dword	_ZN34_INTERNAL_223d4fdb_4_k_cu_acb3e1184cuda3std3__45__cpo4cendE
	.align		8
        /*0020*/ 	.dword	_ZN34_INTERNAL_223d4fdb_4_k_cu_acb3e1184cuda3std3__45__cpo6rbeginE
	.align		8
        /*0028*/ 	.dword	_ZN34_INTERNAL_223d4fdb_4_k_cu_acb3e1184cuda3std3__45__cpo4rendE
	.align		8
        /*0030*/ 	.dword	_ZN34_INTERNAL_223d4fdb_4_k_cu_acb3e1184cuda3std3__45__cpo7crbeginE
	.align		8
        /*0038*/ 	.dword	_ZN34_INTERNAL_223d4fdb_4_k_cu_acb3e1184cuda3std3__45__cpo5crendE
	.align		8
        /*0040*/ 	.dword	_ZN34_INTERNAL_223d4fdb_4_k_cu_acb3e1184cuda3std3__436_GLOBAL__N__223d4fdb_4_k_cu_acb3e1186ignoreE
	.align		8
        /*0048*/ 	.dword	_ZN34_INTERNAL_223d4fdb_4_k_cu_acb3e1184cuda3std3__419piecewise_constructE
	.align		8
        /*0050*/ 	.dword	_ZN34_INTERNAL_223d4fdb_4_k_cu_acb3e1184cuda3std3__48in_placeE
	.align		8
        /*0058*/ 	.dword	_ZN34_INTERNAL_223d4fdb_4_k_cu_acb3e1184cuda3std3__420unreachable_sentinelE
	.align		8
        /*0060*/ 	.dword	_ZN34_INTERNAL_223d4fdb_4_k_cu_acb3e1184cuda3std3__47nulloptE
	.align		8
        /*0068*/ 	.dword	_ZN34_INTERNAL_223d4fdb_4_k_cu_acb3e1184cuda3std3__48unexpectE
	.align		8
        /*0070*/ 	.dword	_ZN34_INTERNAL_223d4fdb_4_k_cu_acb3e1184cuda3std6ranges3__45__cpo4swapE
	.align		8
        /*0078*/ 	.dword	_ZN34_INTERNAL_223d4fdb_4_k_cu_acb3e1184cuda3std6ranges3__45__cpo9iter_moveE
	.align		8
        /*0080*/ 	.dword	_ZN34_INTERNAL_223d4fdb_4_k_cu_acb3e1184cuda3std6ranges3__45__cpo5beginE
	.align		8
        /*0088*/ 	.dword	_ZN34_INTERNAL_223d4fdb_4_k_cu_acb3e1184cuda3std6ranges3__45__cpo3endE
	.align		8
        /*0090*/ 	.dword	_ZN34_INTERNAL_223d4fdb_4_k_cu_acb3e1184cuda3std6ranges3__45__cpo6cbeginE
	.align		8
        /*0098*/ 	.dword	_ZN34_INTERNAL_223d4fdb_4_k_cu_acb3e1184cuda3std6ranges3__45__cpo4cendE
	.align		8
        /*00a0*/ 	.dword	_ZN34_INTERNAL_223d4fdb_4_k_cu_acb3e1184cuda3std6ranges3__45__cpo7advanceE
	.align		8
        /*00a8*/ 	.dword	_ZN34_INTERNAL_223d4fdb_4_k_cu_acb3e1184cuda3std6ranges3__45__cpo9iter_swapE
	.align		8
        /*00b0*/ 	.dword	_ZN34_INTERNAL_223d4fdb_4_k_cu_acb3e1184cuda3std6ranges3__45__cpo4nextE
	.align		8
        /*00b8*/ 	.dword	_ZN34_INTERNAL_223d4fdb_4_k_cu_acb3e1184cuda3std6ranges3__45__cpo4prevE
	.align		8
        /*00c0*/ 	.dword	_ZN34_INTERNAL_223d4fdb_4_k_cu_acb3e1184cuda3std6ranges3__45__cpo4dataE
	.align		8
        /*00c8*/ 	.dword	_ZN34_INTERNAL_223d4fdb_4_k_cu_acb3e1184cuda3std6ranges3__45__cpo5cdataE
	.align		8
        /*00d0*/ 	.dword	_ZN34_INTERNAL_223d4fdb_4_k_cu_acb3e1184cuda3std6ranges3__45__cpo4sizeE
	.align		8
        /*00d8*/ 	.dword	_ZN34_INTERNAL_223d4fdb_4_k_cu_acb3e1184cuda3std6ranges3__45__cpo5ssizeE
	.align		8
        /*00e0*/ 	.dword	_ZN34_INTERNAL_223d4fdb_4_k_cu_acb3e1184cuda3std6ranges3__45__cpo8distanceE
	.align		8
        /*00e8*/ 	.dword	_ZN34_INTERNAL_223d4fdb_4_k_cu_acb3e1186thrust24THRUST_300001_SM_1000_NS8cuda_cub3parE
	.align		8
        /*00f0*/ 	.dword	_ZN34_INTERNAL_223d4fdb_4_k_cu_acb3e1186thrust24THRUST_300001_SM_1000_NS8cuda_cub10par_nosyncE
	.align		8
        /*00f8*/ 	.dword	_ZN34_INTERNAL_223d4fdb_4_k_cu_acb3e1186thrust24THRUST_300001_SM_1000_NS6system6detail10sequential3seqE
	.align		8
        /*0100*/ 	.dword	_ZN34_INTERNAL_223d4fdb_4_k_cu_acb3e1186thrust24THRUST_300001_SM_1000_NS12placeholders2_1E
	.align		8
        /*0108*/ 	.dword	_ZN34_INTERNAL_223d4fdb_4_k_cu_acb3e1186thrust24THRUST_300001_SM_1000_NS12placeholders2_2E
	.align		8
        /*0110*/ 	.dword	_ZN34_INTERNAL_223d4fdb_4_k_cu_acb3e1186thrust24THRUST_300001_SM_1000_NS12placeholders2_3E
	.align		8
        /*0118*/ 	.dword	_ZN34_INTERNAL_223d4fdb_4_k_cu_acb3e1186thrust24THRUST_300001_SM_1000_NS12placeholders2_4E
	.align		8
        /*0120*/ 	.dword	_ZN34_INTERNAL_223d4fdb_4_k_cu_acb3e1186thrust24THRUST_300001_SM_1000_NS12placeholders2_5E
	.align		8
        /*0128*/ 	.dword	_ZN34_INTERNAL_223d4fdb_4_k_cu_acb3e1186thrust24THRUST_300001_SM_1000_NS12placeholders2_6E
	.align		8
        /*0130*/ 	.dword	_ZN34_INTERNAL_223d4fdb_4_k_cu_acb3e1186thrust24THRUST_300001_SM_1000_NS12placeholders2_7E
	.align		8
        /*0138*/ 	.dword	_ZN34_INTERNAL_223d4fdb_4_k_cu_acb3e1186thrust24THRUST_300001_SM_1000_NS12placeholders2_8E
	.align		8
        /*0140*/ 	.dword	_ZN34_INTERNAL_223d4fdb_4_k_cu_acb3e1186thrust24THRUST_300001_SM_1000_NS12placeholders2_9E
	.align		8
        /*0148*/ 	.dword	_ZN34_INTERNAL_223d4fdb_4_k_cu_acb3e1186thrust24THRUST_300001_SM_1000_NS12placeholders3_10E
	.align		8
        /*0150*/ 	.dword	_ZN34_INTERNAL_223d4fdb_4_k_cu_acb3e1186thrust24THRUST_300001_SM_1000_NS3seqE


//--------------------- .text._ZN3cub18CUB_300001_SM_10006detail6reduce28DeviceReduceSingleTileKernelINS2_10policy_hubIdyN4cuda3std3__44plusIdEEE10Policy1000EPdSC_iS9_ddNS7_10__identityEEEvT0_T1_T2_T3_T4_T6_ --------------------------
	.section	.text._ZN3cub18CUB_300001_SM_10006detail6reduce28DeviceReduceSingleTileKernelINS2_10policy_hubIdyN4cuda3std3__44plusIdEEE10Policy1000EPdSC_iS9_ddNS7_10__identityEEEvT0_T1_T2_T3_T4_T6_,"ax",@progbits
	.align	128
        .global         _ZN3cub18CUB_300001_SM_10006detail6reduce28DeviceReduceSingleTileKernelINS2_10policy_hubIdyN4cuda3std3__44plusIdEEE10Policy1000EPdSC_iS9_ddNS7_10__identityEEEvT0_T1_T2_T3_T4_T6_
        .type           _ZN3cub18CUB_300001_SM_10006detail6reduce28DeviceReduceSingleTileKernelINS2_10policy_hubIdyN4cuda3std3__44plusIdEEE10Policy1000EPdSC_iS9_ddNS7_10__identityEEEvT0_T1_T2_T3_T4_T6_,@function
        .size           _ZN3cub18CUB_300001_SM_10006detail6reduce28DeviceReduceSingleTileKernelINS2_10policy_hubIdyN4cuda3std3__44plusIdEEE10Policy1000EPdSC_iS9_ddNS7_10__identityEEEvT0_T1_T2_T3_T4_T6_,(.L_x_191 - _ZN3cub18CUB_300001_SM_10006detail6reduce28DeviceReduceSingleTileKernelINS2_10policy_hubIdyN4cuda3std3__44plusIdEEE10Policy1000EPdSC_iS9_ddNS7_10__identityEEEvT0_T1_T2_T3_T4_T6_)
        .other          _ZN3cub18CUB_300001_SM_10006detail6reduce28DeviceReduceSingleTileKernelINS2_10policy_hubIdyN4cuda3std3__44plusIdEEE10Policy1000EPdSC_iS9_ddNS7_10__identityEEEvT0_T1_T2_T3_T4_T6_,@"STO_CUDA_ENTRY STV_DEFAULT"
_ZN3cub18CUB_300001_SM_10006detail6reduce28DeviceReduceSingleTileKernelINS2_10policy_hubIdyN4cuda3std3__44plusIdEEE10Policy1000EPdSC_iS9_ddNS7_10__identityEEEvT0_T1_T2_T3_T4_T6_:
.text._ZN3cub18CUB_300001_SM_10006detail6reduce28DeviceReduceSingleTileKernelINS2_10policy_hubIdyN4cuda3std3__44plusIdEEE10Policy1000EPdSC_iS9_ddNS7_10__identityEEEvT0_T1_T2_T3_T4_T6_:
[----:B------:R-:W-:Y:S01]  /*0000*/  LDC R1, c[0x0][0x37c] ;  /* 0x0000df00ff017b82 */ /* 0x000fe20000000800 */
[----:B------:R-:W0:Y:S01]  /*0010*/  LDCU UR4, c[0x0][0x390] ;  /* 0x00007200ff0477ac */ /* 0x000e220008000800 */
[----:B------:R-:W1:Y:S01]  /*0020*/  LDCU.64 UR6, c[0x0][0x358] ;  /* 0x00006b00ff0677ac */ /* 0x000e620008000a00 */
[----:B0-----:R-:W-:-:S05]  /*0030*/  IMAD.U32 R4, RZ, RZ, UR4 ;  /* 0x00000004ff047e24 */ /* 0x001fca000f8e00ff */
[----:B------:R-:W-:-:S13]  /*0040*/  ISETP.NE.AND P0, PT, R4, RZ, PT ;  /* 0x000000ff0400720c */ /* 0x000fda0003f05270 */
[----:B-1----:R-:W-:Y:S05]  /*0050*/  @P0 BRA `(.L_x_0) ;  /* 0x00000000001c0947 */ /* 0x002fea0003800000 */
[----:B------:R-:W0:Y:S02]  /*0060*/  S2R R0, SR_TID.X ;  /* 0x0000000000007919 */ /* 0x000e240000002100 */
[----:B0-----:R-:W-:-:S13]  /*0070*/  ISETP.NE.AND P0, PT, R0, RZ, PT ;  /* 0x000000ff0000720c */ /* 0x001fda0003f05270 */
[----:B------:R-:W-:Y:S05]  /*0080*/  @P0 EXIT ;  /* 0x000000000000094d */ /* 0x000fea0003800000 */
[----:B------:R-:W0:Y:S08]  /*0090*/  LDC.64 R2, c[0x0][0x388] ;  /* 0x0000e200ff027b82 */ /* 0x000e300000000a00 */
[----:B------:R-:W0:Y:S02]  /*00a0*/  LDC.64 R4, c[0x0][0x398] ;  /* 0x0000e600ff047b82 */ /* 0x000e240000000a00 */
[----:B0-----:R-:W-:Y:S01]  /*00b0*/  STG.E.64 desc[UR6][R2.64], R4 ;  /* 0x0000000402007986 */ /* 0x001fe2000c101b06 */
[----:B------:R-:W-:Y:S05]  /*00c0*/  EXIT ;  /* 0x000000000000794d */ /* 0x000fea0003800000 */
.L_x_0:
[----:B------:R-:W-:Y:S01]  /*00d0*/  ISETP.GT.AND P0, PT, R4, 0xdff, PT ;  /* 0x00000dff0400780c */ /* 0x000fe20003f04270 */
[----:B------:R-:W-:-:S12]  /*00e0*/  BSSY.RECONVERGENT B0, `(.L_x_1) ;  /* 0x0000242000007945 */ /* 0x000fd80003800200 */
[----:B------:R-:W-:Y:S05]  /*00f0*/  @P0 BRA `(.L_x_2) ;  /* 0x0000001400180947 */ /* 0x000fea0003800000 */
[----:B------:R-:W0:Y:S01]  /*0100*/  S2R R5, SR_TID.X ;  /* 0x0000000000057919 */ /* 0x000e220000002100 */
[----:B------:R-:W-:Y:S01]  /*0110*/  BSSY.RECONVERGENT B1, `(.L_x_3) ;  /* 0x0000009000017945 */ /* 0x000fe20003800200 */
[----:B------:R-:W-:Y:S02]  /*0120*/  CS2R R2, SRZ ;  /* 0x0000000000027805 */ /* 0x000fe4000001ff00 */
[----:B0-----:R-:W-:Y:S01]  /*0130*/  ISETP.GE.AND P0, PT, R5, R4, PT ;  /* 0x000000040500720c */ /* 0x001fe20003f06270 */
[----:B------:R-:W-:-:S12]  /*0140*/  IMAD.MOV.U32 R7, RZ, RZ, R5 ;  /* 0x000000ffff077224 */ /* 0x000fd800078e0005 */
[----:B------:R-:W-:Y:S05]  /*0150*/  @P0 BRA `(.L_x_4) ;  /* 0x0000000000100947 */ /* 0x000fea0003800000 */
[----:B------:R-:W0:Y:S02]  /*0160*/  LDC.64 R2, c[0x0][0x380] ;  /* 0x0000e000ff027b82 */ /* 0x000e240000000a00 */
[----:B0-----:R-:W-:-:S06]  /*0170*/  IMAD.WIDE.U32 R2, R5, 0x8, R2 ;  /* 0x0000000805027825 */ /* 0x001fcc00078e0002 */
[----:B------:R-:W5:Y:S01]  /*0180*/  LDG.E.64.CONSTANT R2, desc[UR6][R2.64] ;  /* 0x0000000602027981 */ /* 0x000f62000c1e9b00 */
[----:B------:R-:W-:-:S07]  /*0190*/  VIADD R7, R5, 0x200 ;  /* 0x0000020005077836 */ /* 0x000fce0000000000 */
.L_x_4:
[----:B------:R-:W-:Y:S05]  /*01a0*/  BSYNC.RECONVERGENT B1 ;  /* 0x0000000000017941 */ /* 0x000fea0003800200 */
.L_x_3:
[----:B------:R-:W-:Y:S01]  /*01b0*/  ISETP.GE.AND P0, PT, R7, R4, PT ;  /* 0x000000040700720c */ /* 0x000fe20003f06270 */
[----:B------:R-:W-:-:S12]  /*01c0*/  BSSY.RECONVERGENT B1, `(.L_x_5) ;  /* 0x0000076000017945 */ /* 0x000fd80003800200 */
[----:B------:R-:W-:Y:S05]  /*01d0*/  @P0 BRA `(.L_x_6) ;  /* 0x0000000400d00947 */ /* 0x000fea0003800000 */
[----:B------:R-:W-:Y:S01]  /*01e0*/  LOP3.LUT R9, RZ, R7, RZ, 0x33, !PT ;  /* 0x00000007ff097212 */ /* 0x000fe200078e33ff */
[----:B------:R-:W-:Y:S04]  /*01f0*/  BSSY.RECONVERGENT B2, `(.L_x_7) ;  /* 0x0000017000027945 */ /* 0x000fe80003800200 */
[----:B------:R-:W-:-:S05]  /*0200*/  IMAD.IADD R0, R9, 0x1, R4 ;  /* 0x0000000109007824 */ /* 0x000fca00078e0204 */
[C---:B------:R-:W-:Y:S02]  /*0210*/  LOP3.LUT R6, R0.reuse, 0x600, RZ, 0xc0, !PT ;  /* 0x0000060000067812 */ /* 0x040fe400078ec0ff */
[----:B------:R-:W-:Y:S02]  /*0220*/  ISETP.GE.U32.AND P0, PT, R0, 0x600, PT ;  /* 0x000006000000780c */ /* 0x000fe40003f06070 */
[----:B------:R-:W-:-:S13]  /*0230*/  ISETP.NE.AND P1, PT, R6, 0x600, PT ;  /* 0x000006000600780c */ /* 0x000fda0003f25270 */
[----:B------:R-:W-:Y:S05]  /*0240*/  @!P1 BRA `(.L_x_8) ;  /* 0x0000000000449947 */ /* 0x000fea0003800000 */
[----:B------:R-:W0:Y:S01]  /*0250*/  LDC.64 R8, c[0x0][0x380] ;  /* 0x0000e000ff087b82 */ /* 0x000e220000000a00 */
[----:B------:R-:W-:-:S04]  /*0260*/  LEA.HI R0, R0, 0x1, RZ, 0x17 ;  /* 0x0000000100007811 */ /* 0x000fc800078fb8ff */
[----:B------:R-:W-:-:S05]  /*0270*/  LOP3.LUT R0, R0, 0x3, RZ, 0xc0, !PT ;  /* 0x0000000300007812 */ /* 0x000fca00078ec0ff */
[----:B------:R-:W-:Y:S02]  /*0280*/  IMAD.MOV R0, RZ, RZ, -R0 ;  /* 0x000000ffff007224 */ /* 0x000fe400078e0a00 */
[----:B0-----:R-:W-:-:S04]  /*0290*/  IMAD.WIDE.U32 R8, R7, 0x8, R8 ;  /* 0x0000000807087825 */ /* 0x001fc800078e0008 */
[----:B------:R-:W-:Y:S02]  /*02a0*/  IMAD.MOV.U32 R6, RZ, RZ, R8 ;  /* 0x000000ffff067224 */ /* 0x000fe400078e0008 */
[----:B------:R-:W-:-:S07]  /*02b0*/  IMAD.MOV.U32 R11, RZ, RZ, R9 ;  /* 0x000000ffff0b7224 */ /* 0x000fce00078e0009 */
.L_x_9:
[----:B------:R-:W-:Y:S02]  /*02c0*/  IMAD.MOV.U32 R8, RZ, RZ, R6 ;  /* 0x000000ffff087224 */ /* 0x000fe400078e0006 */
[----:B------:R-:W-:-:S06]  /*02d0*/  IMAD.MOV.U32 R9, RZ, RZ, R11 ;  /* 0x000000ffff097224 */ /* 0x000fcc00078e000b */
[----:B------:R-:W2:Y:S01]  /*02e0*/  LDG.E.64.CONSTANT R8, desc[UR6][R8.64] ;  /* 0x0000000608087981 */ /* 0x000ea2000c1e9b00 */
[----:B------:R-:W-:Y:S01]  /*02f0*/  VIADD R0, R0, 0x1 ;  /* 0x0000000100007836 */ /* 0x000fe20000000000 */
[----:B------:R-:W-:Y:S01]  /*0300*/  IADD3 R6, P2, PT, R6, 0x1000, RZ ;  /* 0x0000100006067810 */ /* 0x000fe20007f5e0ff */
[----:B------:R-:W-:-:S03]  /*0310*/  VIADD R7, R7, 0x200 ;  /* 0x0000020007077836 */ /* 0x000fc60000000000 */
[----:B------:R-:W-:Y:S01]  /*0320*/  ISETP.NE.AND P1, PT, R0, RZ, PT ;  /* 0x000000ff0000720c */ /* 0x000fe20003f25270 */
[----:B------:R-:W-:Y:S01]  /*0330*/  IMAD.X R11, RZ, RZ, R11, P2 ;  /* 0x000000ffff0b7224 */ /* 0x000fe200010e060b */
[----:B--2--5:R-:W-:-:S11]  /*0340*/  DADD R2, R8, R2 ;  /* 0x0000000008027229 */ /* 0x024fd60000000002 */
[----:B------:R-:W-:Y:S05]  /*0350*/  @P1 BRA `(.L_x_9) ;  /* 0xfffffffc00d81947 */ /* 0x000fea000383ffff */
.L_x_8:
[----:B------:R-:W-:Y:S05]  /*0360*/  BSYNC.RECONVERGENT B2 ;  /* 0x0000000000027941 */ /* 0x000fea0003800200 */
.L_x_7:
[----:B------:R-:W-:Y:S05]  /*0370*/  @!P0 BRA `(.L_x_6) ;  /* 0x0000000400688947 */ /* 0x000fea0003800000 */
[----:B------:R-:W-:Y:S01]  /*0380*/  IMAD.IADD R0, R4, 0x1, -R7 ;  /* 0x0000000104007824 */ /* 0x000fe200078e0a07 */
[----:B------:R-:W-:Y:S01]  /*0390*/  BSSY.RECONVERGENT B2, `(.L_x_10) ;  /* 0x0000031000027945 */ /* 0x000fe20003800200 */
[----:B------:R-:W-:-:S03]  /*03a0*/  PLOP3.LUT P0, PT, PT, PT, PT, 0x80, 0x8 ;  /* 0x000000000008781c */ /* 0x000fc60003f0f070 */
[----:B------:R-:W-:-:S13]  /*03b0*/  ISETP.GT.AND P1, PT, R0, 0x1800, PT ;  /* 0x000018000000780c */ /* 0x000fda0003f24270 */
[----:B------:R-:W-:Y:S05]  /*03c0*/  @!P1 BRA `(.L_x_11) ;  /* 0x0000000000b49947 */ /* 0x000fea0003800000 */
[----:B------:R-:W-:Y:S01]  /*03d0*/  PLOP3.LUT P0, PT, PT, PT, PT, 0x8, 0x80 ;  /* 0x000000000080781c */ /* 0x000fe20003f0e170 */
[----:B------:R-:W-:-:S12]  /*03e0*/  VIADD R0, R4, 0xffffe800 ;  /* 0xffffe80004007836 */ /* 0x000fd80000000000 */
.L_x_12:
[----:B------:R-:W0:Y:S02]  /*03f0*/  LDC.64 R32, c[0x0][0x380] ;  /* 0x0000e000ff207b82 */ /* 0x000e240000000a00 */
[----:B0-----:R-:W-:-:S05]  /*0400*/  IMAD.WIDE R14, R7, 0x8, R32 ;  /* 0x00000008070e7825 */ /* 0x001fca00078e0220 */
[----:B------:R-:W2:Y:S04]  /*0410*/  LDG.E.64.CONSTANT R8, desc[UR6][R14.64] ;  /* 0x000000060e087981 */ /* 0x000ea8000c1e9b00 */
[----:B------:R-:W3:Y:S04]  /*0420*/  LDG.E.64.CONSTANT R10, desc[UR6][R14.64+0x1000] ;  /* 0x001000060e0a7981 */ /* 0x000ee8000c1e9b00 */
[----:B------:R-:W4:Y:S01]  /*0430*/  LDG.E.64.CONSTANT R12, desc[UR6][R14.64+0x2000] ;  /* 0x002000060e0c7981 */ /* 0x000f22000c1e9b00 */
[----:B------:R-:W-:-:S03]  /*0440*/  VIADD R41, R7, 0x800 ;  /* 0x0000080007297836 */ /* 0x000fc60000000000 */
[----:B------:R-:W4:Y:S01]  /*0450*/  LDG.E.64.CONSTANT R30, desc[UR6][R14.64+0x3000] ;  /* 0x003000060e1e7981 */ /* 0x000f22000c1e9b00 */
[----:B------:R-:W-:-:S05]  /*0460*/  IMAD.WIDE R40, R41, 0x8, R32 ;  /* 0x0000000829287825 */ /* 0x000fca00078e0220 */
[----:B------:R-:W4:Y:S04]  /*0470*/  LDG.E.64.CONSTANT R28, desc[UR6][R40.64] ;  /* 0x00000006281c7981 */ /* 0x000f28000c1e9b00 */
[----:B------:R-:W4:Y:S04]  /*0480*/  LDG.E.64.CONSTANT R26, desc[UR6][R40.64+0x1000] ;  /* 0x00100006281a7981 */ /* 0x000f28000c1e9b00 */
        /* <DEDUP_REMOVED lines=12> */
[----:B------:R-:W4:Y:S04]  /*0550*/  LDG.E.64.CONSTANT R34, desc[UR6][R44.64+0x2000] ;  /* 0x002000062c227981 */ /* 0x000f28000c1e9b00 */
[----:B------:R-:W4:Y:S01]  /*0560*/  LDG.E.64.CONSTANT R32, desc[UR6][R44.64+0x3000] ;  /* 0x003000062c207981 */ /* 0x000f22000c1e9b00 */
[----:B------:R-:W-:-:S05]  /*0570*/  VIADD R7, R7, 0x2000 ;  /* 0x0000200007077836 */ /* 0x000fca0000000000 */
[----:B------:R-:W-:Y:S01]  /*0580*/  ISETP.GE.AND P1, PT, R7, R0, PT ;  /* 0x000000000700720c */ /* 0x000fe20003f26270 */
[----:B--2--5:R-:W-:-:S08]  /*0590*/  DADD R8, R8, R2 ;  /* 0x0000000008087229 */ /* 0x024fd00000000002 */
[----:B---3--:R-:W-:-:S08]  /*05a0*/  DADD R8, R8, R10 ;  /* 0x0000000008087229 */ /* 0x008fd0000000000a */
[----:B----4-:R-:W-:-:S08]  /*05b0*/  DADD R8, R8, R12 ;  /* 0x0000000008087229 */ /* 0x010fd0000000000c */
[----:B------:R-:W-:-:S08]  /*05c0*/  DADD R8, R8, R30 ;  /* 0x0000000008087229 */ /* 0x000fd0000000001e */
        /* <DEDUP_REMOVED lines=11> */
[----:B------:R-:W-:Y:S01]  /*0680*/  DADD R2, R8, R32 ;  /* 0x0000000008027229 */ /* 0x000fe20000000020 */
[----:B------:R-:W-:Y:S10]  /*0690*/  @!P1 BRA `(.L_x_12) ;  /* 0xfffffffc00549947 */ /* 0x000ff4000383ffff */
.L_x_11:
[----:B------:R-:W-:Y:S05]  /*06a0*/  BSYNC.RECONVERGENT B2 ;  /* 0x0000000000027941 */ /* 0x000fea0003800200 */
.L_x_10:
[----:B------:R-:W-:Y:S01]  /*06b0*/  IMAD.IADD R0, R4, 0x1, -R7 ;  /* 0x0000000104007824 */ /* 0x000fe200078e0a07 */
[----:B------:R-:W-:Y:S04]  /*06c0*/  BSSY.RECONVERGENT B2, `(.L_x_13) ;  /* 0x0000019000027945 */ /* 0x000fe80003800200 */
[----:B------:R-:W-:-:S13]  /*06d0*/  ISETP.GT.AND P1, PT, R0, 0x800, PT ;  /* 0x000008000000780c */ /* 0x000fda0003f24270 */
[----:B------:R-:W-:Y:S05]  /*06e0*/  @!P1 BRA `(.L_x_14) ;  /* 0x0000000000589947 */ /* 0x000fea0003800000 */
        /* <DEDUP_REMOVED lines=12> */
[----:B------:R-:W-:Y:S01]  /*07b0*/  PLOP3.LUT P0, PT, PT, PT, PT, 0x8, 0x80 ;  /* 0x000000000080781c */ /* 0x000fe20003f0e170 */
[----:B------:R-:W-:Y:S01]  /*07c0*/  VIADD R7, R7, 0x1000 ;  /* 0x0000100007077836 */ /* 0x000fe20000000000 */
[----:B--2--5:R-:W-:-:S08]  /*07d0*/  DADD R10, R2, R10 ;  /* 0x00000000020a7229 */ /* 0x024fd0000000000a */
[----:B---3--:R-:W-:-:S08]  /*07e0*/  DADD R10, R10, R12 ;  /* 0x000000000a0a7229 */ /* 0x008fd0000000000c */
[----:B----4-:R-:W-:-:S08]  /*07f0*/  DADD R10, R10, R14 ;  /* 0x000000000a0a7229 */ /* 0x010fd0000000000e */
[----:B------:R-:W-:-:S08]  /*0800*/  DADD R10, R10, R16 ;  /* 0x000000000a0a7229 */ /* 0x000fd00000000010 */
[----:B------:R-:W-:-:S08]  /*0810*/  DADD R10, R10, R20 ;  /* 0x000000000a0a7229 */ /* 0x000fd00000000014 */
[----:B------:R-:W-:-:S08]  /*0820*/  DADD R10, R10, R22 ;  /* 0x000000000a0a7229 */ /* 0x000fd00000000016 */
[----:B------:R-:W-:-:S08]  /*0830*/  DADD R10, R10, R24 ;  /* 0x000000000a0a7229 */ /* 0x000fd00000000018 */
[----:B------:R-:W-:-:S11]  /*0840*/  DADD R2, R10, R26 ;  /* 0x000000000a027229 */ /* 0x000fd6000000001a */
.L_x_14:
[----:B------:R-:W-:Y:S05]  /*0850*/  BSYNC.RECONVERGENT B2 ;  /* 0x0000000000027941 */ /* 0x000fea0003800200 */
.L_x_13:
[----:B------:R-:W-:-:S13]  /*0860*/  ISETP.LT.OR P0, PT, R7, R4, P0 ;  /* 0x000000040700720c */ /* 0x000fda0000701670 */
[----:B------:R-:W-:Y:S05]  /*0870*/  @!P0 BRA `(.L_x_6) ;  /* 0x0000000000288947 */ /* 0x000fea0003800000 */
[----:B------:R-:W0:Y:S02]  /*0880*/  LDC.64 R8, c[0x0][0x380] ;  /* 0x0000e000ff087b82 */ /* 0x000e240000000a00 */
[----:B0-----:R-:W-:-:S05]  /*0890*/  IMAD.WIDE R6, R7, 0x8, R8 ;  /* 0x0000000807067825 */ /* 0x001fca00078e0208 */
[----:B------:R-:W2:Y:S04]  /*08a0*/  LDG.E.64.CONSTANT R8, desc[UR6][R6.64] ;  /* 0x0000000606087981 */ /* 0x000ea8000c1e9b00 */
[----:B------:R-:W3:Y:S04]  /*08b0*/  LDG.E.64.CONSTANT R10, desc[UR6][R6.64+0x1000] ;  /* 0x00100006060a7981 */ /* 0x000ee8000c1e9b00 */
[----:B------:R-:W4:Y:S04]  /*08c0*/  LDG.E.64.CONSTANT R12, desc[UR6][R6.64+0x2000] ;  /* 0x00200006060c7981 */ /* 0x000f28000c1e9b00 */
[----:B------:R-:W4:Y:S01]  /*08d0*/  LDG.E.64.CONSTANT R14, desc[UR6][R6.64+0x3000] ;  /* 0x00300006060e7981 */ /* 0x000f22000c1e9b00 */
[----:B--2--5:R-:W-:-:S08]  /*08e0*/  DADD R8, R2, R8 ;  /* 0x0000000002087229 */ /* 0x024fd00000000008 */
[----:B---3--:R-:W-:-:S08]  /*08f0*/  DADD R8, R8, R10 ;  /* 0x0000000008087229 */ /* 0x008fd0000000000a */
[----:B----4-:R-:W-:-:S08]  /*0900*/  DADD R8, R8, R12 ;  /* 0x0000000008087229 */ /* 0x010fd0000000000c */
[----:B------:R-:W-:-:S11]  /*0910*/  DADD R2, R8, R14 ;  /* 0x0000000008027229 */ /* 0x000fd6000000000e */
.L_x_6:
[----:B------:R-:W-:Y:S05]  /*0920*/  BSYNC.RECONVERGENT B1 ;  /* 0x0000000000017941 */ /* 0x000fea0003800200 */
.L_x_5:
[----:B------:R-:W-:-:S13]  /*0930*/  ISETP.GE.AND P0, PT, R4, 0x200, PT ;  /* 0x000002000400780c */ /* 0x000fda0003f06270 */
[----:B------:R-:W-:Y:S05]  /*0940*/  @!P0 BRA `(.L_x_15) ;  /* 0x0000000400148947 */ /* 0x000fea0003800000 */
[----:B------:R-:W0:Y:S01]  /*0950*/  S2R R12, SR_LANEID ;  /* 0x00000000000c7919 */ /* 0x000e220000000000 */
[----:B-----5:R-:W-:Y:S04]  /*0960*/  SHFL.DOWN PT, R6, R2, 0x1, 0x1f ;  /* 0x08201f0002067f89 */ /* 0x020fe800000e0000 */
[----:B------:R-:W1:Y:S02]  /*0970*/  SHFL.DOWN PT, R7, R3, 0x1, 0x1f ;  /* 0x08201f0003077f89 */ /* 0x000e6400000e0000 */
[----:B-1----:R-:W-:Y:S01]  /*0980*/  DADD R6, R6, R2 ;  /* 0x0000000006067229 */ /* 0x002fe20000000002 */
[C---:B0-----:R-:W-:Y:S02]  /*0990*/  ISETP.GT.AND P0, PT, R12.reuse, 0x1e, PT ;  /* 0x0000001e0c00780c */ /* 0x041fe40003f04270 */
[----:B------:R-:W-:-:S07]  /*09a0*/  ISETP.NE.AND P1, PT, R12, RZ, PT ;  /* 0x000000ff0c00720c */ /* 0x000fce0003f25270 */
[----:B------:R-:W-:Y:S02]  /*09b0*/  FSEL R8, R2, R6, P0 ;  /* 0x0000000602087208 */ /* 0x000fe40000000000 */
[----:B------:R-:W-:Y:S02]  /*09c0*/  FSEL R9, R3, R7, P0 ;  /* 0x0000000703097208 */ /* 0x000fe40000000000 */
[----:B------:R-:W-:Y:S01]  /*09d0*/  ISETP.GT.AND P0, PT, R12, 0x1d, PT ;  /* 0x0000001d0c00780c */ /* 0x000fe20003f04270 */
[----:B------:R-:W-:Y:S01]  /*09e0*/  SHFL.DOWN PT, R6, R8, 0x2, 0x1f ;  /* 0x08401f0008067f89 */ /* 0x000fe200000e0000 */
[----:B------:R-:W-:Y:S02]  /*09f0*/  @!P1 MOV R4, 0x400 ;  /* 0x0000040000049802 */ /* 0x000fe40000000f00 */
[----:B------:R-:W-:Y:S01]  /*0a00*/  @!P1 SHF.R.U32.HI R0, RZ, 0x2, R5 ;  /* 0x00000002ff009819 */ /* 0x000fe20000011605 */
[----:B------:R-:W0:Y:S03]  /*0a10*/  SHFL.DOWN PT, R7, R9, 0x2, 0x1f ;  /* 0x08401f0009077f89 */ /* 0x000e2600000e0000 */
[----:B------:R-:W-:Y:S01]  /*0a20*/  @!P1 LOP3.LUT R0, R0, 0xf8, RZ, 0xc0, !PT ;  /* 0x000000f800009812 */ /* 0x000fe200078ec0ff */
[----:B0-----:R-:W-:-:S10]  /*0a30*/  DADD R6, R6, R8 ;  /* 0x0000000006067229 */ /* 0x001fd40000000008 */
[----:B------:R-:W-:Y:S02]  /*0a40*/  FSEL R6, R8, R6, P0 ;  /* 0x0000000608067208 */ /* 0x000fe40000000000 */
[----:B------:R-:W-:Y:S02]  /*0a50*/  FSEL R7, R9, R7, P0 ;  /* 0x0000000709077208 */ /* 0x000fe40000000000 */
[----:B------:R-:W-:Y:S01]  /*0a60*/  ISETP.GT.AND P0, PT, R12, 0x1b, PT ;  /* 0x0000001b0c00780c */ /* 0x000fe20003f04270 */
[----:B------:R-:W-:Y:S04]  /*0a70*/  SHFL.DOWN PT, R2, R6, 0x4, 0x1f ;  /* 0x08801f0006027f89 */ /* 0x000fe800000e0000 */
[----:B------:R-:W0:Y:S01]  /*0a80*/  SHFL.DOWN PT, R3, R7, 0x4, 0x1f ;  /* 0x08801f0007037f89 */ /* 0x000e2200000e0000 */
[----:B------:R-:W1:Y:S01]  /*0a90*/  @!P1 S2R R9, SR_CgaCtaId ;  /* 0x0000000000099919 */ /* 0x000e620000008800 */
[----:B0-----:R-:W-:-:S10]  /*0aa0*/  DADD R2, R2, R6 ;  /* 0x0000000002027229 */ /* 0x001fd40000000006 */
[----:B------:R-:W-:Y:S02]  /*0ab0*/  FSEL R10, R6, R2, P0 ;  /* 0x00000002060a7208 */ /* 0x000fe40000000000 */
[----:B------:R-:W-:Y:S02]  /*0ac0*/  FSEL R11, R7, R3, P0 ;  /* 0x00000003070b7208 */ /* 0x000fe40000000000 */
[----:B------:R-:W-:Y:S01]  /*0ad0*/  ISETP.GT.AND P0, PT, R12, 0x17, PT ;  /* 0x000000170c00780c */ /* 0x000fe20003f04270 */
[----:B------:R-:W-:Y:S04]  /*0ae0*/  SHFL.DOWN PT, R2, R10, 0x8, 0x1f ;  /* 0x09001f000a027f89 */ /* 0x000fe800000e0000 */
[----:B------:R-:W0:Y:S02]  /*0af0*/  SHFL.DOWN PT, R3, R11, 0x8, 0x1f ;  /* 0x09001f000b037f89 */ /* 0x000e2400000e0000 */
[----:B0-----:R-:W-:-:S10]  /*0b00*/  DADD R2, R2, R10 ;  /* 0x0000000002027229 */ /* 0x001fd4000000000a */
[----:B------:R-:W-:Y:S02]  /*0b10*/  FSEL R6, R10, R2, P0 ;  /* 0x000000020a067208 */ /* 0x000fe40000000000 */
[----:B------:R-:W-:Y:S02]  /*0b20*/  FSEL R7, R11, R3, P0 ;  /* 0x000000030b077208 */ /* 0x000fe40000000000 */
[----:B-1----:R-:W-:Y:S01]  /*0b30*/  @!P1 LEA R11, R9, R4, 0x18 ;  /* 0x00000004090b9211 */ /* 0x002fe200078ec0ff */
[----:B------:R-:W-:Y:S01]  /*0b40*/  SHFL.DOWN PT, R2, R6, 0x10, 0x1f ;  /* 0x0a001f0006027f89 */ /* 0x000fe200000e0000 */
[----:B------:R-:W-:-:S03]  /*0b50*/  ISETP.NE.AND P0, PT, R5, RZ, PT ;  /* 0x000000ff0500720c */ /* 0x000fc60003f05270 */
[----:B------:R-:W0:Y:S01]  /*0b60*/  SHFL.DOWN PT, R3, R7, 0x10, 0x1f ;  /* 0x0a001f0007037f89 */ /* 0x000e2200000e0000 */
[----:B------:R-:W-:Y:S01]  /*0b70*/  @!P1 IMAD.IADD R11, R0, 0x1, R11 ;  /* 0x00000001000b9824 */ /* 0x000fe200078e020b */
[----:B0-----:R-:W-:-:S07]  /*0b80*/  DADD R8, R2, R6 ;  /* 0x0000000002087229 */ /* 0x001fce0000000006 */
[----:B------:R1:W-:Y:S01]  /*0b90*/  @!P1 STS.64 [R11+0x10], R8 ;  /* 0x000010080b009388 */ /* 0x0003e20000000a00 */
[----:B------:R-:W-:Y:S01]  /*0ba0*/  BAR.SYNC.DEFER_BLOCKING 0x0 ;  /* 0x0000000000007b1d */ /* 0x000fe20000010000 */
[----:B------:R-:W-:-:S04]  /*0bb0*/  ISETP.GT.AND P1, PT, R12, 0xf, PT ;  /* 0x0000000f0c00780c */ /* 0x000fc80003f24270 */
[----:B------:R-:W-:Y:S02]  /*0bc0*/  FSEL R2, R6, R8, P1 ;  /* 0x0000000806027208 */ /* 0x000fe40000800000 */
[----:B------:R-:W-:Y:S01]  /*0bd0*/  FSEL R3, R7, R9, P1 ;  /* 0x0000000907037208 */ /* 0x000fe20000800000 */
[----:B------:R-:W-:Y:S06]  /*0be0*/  @P0 BRA `(.L_x_16) ;  /* 0x0000001800440947 */ /* 0x000fec0003800000 */
[----:B------:R-:W0:Y:S01]  /*0bf0*/  S2UR UR5, SR_CgaCtaId ;  /* 0x00000000000579c3 */ /* 0x000e220000008800 */
[----:B------:R-:W-:Y:S02]  /*0c00*/  UMOV UR4, 0x400 ;  /* 0x0000040000047882 */ /* 0x000fe40000000000 */
[----:B0-----:R-:W-:-:S09]  /*0c10*/  ULEA UR4, UR5, UR4, 0x18 ;  /* 0x0000000405047291 */ /* 0x001fd2000f8ec0ff */
[----:B------:R-:W0:Y:S04]  /*0c20*/  LDS.64 R4, [UR4+0x18] ;  /* 0x00001804ff047984 */ /* 0x000e280008000a00 */
[----:B-1----:R-:W1:Y:S04]  /*0c30*/  LDS.128 R8, [UR4+0x20] ;  /* 0x00002004ff087984 */ /* 0x002e680008000c00 */
[----:B------:R-:W2:Y:S01]  /*0c40*/  LDS.128 R12, [UR4+0x30] ;  /* 0x00003004ff0c7984 */ /* 0x000ea20008000c00 */
[----:B0-----:R-:W-:-:S03]  /*0c50*/  DADD R2, R2, R4 ;  /* 0x0000000002027229 */ /* 0x001fc60000000004 */
[----:B------:R-:W0:Y:S05]  /*0c60*/  LDS.128 R4, [UR4+0x40] ;  /* 0x00004004ff047984 */ /* 0x000e2a0008000c00 */
[----:B-1----:R-:W-:-:S08]  /*0c70*/  DADD R2, R2, R8 ;  /* 0x0000000002027229 */ /* 0x002fd00000000008 */
[----:B------:R-:W-:Y:S01]  /*0c80*/  DADD R2, R2, R10 ;  /* 0x0000000002027229 */ /* 0x000fe2000000000a */
[----:B------:R-:W1:Y:S07]  /*0c90*/  LDS.128 R8, [UR4+0x50] ;  /* 0x00005004ff087984 */ /* 0x000e6e0008000c00 */
[----:B--2---:R-:W-:-:S08]  /*0ca0*/  DADD R2, R2, R12 ;  /* 0x0000000002027229 */ /* 0x004fd0000000000c */
[----:B------:R-:W-:Y:S01]  /*0cb0*/  DADD R2, R2, R14 ;  /* 0x0000000002027229 */ /* 0x000fe2000000000e */
[----:B------:R-:W2:Y:S07]  /*0cc0*/  LDS.128 R12, [UR4+0x60] ;  /* 0x00006004ff0c7984 */ /* 0x000eae0008000c00 */
[----:B0-----:R-:W-:-:S08]  /*0cd0*/  DADD R2, R2, R4 ;  /* 0x0000000002027229 */ /* 0x001fd00000000004 */
[----:B------:R-:W-:Y:S01]  /*0ce0*/  DADD R2, R2, R6 ;  /* 0x0000000002027229 */ /* 0x000fe20000000006 */
[----:B------:R-:W0:Y:S07]  /*0cf0*/  LDS.128 R4, [UR4+0x70] ;  /* 0x00007004ff047984 */ /* 0x000e2e0008000c00 */
[----:B-1----:R-:W-:-:S08]  /*0d00*/  DADD R2, R2, R8 ;  /* 0x0000000002027229 */ /* 0x002fd00000000008 */
[----:B------:R-:W-:Y:S01]  /*0d10*/  DADD R2, R2, R10 ;  /* 0x0000000002027229 */ /* 0x000fe2000000000a */
[----:B------:R-:W1:Y:S07]  /*0d20*/  LDS.128 R8, [UR4+0x80] ;  /* 0x00008004ff087984 */ /* 0x000e6e0008000c00 */
[----:B--2---:R-:W-:-:S08]  /*0d30*/  DADD R2, R2, R12 ;  /* 0x0000000002027229 */ /* 0x004fd0000000000c */
[----:B------:R-:W-:-:S08]  /*0d40*/  DADD R2, R2, R14 ;  /* 0x0000000002027229 */ /* 0x000fd0000000000e */
[----:B0-----:R-:W-:-:S08]  /*0d50*/  DADD R2, R2, R4 ;  /* 0x0000000002027229 */ /* 0x001fd00000000004 */
[----:B------:R-:W-:-:S08]  /*0d60*/  DADD R2, R2, R6 ;  /* 0x0000000002027229 */ /* 0x000fd00000000006 */
[----:B-1----:R-:W-:-:S08]  /*0d70*/  DADD R2, R2, R8 ;  /* 0x0000000002027229 */ /* 0x002fd00000000008 */
[----:B------:R-:W-:Y:S01]  /*0d80*/  DADD R2, R2, R10 ;  /* 0x0000000002027229 */ /* 0x000fe2000000000a */
[----:B------:R-:W-:Y:S10]  /*0d90*/  BRA `(.L_x_16) ;  /* 0x0000001400d87947 */ /* 0x000ff40003800000 */
.L_x_15:
[----:B------:R-:W-:Y:S01]  /*0da0*/  LOP3.LUT R0, R5, 0x3e0, RZ, 0xc0, !PT ;  /* 0x000003e005007812 */ /* 0x000fe200078ec0ff */
[----:B------:R-:W0:Y:S03]  /*0db0*/  S2R R10, SR_LANEID ;  /* 0x00000000000a7919 */ /* 0x000e260000000000 */
[----:B------:R-:W-:Y:S01]  /*0dc0*/  LOP3.LUT R9, RZ, R0, RZ, 0x33, !PT ;  /* 0x00000000ff097212 */ /* 0x000fe200078e33ff */
[----:B------:R-:W-:-:S04]  /*0dd0*/  VIADD R7, R0, 0x20 ;  /* 0x0000002000077836 */ /* 0x000fc80000000000 */
[----:B------:R-:W-:Y:S01]  /*0de0*/  IMAD.IADD R9, R9, 0x1, R4 ;  /* 0x0000000109097824 */ /* 0x000fe200078e0204 */
[----:B------:R-:W-:-:S04]  /*0df0*/  ISETP.GT.AND P0, PT, R7, R4, PT ;  /* 0x000000040700720c */ /* 0x000fc80003f04270 */
[----:B------:R-:W-:-:S05]  /*0e00*/  SEL R11, R9, 0x1f, P0 ;  /* 0x0000001f090b7807 */ /* 0x000fca0000000000 */
[----:B-----5:R-:W-:Y:S04]  /*0e10*/  SHFL.DOWN PT, R6, R2, 0x1, R11 ;  /* 0x0820000002067989 */ /* 0x020fe800000e000b */
[----:B------:R-:W1:Y:S01]  /*0e20*/  SHFL.DOWN PT, R7, R3, 0x1, R11 ;  /* 0x0820000003077989 */ /* 0x000e6200000e000b */
[C---:B0-----:R-:W-:Y:S01]  /*0e30*/  ISETP.GE.AND P0, PT, R10.reuse, R11, PT ;  /* 0x0000000b0a00720c */ /* 0x041fe20003f06270 */
[C---:B------:R-:W-:Y:S01]  /*0e40*/  VIADD R0, R10.reuse, 0x2 ;  /* 0x000000020a007836 */ /* 0x040fe20000000000 */
[----:B------:R-:W-:Y:S01]  /*0e50*/  ISETP.NE.AND P1, PT, R10, RZ, PT ;  /* 0x000000ff0a00720c */ /* 0x000fe20003f25270 */
[----:B-1----:R-:W-:-:S12]  /*0e60*/  DADD R6, R6, R2 ;  /* 0x0000000006067229 */ /* 0x002fd80000000002 */
[----:B------:R-:W0:Y:S01]  /*0e70*/  @!P1 S2R R12, SR_CgaCtaId ;  /* 0x00000000000c9919 */ /* 0x000e220000008800 */
[----:B------:R-:W-:Y:S02]  /*0e80*/  FSEL R8, R6, R2, !P0 ;  /* 0x0000000206087208 */ /* 0x000fe40004000000 */
[----:B------:R-:W-:Y:S02]  /*0e90*/  FSEL R9, R7, R3, !P0 ;  /* 0x0000000307097208 */ /* 0x000fe40004000000 */
[----:B------:R-:W-:Y:S01]  /*0ea0*/  ISETP.GT.AND P0, PT, R0, R11, PT ;  /* 0x0000000b0000720c */ /* 0x000fe20003f04270 */
[----:B------:R-:W-:Y:S01]  /*0eb0*/  SHFL.DOWN PT, R6, R8, 0x2, R11 ;  /* 0x0840000008067989 */ /* 0x000fe200000e000b */
[----:B------:R-:W-:-:S03]  /*0ec0*/  VIADD R0, R10, 0x4 ;  /* 0x000000040a007836 */ /* 0x000fc60000000000 */
[----:B------:R-:W1:Y:S02]  /*0ed0*/  SHFL.DOWN PT, R7, R9, 0x2, R11 ;  /* 0x0840000009077989 */ /* 0x000e6400000e000b */
[----:B-1----:R-:W-:-:S10]  /*0ee0*/  DADD R6, R6, R8 ;  /* 0x0000000006067229 */ /* 0x002fd40000000008 */
[----:B------:R-:W-:Y:S02]  /*0ef0*/  FSEL R6, R8, R6, P0 ;  /* 0x0000000608067208 */ /* 0x000fe40000000000 */
[----:B------:R-:W-:Y:S02]  /*0f00*/  FSEL R7, R9, R7, P0 ;  /* 0x0000000709077208 */ /* 0x000fe40000000000 */
        /* <DEDUP_REMOVED lines=16> */
[----:B------:R-:W-:Y:S02]  /*1010*/  @!P1 MOV R9, 0x400 ;  /* 0x0000040000099802 */ /* 0x000fe40000000f00 */
[----:B------:R-:W-:Y:S01]  /*1020*/  @!P1 SHF.R.U32.HI R8, RZ, 0x2, R5 ;  /* 0x00000002ff089819 */ /* 0x000fe20000011605 */
[----:B------:R-:W1:Y:S01]  /*1030*/  SHFL.DOWN PT, R3, R7, 0x10, R11 ;  /* 0x0a00000007037989 */ /* 0x000e6200000e000b */
[----:B0-----:R-:W-:-:S02]  /*1040*/  @!P1 LEA R9, R12, R9, 0x18 ;  /* 0x000000090c099211 */ /* 0x001fc400078ec0ff */
[----:B------:R-:W-:-:S05]  /*1050*/  @!P1 LOP3.LUT R8, R8, 0xf8, RZ, 0xc0, !PT ;  /* 0x000000f808089812 */ /* 0x000fca00078ec0ff */
[----:B------:R-:W-:Y:S01]  /*1060*/  @!P1 IMAD.IADD R9, R8, 0x1, R9 ;  /* 0x0000000108099824 */ /* 0x000fe200078e0209 */
[----:B-1----:R-:W-:-:S10]  /*1070*/  DADD R2, R2, R6 ;  /* 0x0000000002027229 */ /* 0x002fd40000000006 */
[----:B------:R-:W-:Y:S02]  /*1080*/  FSEL R2, R6, R2, P0 ;  /* 0x0000000206027208 */ /* 0x000fe40000000000 */
[----:B------:R-:W-:Y:S02]  /*1090*/  FSEL R3, R7, R3, P0 ;  /* 0x0000000307037208 */ /* 0x000fe40000000000 */
[----:B------:R-:W-:-:S03]  /*10a0*/  ISETP.NE.AND P0, PT, R5, RZ, PT ;  /* 0x000000ff0500720c */ /* 0x000fc60003f05270 */
[----:B------:R0:W-:Y:S01]  /*10b0*/  @!P1 STS.64 [R9+0x10], R2 ;  /* 0x0000100209009388 */ /* 0x0001e20000000a00 */
[----:B------:R-:W-:Y:S09]  /*10c0*/  BAR.SYNC.DEFER_BLOCKING 0x0 ;  /* 0x0000000000007b1d */ /* 0x000ff20000010000 */
[----:B------:R-:W-:Y:S05]  /*10d0*/  @P0 BRA `(.L_x_16) ;  /* 0x0000001400080947 */ /* 0x000fea0003800000 */
[----:B------:R-:W1:Y:S01]  /*10e0*/  S2UR UR5, SR_CgaCtaId ;  /* 0x00000000000579c3 */ /* 0x000e620000008800 */
[----:B------:R-:W-:Y:S01]  /*10f0*/  UMOV UR4, 0x400 ;  /* 0x0000040000047882 */ /* 0x000fe20000000000 */
[----:B------:R-:W-:Y:S01]  /*1100*/  ISETP.GT.AND P1, PT, R4, 0x20, PT ;  /* 0x000000200400780c */ /* 0x000fe20003f24270 */
[----:B-1----:R-:W-:-:S09]  /*1110*/  ULEA UR4, UR5, UR4, 0x18 ;  /* 0x0000000405047291 */ /* 0x002fd2000f8ec0ff */
[----:B------:R-:W1:Y:S04]  /*1120*/  LDS.64 R6, [UR4+0x18] ;  /* 0x00001804ff067984 */ /* 0x000e680008000a00 */
[----:B------:R-:W2:Y:S04]  /*1130*/  LDS.128 R12, [UR4+0x20] ;  /* 0x00002004ff0c7984 */ /* 0x000ea80008000c00 */
[----:B0-----:R-:W0:Y:S01]  /*1140*/  LDS.128 R8, [UR4+0x30] ;  /* 0x00003004ff087984 */ /* 0x001e220008000c00 */
[----:B-1----:R-:W-:-:S10]  /*1150*/  DADD R6, R2, R6 ;  /* 0x0000000002067229 */ /* 0x002fd40000000006 */
[----:B------:R-:W-:Y:S02]  /*1160*/  FSEL R2, R6, R2, P1 ;  /* 0x0000000206027208 */ /* 0x000fe40000800000 */
[----:B------:R-:W-:Y:S02]  /*1170*/  FSEL R3, R7, R3, P1 ;  /* 0x0000000307037208 */ /* 0x000fe40000800000 */
[----:B------:R-:W-:-:S04]  /*1180*/  ISETP.GT.AND P1, PT, R4, 0x40, PT ;  /* 0x000000400400780c */ /* 0x000fc80003f24270 */
[----:B--2---:R-:W-:-:S10]  /*1190*/  DADD R12, R12, R2 ;  /* 0x000000000c0c7229 */ /* 0x004fd40000000002 */
[----:B------:R-:W-:Y:S02]  /*11a0*/  FSEL R2, R12, R2, P1 ;  /* 0x000000020c027208 */ /* 0x000fe40000800000 */
[----:B------:R-:W-:Y:S02]  /*11b0*/  FSEL R3, R13, R3, P1 ;  /* 0x000000030d037208 */ /* 0x000fe40000800000 */
[----:B------:R-:W-:-:S04]  /*11c0*/  ISETP.GT.AND P1, PT, R4, 0x60, PT ;  /* 0x000000600400780c */ /* 0x000fc80003f24270 */
[----:B------:R-:W-:-:S10]  /*11d0*/  DADD R14, R2, R14 ;  /* 0x00000000020e7229 */ /* 0x000fd4000000000e */
[----:B------:R-:W-:Y:S02]  /*11e0*/  FSEL R2, R14, R2, P1 ;  /* 0x000000020e027208 */ /* 0x000fe40000800000 */
[----:B------:R-:W-:Y:S02]  /*11f0*/  FSEL R3, R15, R3, P1 ;  /* 0x000000030f037208 */ /* 0x000fe40000800000 */
[----:B------:R-:W1:Y:S01]  /*1200*/  LDS.128 R12, [UR4+0x40] ;  /* 0x00004004ff0c7984 */ /* 0x000e620008000c00 */
[----:B------:R-:W-:-:S03]  /*1210*/  ISETP.GT.AND P1, PT, R4, 0x80, PT ;  /* 0x000000800400780c */ /* 0x000fc60003f24270 */
[----:B0-----:R-:W-:-:S10]  /*1220*/  DADD R8, R8, R2 ;  /* 0x0000000008087229 */ /* 0x001fd40000000002 */
[----:B------:R-:W-:Y:S02]  /*1230*/  FSEL R2, R8, R2, P1 ;  /* 0x0000000208027208 */ /* 0x000fe40000800000 */
[----:B------:R-:W-:Y:S02]  /*1240*/  FSEL R3, R9, R3, P1 ;  /* 0x0000000309037208 */ /* 0x000fe40000800000 */
[----:B------:R-:W-:-:S04]  /*1250*/  ISETP.GT.AND P1, PT, R4, 0xa0, PT ;  /* 0x000000a00400780c */ /* 0x000fc80003f24270 */
[----:B------:R-:W-:-:S10]  /*1260*/  DADD R10, R2, R10 ;  /* 0x00000000020a7229 */ /* 0x000fd4000000000a */
[----:B------:R-:W-:Y:S02]  /*1270*/  FSEL R2, R10, R2, P1 ;  /* 0x000000020a027208 */ /* 0x000fe40000800000 */
[----:B------:R-:W-:Y:S02]  /*1280*/  FSEL R3, R11, R3, P1 ;  /* 0x000000030b037208 */ /* 0x000fe40000800000 */
[----:B------:R-:W0:Y:S01]  /*1290*/  LDS.128 R8, [UR4+0x50] ;  /* 0x00005004ff087984 */ /* 0x000e220008000c00 */
[----:B------:R-:W-:-:S03]  /*12a0*/  ISETP.GT.AND P1, PT, R4, 0xc0, PT ;  /* 0x000000c00400780c */ /* 0x000fc60003f24270 */
[----:B-1----:R-:W-:-:S10]  /*12b0*/  DADD R12, R12, R2 ;  /* 0x000000000c0c7229 */ /* 0x002fd40000000002 */
        /* <DEDUP_REMOVED lines=33> */
[----:B------:R-:W-:-:S04]  /*14d0*/  ISETP.GT.AND P1, PT, R4, 0x1c0, PT ;  /* 0x000001c00400780c */ /* 0x000fc80003f24270 */
[----:B-1----:R-:W-:-:S10]  /*14e0*/  DADD R12, R12, R2 ;  /* 0x000000000c0c7229 */ /* 0x002fd40000000002 */
[----:B------:R-:W-:Y:S02]  /*14f0*/  FSEL R2, R12, R2, P1 ;  /* 0x000000020c027208 */ /* 0x000fe40000800000 */
[----:B------:R-:W-:Y:S02]  /*1500*/  FSEL R3, R13, R3, P1 ;  /* 0x000000030d037208 */ /* 0x000fe40000800000 */
[----:B------:R-:W-:-:S04]  /*1510*/  ISETP.GT.AND P1, PT, R4, 0x1e0, PT ;  /* 0x000001e00400780c */ /* 0x000fc80003f24270 */
[----:B------:R-:W-:-:S10]  /*1520*/  DADD R14, R2, R14 ;  /* 0x00000000020e7229 */ /* 0x000fd4000000000e */
[----:B------:R-:W-:Y:S02]  /*1530*/  FSEL R2, R14, R2, P1 ;  /* 0x000000020e027208 */ /* 0x000fe40000800000 */
[----:B------:R-:W-:Y:S01]  /*1540*/  FSEL R3, R15, R3, P1 ;  /* 0x000000030f037208 */ /* 0x000fe20000800000 */
[----:B------:R-:W-:Y:S06]  /*1550*/  BRA `(.L_x_16) ;  /* 0x0000000c00e87947 */ /* 0x000fec0003800000 */
.L_x_2:
[----:B------:R-:W0:Y:S01]  /*1560*/  S2R R41, SR_TID.X ;  /* 0x0000000000297919 */ /* 0x000e220000002100 */
[----:B------:R-:W1:Y:S02]  /*1570*/  LDCU.64 UR4, c[0x0][0x380] ;  /* 0x00007000ff0477ac */ /* 0x000e640008000a00 */
[----:B-1----:R-:W-:Y:S02]  /*1580*/  IMAD.U32 R2, RZ, RZ, UR4 ;  /* 0x00000004ff027e24 */ /* 0x002fe4000f8e00ff */
[----:B------:R-:W-:Y:S02]  /*1590*/  IMAD.U32 R3, RZ, RZ, UR5 ;  /* 0x00000005ff037e24 */ /* 0x000fe4000f8e00ff */
[----:B0-----:R-:W-:-:S05]  /*15a0*/  IMAD.WIDE.U32 R18, R41, 0x8, R2 ;  /* 0x0000000829127825 */ /* 0x001fca00078e0002 */
[----:B------:R-:W2:Y:S04]  /*15b0*/  LDG.E.64.CONSTANT R20, desc[UR6][R18.64] ;  /* 0x0000000612147981 */ /* 0x000ea8000c1e9b00 */
[----:B------:R-:W2:Y:S04]  /*15c0*/  LDG.E.64.CONSTANT R6, desc[UR6][R18.64+0x1000] ;  /* 0x0010000612067981 */ /* 0x000ea8000c1e9b00 */
[----:B------:R-:W3:Y:S04]  /*15d0*/  LDG.E.64.CONSTANT R8, desc[UR6][R18.64+0x2000] ;  /* 0x0020000612087981 */ /* 0x000ee8000c1e9b00 */
[----:B------:R-:W4:Y:S04]  /*15e0*/  LDG.E.64.CONSTANT R10, desc[UR6][R18.64+0x3000] ;  /* 0x00300006120a7981 */ /* 0x000f28000c1e9b00 */
[----:B------:R-:W5:Y:S04]  /*15f0*/  LDG.E.64.CONSTANT R12, desc[UR6][R18.64+0x4000] ;  /* 0x00400006120c7981 */ /* 0x000f68000c1e9b00 */
[----:B------:R-:W5:Y:S04]  /*1600*/  LDG.E.64.CONSTANT R14, desc[UR6][R18.64+0x5000] ;  /* 0x00500006120e7981 */ /* 0x000f68000c1e9b00 */
[----:B------:R-:W5:Y:S01]  /*1610*/  LDG.E.64.CONSTANT R16, desc[UR6][R18.64+0x6000] ;  /* 0x0060000612107981 */ /* 0x000f62000c1e9b00 */
[----:B------:R-:W-:Y:S01]  /*1620*/  ISETP.GE.U32.AND P0, PT, R4, 0x1c00, PT ;  /* 0x00001c000400780c */ /* 0x000fe20003f06070 */
[----:B------:R-:W-:Y:S01]  /*1630*/  UMOV UR4, 0xe00 ;  /* 0x00000e0000047882 */ /* 0x000fe20000000000 */
[----:B--2---:R-:W-:-:S08]  /*1640*/  DADD R6, R20, R6 ;  /* 0x0000000014067229 */ /* 0x004fd00000000006 */
[----:B---3--:R-:W-:-:S08]  /*1650*/  DADD R6, R8, R6 ;  /* 0x0000000008067229 */ /* 0x008fd00000000006 */
[----:B----4-:R-:W-:-:S08]  /*1660*/  DADD R6, R10, R6 ;  /* 0x000000000a067229 */ /* 0x010fd00000000006 */
[----:B-----5:R-:W-:-:S08]  /*1670*/  DADD R6, R12, R6 ;  /* 0x000000000c067229 */ /* 0x020fd00000000006 */
[----:B------:R-:W-:-:S08]  /*1680*/  DADD R6, R14, R6 ;  /* 0x000000000e067229 */ /* 0x000fd00000000006 */
[----:B------:R-:W-:Y:S01]  /*1690*/  DADD R6, R16, R6 ;  /* 0x0000000010067229 */ /* 0x000fe20000000006 */
[----:B------:R-:W-:Y:S10]  /*16a0*/  @!P0 BRA `(.L_x_17) ;  /* 0x00000000006c8947 */ /* 0x000ff40003800000 */
[----:B------:R-:W0:Y:S01]  /*16b0*/  LDC R22, c[0x0][0x390] ;  /* 0x0000e400ff167b82 */ /* 0x000e220000000800 */
[----:B------:R-:W-:Y:S01]  /*16c0*/  VIADD R23, R4, 0xfffff200 ;  /* 0xfffff20004177836 */ /* 0x000fe20000000000 */
[----:B------:R-:W-:-:S06]  /*16d0*/  UMOV UR4, 0xe00 ;  /* 0x00000e0000047882 */ /* 0x000fcc0000000000 */
[----:B------:R-:W1:Y:S02]  /*16e0*/  LDC.64 R2, c[0x0][0x380] ;  /* 0x0000e000ff027b82 */ /* 0x000e640000000a00 */
.L_x_19:
[----:B------:R-:W-:-:S04]  /*16f0*/  VIADD R9, R41, UR4 ;  /* 0x0000000429097c36 */ /* 0x000fc80008000000 */
[----:B-1----:R-:W-:-:S05]  /*1700*/  IMAD.WIDE.U32 R8, R9, 0x8, R2 ;  /* 0x0000000809087825 */ /* 0x002fca00078e0002 */
[----:B------:R-:W2:Y:S04]  /*1710*/  LDG.E.64.CONSTANT R4, desc[UR6][R8.64] ;  /* 0x0000000608047981 */ /* 0x000ea8000c1e9b00 */
[----:B------:R-:W3:Y:S04]  /*1720*/  LDG.E.64.CONSTANT R10, desc[UR6][R8.64+0x1000] ;  /* 0x00100006080a7981 */ /* 0x000ee8000c1e9b00 */
[----:B------:R-:W4:Y:S04]  /*1730*/  LDG.E.64.CONSTANT R12, desc[UR6][R8.64+0x2000] ;  /* 0x00200006080c7981 */ /* 0x000f28000c1e9b00 */
[----:B------:R-:W5:Y:S04]  /*1740*/  LDG.E.64.CONSTANT R14, desc[UR6][R8.64+0x3000] ;  /* 0x00300006080e7981 */ /* 0x000f68000c1e9b00 */
[----:B------:R-:W5:Y:S04]  /*1750*/  LDG.E.64.CONSTANT R16, desc[UR6][R8.64+0x4000] ;  /* 0x0040000608107981 */ /* 0x000f68000c1e9b00 */
[----:B------:R-:W5:Y:S04]  /*1760*/  LDG.E.64.CONSTANT R18, desc[UR6][R8.64+0x5000] ;  /* 0x0050000608127981 */ /* 0x000f68000c1e9b00 */
[----:B------:R-:W5:Y:S01]  /*1770*/  LDG.E.64.CONSTANT R20, desc[UR6][R8.64+0x6000] ;  /* 0x0060000608147981 */ /* 0x000f62000c1e9b00 */
[----:B--2---:R-:W-:-:S08]  /*1780*/  DADD R4, R4, R6 ;  /* 0x0000000004047229 */ /* 0x004fd00000000006 */
[----:B---3--:R-:W-:-:S08]  /*1790*/  DADD R4, R10, R4 ;  /* 0x000000000a047229 */ /* 0x008fd00000000004 */
[----:B----4-:R-:W-:-:S08]  /*17a0*/  DADD R4, R12, R4 ;  /* 0x000000000c047229 */ /* 0x010fd00000000004 */
[----:B-----5:R-:W-:-:S08]  /*17b0*/  DADD R4, R14, R4 ;  /* 0x000000000e047229 */ /* 0x020fd00000000004 */
[----:B------:R-:W-:Y:S01]  /*17c0*/  DADD R16, R16, R4 ;  /* 0x0000000010107229 */ /* 0x000fe20000000004 */
[----:B0-----:R-:W-:-:S04]  /*17d0*/  IMAD.MOV.U32 R4, RZ, RZ, R22 ;  /* 0x000000ffff047224 */ /* 0x001fc800078e0016 */
[----:B------:R-:W-:-:S03]  /*17e0*/  VIADD R0, R4, -UR4 ;  /* 0x8000000404007c36 */ /* 0x000fc60008000000 */
[----:B------:R-:W-:Y:S02]  /*17f0*/  DADD R16, R18, R16 ;  /* 0x0000000012107229 */ /* 0x000fe40000000010 */
[----:B------:R-:W-:-:S06]  /*1800*/  ISETP.GE.AND P0, PT, R0, 0xe00, PT ;  /* 0x00000e000000780c */ /* 0x000fcc0003f06270 */
[----:B------:R-:W-:-:S07]  /*1810*/  DADD R6, R20, R16 ;  /* 0x0000000014067229 */ /* 0x000fce0000000010 */
[----:B------:R-:W-:Y:S05]  /*1820*/  @!P0 BRA `(.L_x_18) ;  /* 0x00000008001c8947 */ /* 0x000fea0003800000 */
[----:B------:R-:W-:-:S06]  /*1830*/  UIADD3 UR4, UPT, UPT, UR4, 0xe00, URZ ;  /* 0x00000e0004047890 */ /* 0x000fcc000fffe0ff */
[----:B------:R-:W-:-:S13]  /*1840*/  ISETP.LT.AND P0, PT, R23, UR4, PT ;  /* 0x0000000417007c0c */ /* 0x000fda000bf01270 */
[----:B------:R-:W-:Y:S05]  /*1850*/  @!P0 BRA `(.L_x_19) ;  /* 0xfffffffc00a48947 */ /* 0x000fea000383ffff */
.L_x_17:
[----:B------:R-:W-:-:S13]  /*1860*/  ISETP.LE.AND P0, PT, R4, UR4, PT ;  /* 0x0000000404007c0c */ /* 0x000fda000bf03270 */
[----:B------:R-:W-:Y:S05]  /*1870*/  @P0 BRA `(.L_x_18) ;  /* 0x0000000800080947 */ /* 0x000fea0003800000 */
[----:B------:R-:W-:Y:S01]  /*1880*/  VIADD R0, R4, -UR4 ;  /* 0x8000000404007c36 */ /* 0x000fe20008000000 */
[----:B------:R-:W-:Y:S04]  /*1890*/  BSSY.RECONVERGENT B1, `(.L_x_18) ;  /* 0x0000080000017945 */ /* 0x000fe80003800200 */
[----:B------:R-:W-:-:S13]  /*18a0*/  ISETP.GE.AND P0, PT, R41, R0, PT ;  /* 0x000000002900720c */ /* 0x000fda0003f06270 */
[----:B------:R-:W-:Y:S05]  /*18b0*/  @P0 BRA `(.L_x_20) ;  /* 0x0000000400f40947 */ /* 0x000fea0003800000 */
[----:B------:R-:W-:Y:S01]  /*18c0*/  LOP3.LUT R5, RZ, R41, RZ, 0x33, !PT ;  /* 0x00000029ff057212 */ /* 0x000fe200078e33ff */
[----:B------:R-:W-:Y:S01]  /*18d0*/  BSSY.RECONVERGENT B2, `(.L_x_21) ;  /* 0x0000014000027945 */ /* 0x000fe20003800200 */
[----:B------:R-:W-:Y:S02]  /*18e0*/  IMAD.MOV.U32 R45, RZ, RZ, R41 ;  /* 0x000000ffff2d7224 */ /* 0x000fe400078e0029 */
[----:B------:R-:W-:-:S04]  /*18f0*/  IADD3 R4, PT, PT, R4, -UR4, R5 ;  /* 0x8000000404047c10 */ /* 0x000fc8000fffe005 */
[C---:B------:R-:W-:Y:S02]  /*1900*/  LOP3.LUT R5, R4.reuse, 0x600, RZ, 0xc0, !PT ;  /* 0x0000060004057812 */ /* 0x040fe400078ec0ff */
[----:B------:R-:W-:Y:S02]  /*1910*/  ISETP.GE.U32.AND P1, PT, R4, 0x600, PT ;  /* 0x000006000400780c */ /* 0x000fe40003f26070 */
[----:B------:R-:W-:-:S13]  /*1920*/  ISETP.NE.AND P0, PT, R5, 0x600, PT ;  /* 0x000006000500780c */ /* 0x000fda0003f05270 */
[----:B------:R-:W-:Y:S05]  /*1930*/  @!P0 BRA `(.L_x_22) ;  /* 0x0000000000348947 */ /* 0x000fea0003800000 */
[----:B------:R-:W-:Y:S01]  /*1940*/  LEA.HI R4, R4, 0x1, RZ, 0x17 ;  /* 0x0000000104047811 */ /* 0x000fe200078fb8ff */
[----:B------:R-:W-:Y:S02]  /*1950*/  VIADD R9, R41, UR4 ;  /* 0x0000000429097c36 */ /* 0x000fe40008000000 */
[----:B------:R-:W-:Y:S01]  /*1960*/  IMAD.MOV.U32 R45, RZ, RZ, R41 ;  /* 0x000000ffff2d7224 */ /* 0x000fe200078e0029 */
[----:B------:R-:W-:-:S05]  /*1970*/  LOP3.LUT R4, R4, 0x3, RZ, 0xc0, !PT ;  /* 0x0000000304047812 */ /* 0x000fca00078ec0ff */
[----:B------:R-:W-:-:S07]  /*1980*/  IMAD.MOV R8, RZ, RZ, -R4 ;  /* 0x000000ffff087224 */ /* 0x000fce00078e0a04 */
.L_x_23:
[----:B------:R-:W-:-:S06]  /*1990*/  IMAD.WIDE.U32 R4, R9, 0x8, R2 ;  /* 0x0000000809047825 */ /* 0x000fcc00078e0002 */
[----:B------:R-:W2:Y:S01]  /*19a0*/  LDG.E.64.CONSTANT R4, desc[UR6][R4.64] ;  /* 0x0000000604047981 */ /* 0x000ea2000c1e9b00 */
[----:B------:R-:W-:Y:S02]  /*19b0*/  VIADD R8, R8, 0x1 ;  /* 0x0000000108087836 */ /* 0x000fe40000000000 */
[----:B------:R-:W-:Y:S02]  /*19c0*/  VIADD R45, R45, 0x200 ;  /* 0x000002002d2d7836 */ /* 0x000fe40000000000 */
[----:B------:R-:W-:Y:S01]  /*19d0*/  VIADD R9, R9, 0x200 ;  /* 0x0000020009097836 */ /* 0x000fe20000000000 */
[----:B------:R-:W-:Y:S01]  /*19e0*/  ISETP.NE.AND P0, PT, R8, RZ, PT ;  /* 0x000000ff0800720c */ /* 0x000fe20003f05270 */
[----:B--2---:R-:W-:-:S12]  /*19f0*/  DADD R6, R4, R6 ;  /* 0x0000000004067229 */ /* 0x004fd80000000006 */
[----:B------:R-:W-:Y:S05]  /*1a00*/  @P0 BRA `(.L_x_23) ;  /* 0xfffffffc00e00947 */ /* 0x000fea000383ffff */
.L_x_22:
[----:B------:R-:W-:Y:S05]  /*1a10*/  BSYNC.RECONVERGENT B2 ;  /* 0x0000000000027941 */ /* 0x000fea0003800200 */
.L_x_21:
[----:B------:R-:W-:Y:S05]  /*1a20*/  @!P1 BRA `(.L_x_20) ;  /* 0x0000000400989947 */ /* 0x000fea0003800000 */
[----:B------:R-:W0:Y:S01]  /*1a30*/  LDCU.64 UR8, c[0x0][0x380] ;  /* 0x00007000ff0877ac */ /* 0x000e220008000a00 */
[----:B------:R-:W-:Y:S01]  /*1a40*/  IMAD.IADD R9, R0, 0x1, -R45 ;  /* 0x0000000100097824 */ /* 0x000fe200078e0a2d */
[C---:B------:R-:W-:Y:S01]  /*1a50*/  IADD3 R5, P0, PT, R45.reuse, UR4, RZ ;  /* 0x000000042d057c10 */ /* 0x040fe2000ff1e0ff */
[----:B------:R-:W-:Y:S01]  /*1a60*/  BSSY.RECONVERGENT B2, `(.L_x_24) ;  /* 0x0000039000027945 */ /* 0x000fe20003800200 */
[----:B------:R-:W-:Y:S02]  /*1a70*/  VIADD R43, R45, UR4 ;  /* 0x000000042d2b7c36 */ /* 0x000fe40008000000 */
[----:B------:R-:W-:Y:S01]  /*1a80*/  ISETP.GT.AND P1, PT, R9, 0x1800, PT ;  /* 0x000018000900780c */ /* 0x000fe20003f24270 */
[----:B------:R-:W-:Y:S01]  /*1a90*/  IMAD.X R8, RZ, RZ, RZ, P0 ;  /* 0x000000ffff087224 */ /* 0x000fe200000e06ff */
[----:B0-----:R-:W-:-:S04]  /*1aa0*/  LEA R4, P0, R5, UR8, 0x3 ;  /* 0x0000000805047c11 */ /* 0x001fc8000f8018ff */
[----:B------:R-:W-:Y:S02]  /*1ab0*/  LEA.HI.X R5, R5, UR9, R8, 0x3, P0 ;  /* 0x0000000905057c11 */ /* 0x000fe400080f1c08 */
[----:B------:R-:W-:-:S05]  /*1ac0*/  IADD3 R4, P0, PT, R4, 0x2000, RZ ;  /* 0x0000200004047810 */ /* 0x000fca0007f1e0ff */
[----:B------:R-:W-:Y:S01]  /*1ad0*/  IMAD.X R5, RZ, RZ, R5, P0 ;  /* 0x000000ffff057224 */ /* 0x000fe200000e0605 */
[----:B------:R-:W-:Y:S01]  /*1ae0*/  PLOP3.LUT P0, PT, PT, PT, PT, 0x80, 0x8 ;  /* 0x000000000008781c */ /* 0x000fe20003f0f070 */
[----:B------:R-:W-:-:S12]  /*1af0*/  @!P1 BRA `(.L_x_25) ;  /* 0x0000000000bc9947 */ /* 0x000fd80003800000 */
[----:B------:R-:W-:Y:S01]  /*1b00*/  PLOP3.LUT P0, PT, PT, PT, PT, 0x8, 0x80 ;  /* 0x000000000080781c */ /* 0x000fe20003f0e170 */
[----:B------:R-:W-:-:S12]  /*1b10*/  VIADD R40, R0, 0xffffe800 ;  /* 0xffffe80000287836 */ /* 0x000fd80000000000 */
.L_x_26:
[C---:B------:R-:W-:Y:S01]  /*1b20*/  IMAD.WIDE.U32 R38, R43.reuse, 0x8, R2 ;  /* 0x000000082b267825 */ /* 0x040fe200078e0002 */
[----:B------:R-:W2:Y:S04]  /*1b30*/  LDG.E.64.CONSTANT R8, desc[UR6][R4.64+-0x1000] ;  /* 0xfff0000604087981 */ /* 0x000ea8000c1e9b00 */
[----:B------:R-:W3:Y:S04]  /*1b40*/  LDG.E.64.CONSTANT R10, desc[UR6][R4.64] ;  /* 0x00000006040a7981 */ /* 0x000ee8000c1e9b00 */
[----:B------:R-:W4:Y:S01]  /*1b50*/  LDG.E.64.CONSTANT R38, desc[UR6][R38.64] ;  /* 0x0000000626267981 */ /* 0x000f22000c1e9b00 */
[----:B------:R-:W-:-:S03]  /*1b60*/  VIADD R15, R43, 0x800 ;  /* 0x000008002b0f7836 */ /* 0x000fc60000000000 */
[----:B------:R-:W5:Y:S01]  /*1b70*/  LDG.E.64.CONSTANT R12, desc[UR6][R4.64+0x1000] ;  /* 0x00100006040c7981 */ /* 0x000f62000c1e9b00 */
[----:B------:R-:W-:-:S03]  /*1b80*/  IMAD.WIDE.U32 R14, R15, 0x8, R2 ;  /* 0x000000080f0e7825 */ /* 0x000fc600078e0002 */
[----:B------:R-:W5:Y:S04]  /*1b90*/  LDG.E.64.CONSTANT R16, desc[UR6][R4.64+0x3000] ;  /* 0x0030000604107981 */ /* 0x000f68000c1e9b00 */
[----:B------:R-:W5:Y:S04]  /*1ba0*/  LDG.E.64.CONSTANT R14, desc[UR6][R14.64] ;  /* 0x000000060e0e7981 */ /* 0x000f68000c1e9b00 */
[----:B------:R-:W5:Y:S01]  /*1bb0*/  LDG.E.64.CONSTANT R18, desc[UR6][R4.64+0x4000] ;  /* 0x0040000604127981 */ /* 0x000f62000c1e9b00 */
        /* <DEDUP_REMOVED lines=11> */
[----:B------:R-:W5:Y:S04]  /*1c70*/  LDG.E.64.CONSTANT R34, desc[UR6][R4.64+0xc000] ;  /* 0x00c0000604227981 */ /* 0x000f68000c1e9b00 */
[----:B------:R0:W5:Y:S01]  /*1c80*/  LDG.E.64.CONSTANT R36, desc[UR6][R4.64+0xd000] ;  /* 0x00d0000604247981 */ /* 0x000162000c1e9b00 */
[----:B------:R-:W-:-:S05]  /*1c90*/  VIADD R45, R45, 0x2000 ;  /* 0x000020002d2d7836 */ /* 0x000fca0000000000 */
[----:B------:R-:W-:Y:S02]  /*1ca0*/  ISETP.GE.AND P1, PT, R45, R40, PT ;  /* 0x000000282d00720c */ /* 0x000fe40003f26270 */
[----:B0-----:R-:W-:Y:S01]  /*1cb0*/  IADD3 R4, P2, PT, R4, 0x10000, RZ ;  /* 0x0001000004047810 */ /* 0x001fe20007f5e0ff */
[----:B------:R-:W-:-:S04]  /*1cc0*/  VIADD R43, R43, 0x2000 ;  /* 0x000020002b2b7836 */ /* 0x000fc80000000000 */
[----:B------:R-:W-:Y:S01]  /*1cd0*/  IMAD.X R5, RZ, RZ, R5, P2 ;  /* 0x000000ffff057224 */ /* 0x000fe200010e0605 */
[----:B----4-:R-:W-:-:S08]  /*1ce0*/  DADD R38, R38, R6 ;  /* 0x0000000026267229 */ /* 0x010fd00000000006 */
[----:B--2---:R-:W-:-:S08]  /*1cf0*/  DADD R8, R38, R8 ;  /* 0x0000000026087229 */ /* 0x004fd00000000008 */
[----:B---3--:R-:W-:-:S08]  /*1d00*/  DADD R8, R8, R10 ;  /* 0x0000000008087229 */ /* 0x008fd0000000000a */
[----:B-----5:R-:W-:-:S08]  /*1d10*/  DADD R8, R8, R12 ;  /* 0x0000000008087229 */ /* 0x020fd0000000000c */
        /* <DEDUP_REMOVED lines=13> */
.L_x_25:
[----:B------:R-:W-:Y:S05]  /*1df0*/  BSYNC.RECONVERGENT B2 ;  /* 0x0000000000027941 */ /* 0x000fea0003800200 */
.L_x_24:
[----:B------:R-:W-:Y:S01]  /*1e00*/  IMAD.IADD R8, R0, 0x1, -R45 ;  /* 0x0000000100087824 */ /* 0x000fe200078e0a2d */
[----:B------:R-:W-:Y:S04]  /*1e10*/  BSSY.RECONVERGENT B2, `(.L_x_27) ;  /* 0x000001c000027945 */ /* 0x000fe80003800200 */
[----:B------:R-:W-:-:S13]  /*1e20*/  ISETP.GT.AND P1, PT, R8, 0x800, PT ;  /* 0x000008000800780c */ /* 0x000fda0003f24270 */
[----:B------:R-:W-:Y:S05]  /*1e30*/  @!P1 BRA `(.L_x_28) ;  /* 0x0000000000649947 */ /* 0x000fea0003800000 */
        /* <DEDUP_REMOVED lines=9> */
[----:B------:R-:W5:Y:S04]  /*1ed0*/  LDG.E.64.CONSTANT R22, desc[UR6][R4.64+0x4000] ;  /* 0x0040000604167981 */ /* 0x000f68000c1e9b00 */
[----:B------:R0:W5:Y:S01]  /*1ee0*/  LDG.E.64.CONSTANT R8, desc[UR6][R4.64+0x5000] ;  /* 0x0050000604087981 */ /* 0x000162000c1e9b00 */
[----:B------:R-:W-:Y:S01]  /*1ef0*/  PLOP3.LUT P0, PT, PT, PT, PT, 0x8, 0x80 ;  /* 0x000000000080781c */ /* 0x000fe20003f0e170 */
[----:B------:R-:W-:-:S02]  /*1f00*/  VIADD R45, R45, 0x1000 ;  /* 0x000010002d2d7836 */ /* 0x000fc40000000000 */
[----:B------:R-:W-:Y:S01]  /*1f10*/  VIADD R43, R43, 0x1000 ;  /* 0x000010002b2b7836 */ /* 0x000fe20000000000 */
[----:B----4-:R-:W-:-:S08]  /*1f20*/  DADD R6, R6, R10 ;  /* 0x0000000006067229 */ /* 0x010fd0000000000a */
[----:B--2---:R-:W-:-:S08]  /*1f30*/  DADD R6, R6, R12 ;  /* 0x0000000006067229 */ /* 0x004fd0000000000c */
[----:B---3--:R-:W-:-:S08]  /*1f40*/  DADD R6, R6, R14 ;  /* 0x0000000006067229 */ /* 0x008fd0000000000e */
[----:B-----5:R-:W-:-:S08]  /*1f50*/  DADD R6, R6, R16 ;  /* 0x0000000006067229 */ /* 0x020fd00000000010 */
[----:B------:R-:W-:-:S08]  /*1f60*/  DADD R6, R6, R18 ;  /* 0x0000000006067229 */ /* 0x000fd00000000012 */
[----:B------:R-:W-:Y:S01]  /*1f70*/  DADD R6, R6, R20 ;  /* 0x0000000006067229 */ /* 0x000fe20000000014 */
[----:B------:R-:W-:-:S07]  /*1f80*/  IADD3 R10, P1, PT, R4, 0x8000, RZ ;  /* 0x00008000040a7810 */ /* 0x000fce0007f3e0ff */
[----:B------:R-:W-:Y:S01]  /*1f90*/  DADD R6, R6, R22 ;  /* 0x0000000006067229 */ /* 0x000fe20000000016 */
[----:B0-----:R-:W-:Y:S02]  /*1fa0*/  IMAD.X R5, RZ, RZ, R5, P1 ;  /* 0x000000ffff057224 */ /* 0x001fe400008e0605 */
[----:B------:R-:W-:-:S05]  /*1fb0*/  IMAD.MOV.U32 R4, RZ, RZ, R10 ;  /* 0x000000ffff047224 */ /* 0x000fca00078e000a */
[----:B------:R-:W-:-:S11]  /*1fc0*/  DADD R6, R6, R8 ;  /* 0x0000000006067229 */ /* 0x000fd60000000008 */
.L_x_28:
[----:B------:R-:W-:Y:S05]  /*1fd0*/  BSYNC.RECONVERGENT B2 ;  /* 0x0000000000027941 */ /* 0x000fea0003800200 */
.L_x_27:
[----:B------:R-:W-:-:S13]  /*1fe0*/  ISETP.LT.OR P0, PT, R45, R0, P0 ;  /* 0x000000002d00720c */ /* 0x000fda0000701670 */
[----:B------:R-:W-:Y:S05]  /*1ff0*/  @!P0 BRA `(.L_x_20) ;  /* 0x0000000000248947 */ /* 0x000fea0003800000 */
[----:B------:R-:W-:Y:S01]  /*2000*/  IMAD.WIDE.U32 R2, R43, 0x8, R2 ;  /* 0x000000082b027825 */ /* 0x000fe200078e0002 */
[----:B------:R-:W2:Y:S04]  /*2010*/  LDG.E.64.CONSTANT R8, desc[UR6][R4.64+-0x1000] ;  /* 0xfff0000604087981 */ /* 0x000ea8000c1e9b00 */
[----:B------:R-:W3:Y:S04]  /*2020*/  LDG.E.64.CONSTANT R10, desc[UR6][R4.64] ;  /* 0x00000006040a7981 */ /* 0x000ee8000c1e9b00 */
[----:B------:R-:W4:Y:S04]  /*2030*/  LDG.E.64.CONSTANT R2, desc[UR6][R2.64] ;  /* 0x0000000602027981 */ /* 0x000f28000c1e9b00 */
[----:B------:R-:W5:Y:S01]  /*2040*/  LDG.E.64.CONSTANT R12, desc[UR6][R4.64+0x1000] ;  /* 0x00100006040c7981 */ /* 0x000f62000c1e9b00 */
[----:B----4-:R-:W-:-:S08]  /*2050*/  DADD R6, R6, R2 ;  /* 0x0000000006067229 */ /* 0x010fd00000000002 */
[----:B--2---:R-:W-:-:S08]  /*2060*/  DADD R6, R6, R8 ;  /* 0x0000000006067229 */ /* 0x004fd00000000008 */
[----:B---3--:R-:W-:-:S08]  /*2070*/  DADD R6, R6, R10 ;  /* 0x0000000006067229 */ /* 0x008fd0000000000a */
[----:B-----5:R-:W-:-:S11]  /*2080*/  DADD R6, R6, R12 ;  /* 0x0000000006067229 */ /* 0x020fd6000000000c */
.L_x_20:
[----:B------:R-:W-:Y:S05]  /*2090*/  BSYNC.RECONVERGENT B1 ;  /* 0x0000000000017941 */ /* 0x000fea0003800200 */
.L_x_18:
[----:B------:R-:W0:Y:S01]  /*20a0*/  S2R R0, SR_LANEID ;  /* 0x0000000000007919 */ /* 0x000e220000000000 */
[----:B------:R-:W-:Y:S04]  /*20b0*/  SHFL.DOWN PT, R2, R6, 0x1, 0x1f ;  /* 0x08201f0006027f89 */ /* 0x000fe800000e0000 */
[----:B------:R-:W1:Y:S02]  /*20c0*/  SHFL.DOWN PT, R3, R7, 0x1, 0x1f ;  /* 0x08201f0007037f89 */ /* 0x000e6400000e0000 */
[----:B-1----:R-:W-:Y:S01]  /*20d0*/  DADD R2, R2, R6 ;  /* 0x0000000002027229 */ /* 0x002fe20000000006 */
[C---:B0-----:R-:W-:Y:S02]  /*20e0*/  ISETP.GT.AND P0, PT, R0.reuse, 0x1e, PT ;  /* 0x0000001e0000780c */ /* 0x041fe40003f04270 */
[----:B------:R-:W-:-:S07]  /*20f0*/  ISETP.NE.AND P1, PT, R0, RZ, PT ;  /* 0x000000ff0000720c */ /* 0x000fce0003f25270 */
        /* <DEDUP_REMOVED lines=15> */
[----:B------:R-:W-:Y:S01]  /*21f0*/  ISETP.GT.AND P0, PT, R0, 0x17, PT ;  /* 0x000000170000780c */ /* 0x000fe20003f04270 */
[----:B------:R-:W-:Y:S01]  /*2200*/  SHFL.DOWN PT, R2, R6, 0x8, 0x1f ;  /* 0x09001f0006027f89 */ /* 0x000fe200000e0000 */
[----:B------:R-:W-:-:S03]  /*2210*/  @!P1 MOV R8, 0x400 ;  /* 0x0000040000089802 */ /* 0x000fc60000000f00 */
[----:B------:R-:W0:Y:S01]  /*2220*/  SHFL.DOWN PT, R3, R7, 0x8, 0x1f ;  /* 0x09001f0007037f89 */ /* 0x000e2200000e0000 */
[----:B-1----:R-:W-:Y:S01]  /*2230*/  @!P1 LEA R11, R11, R8, 0x18 ;  /* 0x000000080b0b9211 */ /* 0x002fe200078ec0ff */
[----:B0-----:R-:W-:-:S10]  /*2240*/  DADD R2, R2, R6 ;  /* 0x0000000002027229 */ /* 0x001fd40000000006 */
[----:B------:R-:W-:Y:S02]  /*2250*/  FSEL R4, R6, R2, P0 ;  /* 0x0000000206047208 */ /* 0x000fe40000000000 */
[----:B------:R-:W-:Y:S02]  /*2260*/  FSEL R5, R7, R3, P0 ;  /* 0x0000000307057208 */ /* 0x000fe40000000000 */
[----:B------:R-:W-:Y:S01]  /*2270*/  @!P1 SHF.R.U32.HI R6, RZ, 0x2, R41 ;  /* 0x00000002ff069819 */ /* 0x000fe20000011629 */
[----:B------:R-:W-:Y:S01]  /*2280*/  SHFL.DOWN PT, R2, R4, 0x10, 0x1f ;  /* 0x0a001f0004027f89 */ /* 0x000fe200000e0000 */
[----:B------:R-:W-:Y:S02]  /*2290*/  ISETP.NE.AND P0, PT, R41, RZ, PT ;  /* 0x000000ff2900720c */ /* 0x000fe40003f05270 */
[----:B------:R-:W-:Y:S01]  /*22a0*/  @!P1 LOP3.LUT R6, R6, 0xf8, RZ, 0xc0, !PT ;  /* 0x000000f806069812 */ /* 0x000fe200078ec0ff */
[----:B------:R-:W0:Y:S04]  /*22b0*/  SHFL.DOWN PT, R3, R5, 0x10, 0x1f ;  /* 0x0a001f0005037f89 */ /* 0x000e2800000e0000 */
[----:B------:R-:W-:Y:S01]  /*22c0*/  @!P1 IMAD.IADD R11, R6, 0x1, R11 ;  /* 0x00000001060b9824 */ /* 0x000fe200078e020b */
[----:B0-----:R-:W-:-:S07]  /*22d0*/  DADD R2, R2, R4 ;  /* 0x0000000002027229 */ /* 0x001fce0000000004 */
[----:B------:R0:W-:Y:S01]  /*22e0*/  @!P1 STS.64 [R11+0x10], R2 ;  /* 0x000010020b009388 */ /* 0x0001e20000000a00 */
[----:B------:R-:W-:Y:S01]  /*22f0*/  BAR.SYNC.DEFER_BLOCKING 0x0 ;  /* 0x0000000000007b1d */ /* 0x000fe20000010000 */
[----:B------:R-:W-:-:S04]  /*2300*/  ISETP.GT.AND P1, PT, R0, 0xf, PT ;  /* 0x0000000f0000780c */ /* 0x000fc80003f24270 */
[----:B------:R-:W-:Y:S02]  /*2310*/  FSEL R0, R4, R2, P1 ;  /* 0x0000000204007208 */ /* 0x000fe40000800000 */
[----:B------:R-:W-:-:S03]  /*2320*/  FSEL R5, R5, R3, P1 ;  /* 0x0000000305057208 */ /* 0x000fc60000800000 */
[----:B0-----:R-:W-:Y:S02]  /*2330*/  IMAD.MOV.U32 R2, RZ, RZ, R0 ;  /* 0x000000ffff027224 */ /* 0x001fe400078e0000 */
[----:B------:R-:W-:Y:S01]  /*2340*/  IMAD.MOV.U32 R3, RZ, RZ, R5 ;  /* 0x000000ffff037224 */ /* 0x000fe200078e0005 */
[----:B------:R-:W-:Y:S06]  /*2350*/  @P0 BRA `(.L_x_16) ;  /* 0x0000000000680947 */ /* 0x000fec0003800000 */
[----:B------:R-:W0:Y:S01]  /*2360*/  S2UR UR5, SR_CgaCtaId ;  /* 0x00000000000579c3 */ /* 0x000e220000008800 */
[----:B------:R-:W-:Y:S02]  /*2370*/  UMOV UR4, 0x400 ;  /* 0x0000040000047882 */ /* 0x000fe40000000000 */
[----:B0-----:R-:W-:-:S09]  /*2380*/  ULEA UR4, UR5, UR4, 0x18 ;  /* 0x0000000405047291 */ /* 0x001fd2000f8ec0ff */
[----:B------:R-:W0:Y:S04]  /*2390*/  LDS.64 R4, [UR4+0x18] ;  /* 0x00001804ff047984 */ /* 0x000e280008000a00 */
[----:B------:R-:W1:Y:S04]  /*23a0*/  LDS.128 R8, [UR4+0x20] ;  /* 0x00002004ff087984 */ /* 0x000e680008000c00 */
        /* <DEDUP_REMOVED lines=20> */
[----:B------:R-:W-:-:S11]  /*24f0*/  DADD R2, R2, R10 ;  /* 0x0000000002027229 */ /* 0x000fd6000000000a */
.L_x_16:
[----:B------:R-:W-:Y:S05]  /*2500*/  BSYNC.RECONVERGENT B0 ;  /* 0x0000000000007941 */ /* 0x000fea0003800200 */
.L_x_1:
[----:B------:R-:W-:Y:S05]  /*2510*/  @P0 EXIT ;  /* 0x000000000000094d */ /* 0x000fea0003800000 */
[----:B------:R-:W0:Y:S01]  /*2520*/  LDCU.64 UR4, c[0x0][0x398] ;  /* 0x00007300ff0477ac */ /* 0x000e220008000a00 */
[----:B------:R-:W2:Y:S01]  /*2530*/  LDC.64 R4, c[0x0][0x388] ;  /* 0x0000e200ff047b82 */ /* 0x000ea20000000a00 */
[----:B0-----:R-:W-:-:S07]  /*2540*/  DADD R2, R2, UR4 ;  /* 0x0000000402027e29 */ /* 0x001fce0008000000 */
[----:B--2---:R-:W-:Y:S01]  /*2550*/  STG.E.64 desc[UR6][R4.64], R2 ;  /* 0x0000000204007986 */ /* 0x004fe2000c101b06 */
[----:B------:R-:W-:Y:S05]  /*2560*/  EXIT ;  /* 0x000000000000794d */ /* 0x000fea0003800000 */
.L_x_29:
[----:B------:R-:W-:-:S00]  /*2570*/  BRA `(.L_x_29) ;  /* 0xfffffffc00fc7947 */ /* 0x000fc0000383ffff */
[----:B------:R-:W-:-:S00]  /*2580*/  NOP ;  /* 0x0000000000007918 */ /* 0x000fc00000000000 */
[----:B------:R-:W-:-:S00]  /*2590*/  NOP ;  /* 0x0000000000007918 */ /* 0x000fc00000000000 */
[----:B------:R-:W-:-:S00]  /*25a0*/  NOP ;  /* 0x0000000000007918 */ /* 0x000fc00000000000 */
[----:B------:R-:W-:-:S00]  /*25b0*/  NOP ;  /* 0x0000000000007918 */ /* 0x000fc00000000000 */
[----:B------:R-:W-:-:S00]  /*25c0*/  NOP ;  /* 0x0000000000007918 */ /* 0x000fc00000000000 */
[----:B------:R-:W-:-:S00]  /*25d0*/  NOP ;  /* 0x0000000000007918 */ /* 0x000fc00000000000 */
[----:B------:R-:W-:-:S00]  /*25e0*/  NOP ;  /* 0x0000000000007918 */ /* 0x000fc00000000000 */
[----:B------:R-:W-:-:S00]  /*25f0*/  NOP ;  /* 0x0000000000007918 */ /* 0x000fc00000000000 */
.L_x_191:


//--------------------- .text._ZN3cub18CUB_300001_SM_10006detail6reduce18DeviceReduceKernelINS2_10policy_hubIdyN4cuda3std3__44plusIdEEE10Policy1000EN6thrust24THRUST_300001_SM_1000_NS10device_ptrIdEEyS9_d6squareEEvT0_PT3_T1_NS0_13GridEvenShareISK_EET2_T4_ --------------------------
	.section	.text._ZN3cub18CUB_300001_SM_10006detail6reduce18DeviceReduceKernelINS2_10policy_hubIdyN4cuda3std3__44plusIdEEE10Policy1000EN6thrust24THRUST_300001_SM_1000_NS10device_ptrIdEEyS9_d6squareEEvT0_PT3_T1_NS0_13GridEvenShareISK_EET2_T4_,"ax",@progbits
	.align	128
        .global         _ZN3cub18CUB_300001_SM_10006detail6reduce18DeviceReduceKernelINS2_10policy_hubIdyN4cuda3std3__44plusIdEEE10Policy1000EN6thrust24THRUST_300001_SM_1000_NS10device_ptrIdEEyS9_d6squareEEvT0_PT3_T1_NS0_13GridEvenShareISK_EET2_T4_
        .type           _ZN3cub18CUB_300001_SM_10006detail6reduce18DeviceReduceKernelINS2_10policy_hubIdyN4cuda3std3__44plusIdEEE10Policy1000EN6thrust24THRUST_300001_SM_1000_NS10device_ptrIdEEyS9_d6squareEEvT0_PT3_T1_NS0_13GridEvenShareISK_EET2_T4_,@function
        .size           _ZN3cub18CUB_300001_SM_10006detail6reduce18DeviceReduceKernelINS2_10policy_hubIdyN4cuda3std3__44plusIdEEE10Policy1000EN6thrust24THRUST_300001_SM_1000_NS10device_ptrIdEEyS9_d6squareEEvT0_PT3_T1_NS0_13GridEvenShareISK_EET2_T4_,(.L_x_192 - _ZN3cub18CUB_300001_SM_10006detail6reduce18DeviceReduceKernelINS2_10policy_hubIdyN4cuda3std3__44plusIdEEE10Policy1000EN6thrust24THRUST_300001_SM_1000_NS10device_ptrIdEEyS9_d6squareEEvT0_PT3_T1_NS0_13GridEvenShareISK_EET2_T4_)
        .other          _ZN3cub18CUB_300001_SM_10006detail6reduce18DeviceReduceKernelINS2_10policy_hubIdyN4cuda3std3__44plusIdEEE10Policy1000EN6thrust24THRUST_300001_SM_1000_NS10device_ptrIdEEyS9_d6squareEEvT0_PT3_T1_NS0_13GridEvenShareISK_EET2_T4_,@"STO_CUDA_ENTRY STV_DEFAULT"
_ZN3cub18CUB_300001_SM_10006detail6reduce18DeviceReduceKernelINS2_10policy_hubIdyN4cuda3std3__44plusIdEEE10Policy1000EN6thrust24THRUST_300001_SM_1000_NS10device_ptrIdEEyS9_d6squareEEvT0_PT3_T1_NS0_13GridEvenShareISK_EET2_T4_:
.text._ZN3cub18CUB_300001_SM_10006detail6reduce18DeviceReduceKernelINS2_10policy_hubIdyN4cuda3std3__44plusIdEEE10Policy1000EN6thrust24THRUST_300001_SM_1000_NS10device_ptrIdEEyS9_d6squareEEvT0_PT3_T1_NS0_13GridEvenShareISK_EET2_T4_:
[----:B------:R-:W-:Y:S08]  /*0000*/  LDC R1, c[0x0][0x37c] ;  /* 0x0000df00ff017b82 */ /* 0x000ff00000000800 */
[----:B------:R-:W0:Y:S01]  /*0010*/  S2UR UR11, SR_CTAID.X ;  /* 0x00000000000b79c3 */ /* 0x000e220000002500 */
[----:B------:R-:W1:Y:S01]  /*0020*/  LDCU.64 UR8, c[0x0][0x3b8] ;  /* 0x00007700ff0877ac */ /* 0x000e620008000a00 */
[----:B------:R-:W-:Y:S01]  /*0030*/  BSSY.RECONVERGENT B0, `(.L_x_30) ;  /* 0x0000272000007945 */ /* 0x000fe20003800200 */
[----:B------:R-:W2:Y:S01]  /*0040*/  LDCU UR5, c[0x0][0x3c0] ;  /* 0x00007800ff0577ac */ /* 0x000ea20008000800 */
[----:B------:R-:W3:Y:S01]  /*0050*/  LDCU.64 UR14, c[0x0][0x358] ;  /* 0x00006b00ff0e77ac */ /* 0x000ee20008000a00 */
[----:B-1----:R-:W-:-:S02]  /*0060*/  IMAD.U32 R4, RZ, RZ, UR8 ;  /* 0x00000008ff047e24 */ /* 0x002fc4000f8e00ff */
[----:B------:R-:W-:Y:S01]  /*0070*/  IMAD.U32 R5, RZ, RZ, UR9 ;  /* 0x00000009ff057e24 */ /* 0x000fe2000f8e00ff */
[----:B--2---:R-:W-:Y:S02]  /*0080*/  UIMAD UR5, UR5, 0xe00, URZ ;  /* 0x00000e00050578a4 */ /* 0x004fe4000f8e02ff */
[----:B0-----:R-:W-:Y:S02]  /*0090*/  UIMAD UR6, UR11, 0xe00, URZ ;  /* 0x00000e000b0678a4 */ /* 0x001fe4000f8e02ff */
[----:B------:R-:W-:-:S04]  /*00a0*/  USHF.R.S32.HI UR16, URZ, 0x1f, UR5 ;  /* 0x0000001fff107899 */ /* 0x000fc80008011405 */
[----:B------:R-:W-:-:S04]  /*00b0*/  IADD3 R19, P1, PT, R4, -UR6, RZ ;  /* 0x8000000604137c10 */ /* 0x000fc8000ff3e0ff */
[----:B------:R-:W-:Y:S02]  /*00c0*/  ISETP.GT.U32.AND P0, PT, R19, 0xdff, PT ;  /* 0x00000dff1300780c */ /* 0x000fe40003f04070 */
[----:B------:R-:W-:-:S04]  /*00d0*/  IADD3.X R18, PT, PT, R5, -0x1, RZ, P1, !PT ;  /* 0xffffffff05127810 */ /* 0x000fc80000ffe4ff */
[----:B------:R-:W-:-:S13]  /*00e0*/  ISETP.GT.U32.AND.EX P0, PT, R18, RZ, PT, P0 ;  /* 0x000000ff1200720c */ /* 0x000fda0003f04100 */
[----:B---3--:R-:W-:Y:S05]  /*00f0*/  @P0 BRA `(.L_x_31) ;  /* 0x00000014002c0947 */ /* 0x008fea0003800000 */
[----:B------:R-:W0:Y:S01]  /*0100*/  S2R R0, SR_TID.X ;  /* 0x0000000000007919 */ /* 0x000e220000002100 */
[----:B------:R-:W-:Y:S01]  /*0110*/  VIADD R3, R4, -UR6 ;  /* 0x8000000604037c36 */ /* 0x000fe20008000000 */
[----:B------:R-:W-:Y:S01]  /*0120*/  BSSY.RECONVERGENT B1, `(.L_x_32) ;  /* 0x000000b000017945 */ /* 0x000fe20003800200 */
[----:B------:R-:W-:-:S03]  /*0130*/  CS2R R8, SRZ ;  /* 0x0000000000087805 */ /* 0x000fc6000001ff00 */
[----:B0-----:R-:W-:Y:S01]  /*0140*/  ISETP.GE.AND P0, PT, R0, R3, PT ;  /* 0x000000030000720c */ /* 0x001fe20003f06270 */
[----:B------:R-:W-:-:S12]  /*0150*/  IMAD.MOV.U32 R2, RZ, RZ, R0 ;  /* 0x000000ffff027224 */ /* 0x000fd800078e0000 */
[----:B------:R-:W-:Y:S05]  /*0160*/  @P0 BRA `(.L_x_33) ;  /* 0x0000000000180947 */ /* 0x000fea0003800000 */
[----:B------:R-:W0:Y:S01]  /*0170*/  LDC.64 R6, c[0x0][0x380] ;  /* 0x0000e000ff067b82 */ /* 0x000e220000000a00 */
[----:B------:R-:W-:-:S04]  /*0180*/  VIADD R5, R0, UR6 ;  /* 0x0000000600057c36 */ /* 0x000fc80008000000 */
[----:B0-----:R-:W-:-:S06]  /*0190*/  IMAD.WIDE.U32 R6, R5, 0x8, R6 ;  /* 0x0000000805067825 */ /* 0x001fcc00078e0006 */
[----:B------:R-:W2:Y:S01]  /*01a0*/  LDG.E.64 R6, desc[UR14][R6.64] ;  /* 0x0000000e06067981 */ /* 0x000ea2000c1e1b00 */
[----:B------:R-:W-:Y:S01]  /*01b0*/  VIADD R2, R0, 0x200 ;  /* 0x0000020000027836 */ /* 0x000fe20000000000 */
[----:B--2---:R-:W-:-:S11]  /*01c0*/  DMUL R8, R6, R6 ;  /* 0x0000000606087228 */ /* 0x004fd60000000000 */
.L_x_33:
[----:B------:R-:W-:Y:S05]  /*01d0*/  BSYNC.RECONVERGENT B1 ;  /* 0x0000000000017941 */ /* 0x000fea0003800200 */
.L_x_32:
[----:B------:R-:W-:Y:S01]  /*01e0*/  ISETP.GE.AND P0, PT, R2, R3, PT ;  /* 0x000000030200720c */ /* 0x000fe20003f06270 */
[----:B------:R-:W-:-:S12]  /*01f0*/  BSSY.RECONVERGENT B1, `(.L_x_34) ;  /* 0x0000078000017945 */ /* 0x000fd80003800200 */
[----:B------:R-:W-:Y:S05]  /*0200*/  @P0 BRA `(.L_x_35) ;  /* 0x0000000400d80947 */ /* 0x000fea0003800000 */
[----:B------:R-:W-:Y:S01]  /*0210*/  LOP3.LUT R5, RZ, R2, RZ, 0x33, !PT ;  /* 0x00000002ff057212 */ /* 0x000fe200078e33ff */
[----:B------:R-:W-:Y:S03]  /*0220*/  BSSY.RECONVERGENT B2, `(.L_x_36) ;  /* 0x0000036000027945 */ /* 0x000fe60003800200 */
[----:B------:R-:W-:-:S04]  /*0230*/  IADD3 R6, PT, PT, R4, -UR6, R5 ;  /* 0x8000000604067c10 */ /* 0x000fc8000fffe005 */
[C---:B------:R-:W-:Y:S02]  /*0240*/  ISETP.GE.U32.AND P1, PT, R6.reuse, 0x1e00, PT ;  /* 0x00001e000600780c */ /* 0x040fe40003f26070 */
[----:B------:R-:W-:-:S04]  /*0250*/  LEA.HI R4, R6, 0x1, RZ, 0x17 ;  /* 0x0000000106047811 */ /* 0x000fc800078fb8ff */
[----:B------:R-:W-:-:S04]  /*0260*/  LOP3.LUT R5, R4, 0xf, RZ, 0xc0, !PT ;  /* 0x0000000f04057812 */ /* 0x000fc800078ec0ff */
[----:B------:R-:W-:-:S03]  /*0270*/  ISETP.NE.AND P0, PT, R5, RZ, PT ;  /* 0x000000ff0500720c */ /* 0x000fc60003f05270 */
[----:B------:R-:W-:Y:S10]  /*0280*/  @!P1 BRA `(.L_x_37) ;  /* 0x0000000000bc9947 */ /* 0x000ff40003800000 */
[----:B------:R-:W0:Y:S01]  /*0290*/  LDCU.64 UR4, c[0x0][0x380] ;  /* 0x00007000ff0477ac */ /* 0x000e220008000a00 */
[----:B------:R-:W-:Y:S01]  /*02a0*/  IMAD.WIDE.U32 R6, R2, 0x8, RZ ;  /* 0x0000000802067825 */ /* 0x000fe200078e00ff */
[----:B------:R-:W-:-:S03]  /*02b0*/  LOP3.LUT R26, R4, 0xfffff0, RZ, 0xc0, !PT ;  /* 0x00fffff0041a7812 */ /* 0x000fc600078ec0ff */
[----:B------:R-:W-:Y:S02]  /*02c0*/  IMAD.U32 R11, RZ, RZ, UR11 ;  /* 0x0000000bff0b7e24 */ /* 0x000fe4000f8e00ff */
[----:B------:R-:W-:Y:S02]  /*02d0*/  IMAD.MOV R26, RZ, RZ, -R26 ;  /* 0x000000ffff1a7224 */ /* 0x000fe400078e0a1a */
[----:B------:R-:W-:-:S03]  /*02e0*/  IMAD.WIDE.U32 R6, R11, 0x7000, R6 ;  /* 0x000070000b067825 */ /* 0x000fc600078e0006 */
[----:B0-----:R-:W-:-:S04]  /*02f0*/  IADD3 R6, P1, PT, R6, UR4, RZ ;  /* 0x0000000406067c10 */ /* 0x001fc8000ff3e0ff */
[----:B------:R-:W-:-:S04]  /*0300*/  IADD3 R6, P2, PT, R6, 0x8000, RZ ;  /* 0x0000800006067810 */ /* 0x000fc80007f5e0ff */
[----:B------:R-:W-:-:S09]  /*0310*/  IADD3.X R7, PT, PT, RZ, UR5, R7, P2, P1 ;  /* 0x00000005ff077c10 */ /* 0x000fd200097e2407 */
.L_x_38:
[----:B------:R-:W2:Y:S04]  /*0320*/  LDG.E.64 R10, desc[UR14][R6.64+-0x8000] ;  /* 0xff80000e060a7981 */ /* 0x000ea8000c1e1b00 */
[----:B------:R-:W3:Y:S04]  /*0330*/  LDG.E.64 R12, desc[UR14][R6.64+-0x7000] ;  /* 0xff90000e060c7981 */ /* 0x000ee8000c1e1b00 */
[----:B------:R-:W4:Y:S04]  /*0340*/  LDG.E.64 R14, desc[UR14][R6.64+-0x6000] ;  /* 0xffa0000e060e7981 */ /* 0x000f28000c1e1b00 */
[----:B------:R-:W5:Y:S04]  /*0350*/  LDG.E.64 R16, desc[UR14][R6.64+-0x5000] ;  /* 0xffb0000e06107981 */ /* 0x000f68000c1e1b00 */
[----:B------:R-:W5:Y:S04]  /*0360*/  LDG.E.64 R18, desc[UR14][R6.64+-0x4000] ;  /* 0xffc0000e06127981 */ /* 0x000f68000c1e1b00 */
[----:B------:R-:W5:Y:S04]  /*0370*/  LDG.E.64 R20, desc[UR14][R6.64+-0x3000] ;  /* 0xffd0000e06147981 */ /* 0x000f68000c1e1b00 */
[----:B------:R-:W5:Y:S04]  /*0380*/  LDG.E.64 R24, desc[UR14][R6.64+-0x2000] ;  /* 0xffe0000e06187981 */ /* 0x000f68000c1e1b00 */
[----:B------:R-:W5:Y:S01]  /*0390*/  LDG.E.64 R22, desc[UR14][R6.64+-0x1000] ;  /* 0xfff0000e06167981 */ /* 0x000f62000c1e1b00 */
[----:B--2---:R-:W-:-:S03]  /*03a0*/  DFMA R10, R10, R10, R8 ;  /* 0x0000000a0a0a722b */ /* 0x004fc60000000008 */
[----:B------:R-:W2:Y:S05]  /*03b0*/  LDG.E.64 R8, desc[UR14][R6.64] ;  /* 0x0000000e06087981 */ /* 0x000eaa000c1e1b00 */
[----:B---3--:R-:W-:Y:S02]  /*03c0*/  DFMA R12, R12, R12, R10 ;  /* 0x0000000c0c0c722b */ /* 0x008fe4000000000a */
[----:B------:R-:W3:Y:S06]  /*03d0*/  LDG.E.64 R10, desc[UR14][R6.64+0x1000] ;  /* 0x0010000e060a7981 */ /* 0x000eec000c1e1b00 */
[----:B----4-:R-:W-:-:S02]  /*03e0*/  DFMA R14, R14, R14, R12 ;  /* 0x0000000e0e0e722b */ /* 0x010fc4000000000c */
[----:B------:R-:W4:Y:S06]  /*03f0*/  LDG.E.64 R12, desc[UR14][R6.64+0x2000] ;  /* 0x0020000e060c7981 */ /* 0x000f2c000c1e1b00 */
[----:B-----5:R-:W-:Y:S02]  /*0400*/  DFMA R16, R16, R16, R14 ;  /* 0x000000101010722b */ /* 0x020fe4000000000e */
[----:B------:R-:W5:Y:S06]  /*0410*/  LDG.E.64 R14, desc[UR14][R6.64+0x3000] ;  /* 0x0030000e060e7981 */ /* 0x000f6c000c1e1b00 */
[----:B------:R-:W-:-:S02]  /*0420*/  DFMA R18, R18, R18, R16 ;  /* 0x000000121212722b */ /* 0x000fc40000000010 */
[----:B------:R-:W5:Y:S06]  /*0430*/  LDG.E.64 R16, desc[UR14][R6.64+0x4000] ;  /* 0x0040000e06107981 */ /* 0x000f6c000c1e1b00 */
[----:B------:R-:W-:Y:S02]  /*0440*/  DFMA R20, R20, R20, R18 ;  /* 0x000000141414722b */ /* 0x000fe40000000012 */
[----:B------:R-:W5:Y:S06]  /*0450*/  LDG.E.64 R18, desc[UR14][R6.64+0x5000] ;  /* 0x0050000e06127981 */ /* 0x000f6c000c1e1b00 */
[----:B------:R-:W-:-:S02]  /*0460*/  DFMA R24, R24, R24, R20 ;  /* 0x000000181818722b */ /* 0x000fc40000000014 */
[----:B------:R-:W5:Y:S06]  /*0470*/  LDG.E.64 R20, desc[UR14][R6.64+0x6000] ;  /* 0x0060000e06147981 */ /* 0x000f6c000c1e1b00 */
[----:B------:R-:W-:Y:S02]  /*0480*/  DFMA R22, R22, R22, R24 ;  /* 0x000000161616722b */ /* 0x000fe40000000018 */
[----:B------:R0:W5:Y:S01]  /*0490*/  LDG.E.64 R24, desc[UR14][R6.64+0x7000] ;  /* 0x0070000e06187981 */ /* 0x000162000c1e1b00 */
[----:B------:R-:W-:Y:S02]  /*04a0*/  VIADD R26, R26, 0x10 ;  /* 0x000000101a1a7836 */ /* 0x000fe40000000000 */
[----:B------:R-:W-:-:S03]  /*04b0*/  VIADD R2, R2, 0x2000 ;  /* 0x0000200002027836 */ /* 0x000fc60000000000 */
[----:B------:R-:W-:Y:S02]  /*04c0*/  ISETP.NE.AND P1, PT, R26, RZ, PT ;  /* 0x000000ff1a00720c */ /* 0x000fe40003f25270 */
[----:B0-----:R-:W-:-:S05]  /*04d0*/  IADD3 R6, P2, PT, R6, 0x10000, RZ ;  /* 0x0001000006067810 */ /* 0x001fca0007f5e0ff */
[----:B------:R-:W-:Y:S01]  /*04e0*/  IMAD.X R7, RZ, RZ, R7, P2 ;  /* 0x000000ffff077224 */ /* 0x000fe200010e0607 */
[----:B--2---:R-:W-:-:S08]  /*04f0*/  DFMA R22, R8, R8, R22 ;  /* 0x000000080816722b */ /* 0x004fd00000000016 */
[----:B---3--:R-:W-:-:S08]  /*0500*/  DFMA R22, R10, R10, R22 ;  /* 0x0000000a0a16722b */ /* 0x008fd00000000016 */
[----:B----4-:R-:W-:-:S08]  /*0510*/  DFMA R22, R12, R12, R22 ;  /* 0x0000000c0c16722b */ /* 0x010fd00000000016 */
[----:B-----5:R-:W-:-:S08]  /*0520*/  DFMA R22, R14, R14, R22 ;  /* 0x0000000e0e16722b */ /* 0x020fd00000000016 */
[----:B------:R-:W-:-:S08]  /*0530*/  DFMA R22, R16, R16, R22 ;  /* 0x000000101016722b */ /* 0x000fd00000000016 */
[----:B------:R-:W-:-:S08]  /*0540*/  DFMA R22, R18, R18, R22 ;  /* 0x000000121216722b */ /* 0x000fd00000000016 */
[----:B------:R-:W-:-:S08]  /*0550*/  DFMA R22, R20, R20, R22 ;  /* 0x000000141416722b */ /* 0x000fd00000000016 */
[----:B------:R-:W-:Y:S01]  /*0560*/  DFMA R8, R24, R24, R22 ;  /* 0x000000181808722b */ /* 0x000fe20000000016 */
[----:B------:R-:W-:Y:S10]  /*0570*/  @P1 BRA `(.L_x_38) ;  /* 0xfffffffc00681947 */ /* 0x000ff4000383ffff */
.L_x_37:
[----:B------:R-:W-:Y:S05]  /*0580*/  BSYNC.RECONVERGENT B2 ;  /* 0x0000000000027941 */ /* 0x000fea0003800200 */
.L_x_36:
[----:B------:R-:W-:Y:S05]  /*0590*/  @!P0 BRA `(.L_x_35) ;  /* 0x0000000000f48947 */ /* 0x000fea0003800000 */
[----:B------:R-:W-:Y:S01]  /*05a0*/  ISETP.GE.U32.AND P1, PT, R5, 0x8, PT ;  /* 0x000000080500780c */ /* 0x000fe20003f26070 */
[----:B------:R-:W-:Y:S01]  /*05b0*/  BSSY.RECONVERGENT B2, `(.L_x_39) ;  /* 0x000001a000027945 */ /* 0x000fe20003800200 */
[----:B------:R-:W-:-:S04]  /*05c0*/  LOP3.LUT R26, R4, 0x7, RZ, 0xc0, !PT ;  /* 0x00000007041a7812 */ /* 0x000fc800078ec0ff */
[----:B------:R-:W-:-:S07]  /*05d0*/  ISETP.NE.AND P0, PT, R26, RZ, PT ;  /* 0x000000ff1a00720c */ /* 0x000fce0003f05270 */
[----:B------:R-:W-:Y:S06]  /*05e0*/  @!P1 BRA `(.L_x_40) ;  /* 0x0000000000589947 */ /* 0x000fec0003800000 */
[----:B------:R-:W0:Y:S01]  /*05f0*/  LDCU.64 UR4, c[0x0][0x380] ;  /* 0x00007000ff0477ac */ /* 0x000e220008000a00 */
[----:B------:R-:W-:-:S04]  /*0600*/  IADD3 R5, P1, PT, R2, UR6, RZ ;  /* 0x0000000602057c10 */ /* 0x000fc8000ff3e0ff */
[----:B------:R-:W-:Y:S02]  /*0610*/  LEA.HI.X.SX32 R6, R2, RZ, 0x1, P1 ;  /* 0x000000ff02067211 */ /* 0x000fe400008f0eff */
[----:B0-----:R-:W-:-:S04]  /*0620*/  LEA R24, P1, R5, UR4, 0x3 ;  /* 0x0000000405187c11 */ /* 0x001fc8000f8218ff */
[----:B------:R-:W-:-:S05]  /*0630*/  LEA.HI.X R25, R5, UR5, R6, 0x3, P1 ;  /* 0x0000000505197c11 */ /* 0x000fca00088f1c06 */
        /* <DEDUP_REMOVED lines=8> */
[----:B------:R-:W-:Y:S01]  /*06c0*/  VIADD R2, R2, 0x1000 ;  /* 0x0000100002027836 */ /* 0x000fe20000000000 */
[----:B--2---:R-:W-:-:S08]  /*06d0*/  DFMA R8, R20, R20, R8 ;  /* 0x000000141408722b */ /* 0x004fd00000000008 */
[----:B---3--:R-:W-:-:S08]  /*06e0*/  DFMA R8, R18, R18, R8 ;  /* 0x000000121208722b */ /* 0x008fd00000000008 */
[----:B----4-:R-:W-:-:S08]  /*06f0*/  DFMA R8, R16, R16, R8 ;  /* 0x000000101008722b */ /* 0x010fd00000000008 */
[----:B-----5:R-:W-:-:S08]  /*0700*/  DFMA R8, R14, R14, R8 ;  /* 0x0000000e0e08722b */ /* 0x020fd00000000008 */
[----:B------:R-:W-:-:S08]  /*0710*/  DFMA R8, R12, R12, R8 ;  /* 0x0000000c0c08722b */ /* 0x000fd00000000008 */
[----:B------:R-:W-:-:S08]  /*0720*/  DFMA R8, R10, R10, R8 ;  /* 0x0000000a0a08722b */ /* 0x000fd00000000008 */
[----:B------:R-:W-:-:S08]  /*0730*/  DFMA R8, R6, R6, R8 ;  /* 0x000000060608722b */ /* 0x000fd00000000008 */
[----:B------:R-:W-:-:S11]  /*0740*/  DFMA R8, R22, R22, R8 ;  /* 0x000000161608722b */ /* 0x000fd60000000008 */
.L_x_40:
[----:B------:R-:W-:Y:S05]  /*0750*/  BSYNC.RECONVERGENT B2 ;  /* 0x0000000000027941 */ /* 0x000fea0003800200 */
.L_x_39:
        /* <DEDUP_REMOVED lines=14> */
[----:B------:R-:W5:Y:S01]  /*0840*/  LDG.E.64 R14, desc[UR14][R4.64+0x3000] ;  /* 0x0030000e040e7981 */ /* 0x000f62000c1e1b00 */
[----:B------:R-:W-:Y:S01]  /*0850*/  VIADD R2, R2, 0x800 ;  /* 0x0000080002027836 */ /* 0x000fe20000000000 */
[----:B--2---:R-:W-:-:S08]  /*0860*/  DFMA R6, R6, R6, R8 ;  /* 0x000000060606722b */ /* 0x004fd00000000008 */
[----:B---3--:R-:W-:-:S08]  /*0870*/  DFMA R6, R10, R10, R6 ;  /* 0x0000000a0a06722b */ /* 0x008fd00000000006 */
[----:B----4-:R-:W-:-:S08]  /*0880*/  DFMA R6, R12, R12, R6 ;  /* 0x0000000c0c06722b */ /* 0x010fd00000000006 */
[----:B-----5:R-:W-:-:S11]  /*0890*/  DFMA R8, R14, R14, R6 ;  /* 0x0000000e0e08722b */ /* 0x020fd60000000006 */
.L_x_42:
[----:B------:R-:W-:Y:S05]  /*08a0*/  BSYNC.RECONVERGENT B2 ;  /* 0x0000000000027941 */ /* 0x000fea0003800200 */
.L_x_41:
[----:B------:R-:W-:Y:S05]  /*08b0*/  @!P0 BRA `(.L_x_35) ;  /* 0x00000000002c8947 */ /* 0x000fea0003800000 */
[----:B------:R-:W0:Y:S01]  /*08c0*/  LDC.64 R4, c[0x0][0x380] ;  /* 0x0000e000ff047b82 */ /* 0x000e220000000a00 */
[----:B------:R-:W-:Y:S02]  /*08d0*/  IMAD.U32 R7, RZ, RZ, UR11 ;  /* 0x0000000bff077e24 */ /* 0x000fe4000f8e00ff */
[----:B------:R-:W-:Y:S02]  /*08e0*/  IMAD.MOV R10, RZ, RZ, -R16 ;  /* 0x000000ffff0a7224 */ /* 0x000fe400078e0a10 */
[----:B0-----:R-:W-:-:S07]  /*08f0*/  IMAD.WIDE.U32 R4, R7, 0x7000, R4 ;  /* 0x0000700007047825 */ /* 0x001fce00078e0004 */
.L_x_43:
[----:B------:R-:W-:-:S06]  /*0900*/  IMAD.WIDE R6, R2, 0x8, R4 ;  /* 0x0000000802067825 */ /* 0x000fcc00078e0204 */
[----:B------:R-:W2:Y:S01]  /*0910*/  LDG.E.64 R6, desc[UR14][R6.64] ;  /* 0x0000000e06067981 */ /* 0x000ea2000c1e1b00 */
[----:B------:R-:W-:Y:S02]  /*0920*/  VIADD R10, R10, 0x1 ;  /* 0x000000010a0a7836 */ /* 0x000fe40000000000 */
[----:B------:R-:W-:-:S03]  /*0930*/  VIADD R2, R2, 0x200 ;  /* 0x0000020002027836 */ /* 0x000fc60000000000 */
[----:B------:R-:W-:Y:S01]  /*0940*/  ISETP.NE.AND P0, PT, R10, RZ, PT ;  /* 0x000000ff0a00720c */ /* 0x000fe20003f05270 */
[----:B--2---:R-:W-:-:S12]  /*0950*/  DFMA R8, R6, R6, R8 ;  /* 0x000000060608722b */ /* 0x004fd80000000008 */
[----:B------:R-:W-:Y:S05]  /*0960*/  @P0 BRA `(.L_x_43) ;  /* 0xfffffffc00e40947 */ /* 0x000fea000383ffff */
.L_x_35:
[----:B------:R-:W-:Y:S05]  /*0970*/  BSYNC.RECONVERGENT B1 ;  /* 0x0000000000017941 */ /* 0x000fea0003800200 */
.L_x_34:
[----:B------:R-:W-:-:S13]  /*0980*/  ISETP.GE.AND P0, PT, R3, 0x200, PT ;  /* 0x000002000300780c */ /* 0x000fda0003f06270 */
[----:B------:R-:W-:Y:S05]  /*0990*/  @!P0 BRA `(.L_x_44) ;  /* 0x0000000400148947 */ /* 0x000fea0003800000 */
        /* <DEDUP_REMOVED lines=10> */
[----:B------:R-:W-:-:S03]  /*0a40*/  @!P1 SHF.R.U32.HI R3, RZ, 0x2, R0 ;  /* 0x00000002ff039819 */ /* 0x000fc60000011600 */
[----:B------:R-:W0:Y:S01]  /*0a50*/  SHFL.DOWN PT, R5, R7, 0x2, 0x1f ;  /* 0x08401f0007057f89 */ /* 0x000e2200000e0000 */
[----:B------:R-:W-:Y:S01]  /*0a60*/  @!P1 LOP3.LUT R3, R3, 0xf8, RZ, 0xc0, !PT ;  /* 0x000000f803039812 */ /* 0x000fe200078ec0ff */
        /* <DEDUP_REMOVED lines=14> */
[----:B-1----:R-:W-:-:S05]  /*0b50*/  @!P1 LEA R10, R13, R10, 0x18 ;  /* 0x0000000a0d0a9211 */ /* 0x002fca00078ec0ff */
[----:B------:R-:W-:Y:S01]  /*0b60*/  @!P1 IMAD.IADD R3, R3, 0x1, R10 ;  /* 0x0000000103039824 */ /* 0x000fe200078e020a */
[----:B0-----:R-:W-:-:S10]  /*0b70*/  DADD R4, R4, R8 ;  /* 0x0000000004047229 */ /* 0x001fd40000000008 */
[----:B------:R-:W-:Y:S02]  /*0b80*/  FSEL R6, R8, R4, P0 ;  /* 0x0000000408067208 */ /* 0x000fe40000000000 */
[----:B------:R-:W-:Y:S02]  /*0b90*/  FSEL R7, R9, R5, P0 ;  /* 0x0000000509077208 */ /* 0x000fe40000000000 */
[----:B------:R-:W-:Y:S01]  /*0ba0*/  ISETP.NE.AND P0, PT, R0, RZ, PT ;  /* 0x000000ff0000720c */ /* 0x000fe20003f05270 */
[----:B------:R-:W-:Y:S04]  /*0bb0*/  SHFL.DOWN PT, R4, R6, 0x10, 0x1f ;  /* 0x0a001f0006047f89 */ /* 0x000fe800000e0000 */
[----:B------:R-:W0:Y:S02]  /*0bc0*/  SHFL.DOWN PT, R5, R7, 0x10, 0x1f ;  /* 0x0a001f0007057f89 */ /* 0x000e2400000e0000 */
        /* <DEDUP_REMOVED lines=10> */
[----:B--2---:R-:W0:Y:S04]  /*0c70*/  LDS.64 R2, [UR4+0x18] ;  /* 0x00001804ff027984 */ /* 0x004e280008000a00 */
        /* <DEDUP_REMOVED lines=23> */
.L_x_44:
[----:B------:R-:W-:-:S05]  /*0df0*/  LOP3.LUT R2, R0, 0x3e0, RZ, 0xc0, !PT ;  /* 0x000003e000027812 */ /* 0x000fca00078ec0ff */
[----:B------:R-:W-:Y:S01]  /*0e00*/  VIADD R4, R2, 0x20 ;  /* 0x0000002002047836 */ /* 0x000fe20000000000 */
[----:B------:R-:W-:-:S04]  /*0e10*/  LOP3.LUT R2, RZ, R2, RZ, 0x33, !PT ;  /* 0x00000002ff027212 */ /* 0x000fc800078e33ff */
[----:B------:R-:W-:Y:S01]  /*0e20*/  ISETP.GT.AND P0, PT, R4, R3, PT ;  /* 0x000000030400720c */ /* 0x000fe20003f04270 */
[----:B------:R-:W-:-:S05]  /*0e30*/  IMAD.IADD R2, R3, 0x1, R2 ;  /* 0x0000000103027824 */ /* 0x000fca00078e0202 */
[----:B------:R-:W-:Y:S02]  /*0e40*/  SEL R5, R2, 0x1f, P0 ;  /* 0x0000001f02057807 */ /* 0x000fe40000000000 */
[----:B------:R-:W0:Y:S03]  /*0e50*/  S2R R2, SR_LANEID ;  /* 0x0000000000027919 */ /* 0x000e260000000000 */
[----:B------:R-:W-:Y:S04]  /*0e60*/  SHFL.DOWN PT, R6, R8, 0x1, R5 ;  /* 0x0820000008067989 */ /* 0x000fe800000e0005 */
[----:B------:R-:W1:Y:S02]  /*0e70*/  SHFL.DOWN PT, R7, R9, 0x1, R5 ;  /* 0x0820000009077989 */ /* 0x000e6400000e0005 */
[----:B-1----:R-:W-:Y:S01]  /*0e80*/  DADD R6, R6, R8 ;  /* 0x0000000006067229 */ /* 0x002fe20000000008 */
[C---:B0-----:R-:W-:Y:S01]  /*0e90*/  ISETP.GE.AND P0, PT, R2.reuse, R5, PT ;  /* 0x000000050200720c */ /* 0x041fe20003f06270 */
[C---:B------:R-:W-:Y:S01]  /*0ea0*/  VIADD R4, R2.reuse, 0x2 ;  /* 0x0000000202047836 */ /* 0x040fe20000000000 */
[----:B------:R-:W-:-:S07]  /*0eb0*/  ISETP.NE.AND P1, PT, R2, RZ, PT ;  /* 0x000000ff0200720c */ /* 0x000fce0003f25270 */
[----:B------:R-:W-:Y:S02]  /*0ec0*/  FSEL R10, R6, R8, !P0 ;  /* 0x00000008060a7208 */ /* 0x000fe40004000000 */
[----:B------:R-:W-:Y:S02]  /*0ed0*/  FSEL R11, R7, R9, !P0 ;  /* 0x00000009070b7208 */ /* 0x000fe40004000000 */
[----:B------:R-:W-:Y:S01]  /*0ee0*/  ISETP.GT.AND P0, PT, R4, R5, PT ;  /* 0x000000050400720c */ /* 0x000fe20003f04270 */
[----:B------:R-:W-:Y:S01]  /*0ef0*/  SHFL.DOWN PT, R6, R10, 0x2, R5 ;  /* 0x084000000a067989 */ /* 0x000fe200000e0005 */
[----:B------:R-:W-:-:S03]  /*0f00*/  VIADD R4, R2, 0x4 ;  /* 0x0000000402047836 */ /* 0x000fc60000000000 */
[----:B------:R-:W0:Y:S02]  /*0f10*/  SHFL.DOWN PT, R7, R11, 0x2, R5 ;  /* 0x084000000b077989 */ /* 0x000e2400000e0005 */
[----:B0-----:R-:W-:-:S10]  /*0f20*/  DADD R6, R6, R10 ;  /* 0x0000000006067229 */ /* 0x001fd4000000000a */
[----:B------:R-:W-:Y:S02]  /*0f30*/  FSEL R12, R10, R6, P0 ;  /* 0x000000060a0c7208 */ /* 0x000fe40000000000 */
[----:B------:R-:W-:Y:S02]  /*0f40*/  FSEL R13, R11, R7, P0 ;  /* 0x000000070b0d7208 */ /* 0x000fe40000000000 */
[----:B------:R-:W-:Y:S01]  /*0f50*/  ISETP.GT.AND P0, PT, R4, R5, PT ;  /* 0x000000050400720c */ /* 0x000fe20003f04270 */
[----:B------:R-:W-:Y:S01]  /*0f60*/  SHFL.DOWN PT, R6, R12, 0x4, R5 ;  /* 0x088000000c067989 */ /* 0x000fe200000e0005 */
[C---:B------:R-:W-:Y:S02]  /*0f70*/  VIADD R4, R2.reuse, 0x8 ;  /* 0x0000000802047836 */ /* 0x040fe40000000000 */
[----:B------:R-:W-:Y:S01]  /*0f80*/  VIADD R2, R2, 0x10 ;  /* 0x0000001002027836 */ /* 0x000fe20000000000 */
[----:B------:R-:W0:Y:S02]  /*0f90*/  SHFL.DOWN PT, R7, R13, 0x4, R5 ;  /* 0x088000000d077989 */ /* 0x000e2400000e0005 */
[----:B0-----:R-:W-:-:S10]  /*0fa0*/  DADD R6, R6, R12 ;  /* 0x0000000006067229 */ /* 0x001fd4000000000c */
[----:B------:R-:W-:Y:S02]  /*0fb0*/  FSEL R8, R12, R6, P0 ;  /* 0x000000060c087208 */ /* 0x000fe40000000000 */
[----:B------:R-:W-:Y:S02]  /*0fc0*/  FSEL R9, R13, R7, P0 ;  /* 0x000000070d097208 */ /* 0x000fe40000000000 */
[----:B------:R-:W-:Y:S01]  /*0fd0*/  ISETP.GT.AND P0, PT, R4, R5, PT ;  /* 0x000000050400720c */ /* 0x000fe20003f04270 */
[----:B------:R-:W-:Y:S01]  /*0fe0*/  SHFL.DOWN PT, R6, R8, 0x8, R5 ;  /* 0x0900000008067989 */ /* 0x000fe200000e0005 */
[----:B------:R-:W-:-:S03]  /*0ff0*/  @!P1 SHF.R.U32.HI R4, RZ, 0x2, R0 ;  /* 0x00000002ff049819 */ /* 0x000fc60000011600 */
[----:B------:R-:W0:Y:S01]  /*1000*/  SHFL.DOWN PT, R7, R9, 0x8, R5 ;  /* 0x0900000009077989 */ /* 0x000e2200000e0005 */
[----:B------:R-:W-:Y:S01]  /*1010*/  @!P1 LOP3.LUT R4, R4, 0xf8, RZ, 0xc0, !PT ;  /* 0x000000f804049812 */ /* 0x000fe200078ec0ff */
[----:B------:R-:W1:Y:S01]  /*1020*/  @!P1 S2R R13, SR_CgaCtaId ;  /* 0x00000000000d9919 */ /* 0x000e620000008800 */
[----:B0-----:R-:W-:-:S10]  /*1030*/  DADD R6, R6, R8 ;  /* 0x0000000006067229 */ /* 0x001fd40000000008 */
[----:B------:R-:W-:Y:S02]  /*1040*/  FSEL R10, R8, R6, P0 ;  /* 0x00000006080a7208 */ /* 0x000fe40000000000 */
[----:B------:R-:W-:Y:S02]  /*1050*/  FSEL R11, R9, R7, P0 ;  /* 0x00000007090b7208 */ /* 0x000fe40000000000 */
[----:B------:R-:W-:Y:S01]  /*1060*/  @!P1 MOV R8, 0x400 ;  /* 0x0000040000089802 */ /* 0x000fe20000000f00 */
[----:B------:R-:W-:Y:S01]  /*1070*/  SHFL.DOWN PT, R6, R10, 0x10, R5 ;  /* 0x0a0000000a067989 */ /* 0x000fe200000e0005 */
[----:B------:R-:W-:Y:S02]  /*1080*/  ISETP.GT.AND P0, PT, R2, R5, PT ;  /* 0x000000050200720c */ /* 0x000fe40003f04270 */
[----:B-1----:R-:W-:Y:S01]  /*1090*/  @!P1 LEA R13, R13, R8, 0x18 ;  /* 0x000000080d0d9211 */ /* 0x002fe200078ec0ff */
[----:B------:R-:W0:Y:S04]  /*10a0*/  SHFL.DOWN PT, R7, R11, 0x10, R5 ;  /* 0x0a0000000b077989 */ /* 0x000e2800000e0005 */
[----:B------:R-:W-:Y:S01]  /*10b0*/  @!P1 IMAD.IADD R13, R4, 0x1, R13 ;  /* 0x00000001040d9824 */ /* 0x000fe200078e020d */
[----:B0-----:R-:W-:-:S10]  /*10c0*/  DADD R6, R6, R10 ;  /* 0x0000000006067229 */ /* 0x001fd4000000000a */
[----:B------:R-:W-:Y:S02]  /*10d0*/  FSEL R8, R10, R6, P0 ;  /* 0x000000060a087208 */ /* 0x000fe40000000000 */
[----:B------:R-:W-:Y:S02]  /*10e0*/  FSEL R9, R11, R7, P0 ;  /* 0x000000070b097208 */ /* 0x000fe40000000000 */
[----:B------:R-:W-:-:S03]  /*10f0*/  ISETP.NE.AND P0, PT, R0, RZ, PT ;  /* 0x000000ff0000720c */ /* 0x000fc60003f05270 */
[----:B------:R1:W-:Y:S01]  /*1100*/  @!P1 STS.64 [R13+0x10], R8 ;  /* 0x000010080d009388 */ /* 0x0003e20000000a00 */
[----:B------:R-:W-:Y:S09]  /*1110*/  BAR.SYNC.DEFER_BLOCKING 0x0 ;  /* 0x0000000000007b1d */ /* 0x000ff20000010000 */
[----:B------:R-:W-:Y:S05]  /*1120*/  @P0 BRA `(.L_x_45) ;  /* 0x0000001400880947 */ /* 0x000fea0003800000 */
[----:B------:R-:W0:Y:S01]  /*1130*/  S2UR UR5, SR_CgaCtaId ;  /* 0x00000000000579c3 */ /* 0x000e220000008800 */
[----:B------:R-:W-:Y:S01]  /*1140*/  UMOV UR4, 0x400 ;  /* 0x0000040000047882 */ /* 0x000fe20000000000 */
[----:B------:R-:W-:Y:S01]  /*1150*/  ISETP.GT.AND P1, PT, R3, 0x20, PT ;  /* 0x000000200300780c */ /* 0x000fe20003f24270 */
[----:B0-----:R-:W-:-:S09]  /*1160*/  ULEA UR4, UR5, UR4, 0x18 ;  /* 0x0000000405047291 */ /* 0x001fd2000f8ec0ff */
[----:B------:R-:W0:Y:S04]  /*1170*/  LDS.64 R10, [UR4+0x18] ;  /* 0x00001804ff0a7984 */ /* 0x000e280008000a00 */
[----:B------:R-:W2:Y:S01]  /*1180*/  LDS.128 R4, [UR4+0x20] ;  /* 0x00002004ff047984 */ /* 0x000ea20008000c00 */
[----:B0-----:R-:W-:-:S10]  /*1190*/  DADD R10, R8, R10 ;  /* 0x00000000080a7229 */ /* 0x001fd4000000000a */
[----:B------:R-:W-:Y:S02]  /*11a0*/  FSEL R12, R10, R8, P1 ;  /* 0x000000080a0c7208 */ /* 0x000fe40000800000 */
[----:B-1----:R-:W-:Y:S02]  /*11b0*/  FSEL R13, R11, R9, P1 ;  /* 0x000000090b0d7208 */ /* 0x002fe40000800000 */
[----:B------:R-:W0:Y:S01]  /*11c0*/  LDS.128 R8, [UR4+0x30] ;  /* 0x00003004ff087984 */ /* 0x000e220008000c00 */
[----:B------:R-:W-:-:S03]  /*11d0*/  ISETP.GT.AND P1, PT, R3, 0x40, PT ;  /* 0x000000400300780c */ /* 0x000fc60003f24270 */
        /* <DEDUP_REMOVED lines=61> */
.L_x_31:
[----:B------:R-:W0:Y:S01]  /*15b0*/  S2R R0, SR_TID.X ;  /* 0x0000000000007919 */ /* 0x000e220000002100 */
[----:B------:R-:W1:Y:S01]  /*15c0*/  LDC.64 R2, c[0x0][0x380] ;  /* 0x0000e000ff027b82 */ /* 0x000e620000000a00 */
[----:B0-----:R-:W-:-:S04]  /*15d0*/  VIADD R21, R0, UR6 ;  /* 0x0000000600157c36 */ /* 0x001fc80008000000 */
[----:B-1----:R-:W-:-:S05]  /*15e0*/  IMAD.WIDE.U32 R20, R21, 0x8, R2 ;  /* 0x0000000815147825 */ /* 0x002fca00078e0002 */
[----:B------:R-:W2:Y:S04]  /*15f0*/  LDG.E.64 R16, desc[UR14][R20.64+0x1000] ;  /* 0x0010000e14107981 */ /* 0x000ea8000c1e1b00 */
[----:B------:R-:W3:Y:S04]  /*1600*/  LDG.E.64 R14, desc[UR14][R20.64] ;  /* 0x0000000e140e7981 */ /* 0x000ee8000c1e1b00 */
[----:B------:R-:W4:Y:S04]  /*1610*/  LDG.E.64 R12, desc[UR14][R20.64+0x2000] ;  /* 0x0020000e140c7981 */ /* 0x000f28000c1e1b00 */
[----:B------:R-:W5:Y:S04]  /*1620*/  LDG.E.64 R10, desc[UR14][R20.64+0x3000] ;  /* 0x0030000e140a7981 */ /* 0x000f68000c1e1b00 */
[----:B------:R-:W5:Y:S04]  /*1630*/  LDG.E.64 R6, desc[UR14][R20.64+0x4000] ;  /* 0x0040000e14067981 */ /* 0x000f68000c1e1b00 */
[----:B------:R-:W5:Y:S04]  /*1640*/  LDG.E.64 R2, desc[UR14][R20.64+0x5000] ;  /* 0x0050000e14027981 */ /* 0x000f68000c1e1b00 */
[----:B------:R-:W5:Y:S01]  /*1650*/  LDG.E.64 R8, desc[UR14][R20.64+0x6000] ;  /* 0x0060000e14087981 */ /* 0x000f62000c1e1b00 */
[----:B------:R-:W-:-:S04]  /*1660*/  ISETP.GE.U32.AND P0, PT, R19, UR5, PT ;  /* 0x0000000513007c0c */ /* 0x000fc8000bf06070 */
[----:B------:R-:W-:Y:S01]  /*1670*/  ISETP.GE.U32.AND.EX P0, PT, R18, UR16, PT, P0 ;  /* 0x0000001012007c0c */ /* 0x000fe2000bf06100 */
[----:B--2---:R-:W-:-:S08]  /*1680*/  DMUL R16, R16, R16 ;  /* 0x0000001010107228 */ /* 0x004fd00000000000 */
[----:B---3--:R-:W-:-:S08]  /*1690*/  DFMA R16, R14, R14, R16 ;  /* 0x0000000e0e10722b */ /* 0x008fd00000000010 */
[----:B----4-:R-:W-:-:S08]  /*16a0*/  DFMA R16, R12, R12, R16 ;  /* 0x0000000c0c10722b */ /* 0x010fd00000000010 */
[----:B-----5:R-:W-:-:S08]  /*16b0*/  DFMA R16, R10, R10, R16 ;  /* 0x0000000a0a10722b */ /* 0x020fd00000000010 */
[----:B------:R-:W-:-:S08]  /*16c0*/  DFMA R16, R6, R6, R16 ;  /* 0x000000060610722b */ /* 0x000fd00000000010 */
[----:B------:R-:W-:-:S08]  /*16d0*/  DFMA R16, R2, R2, R16 ;  /* 0x000000020210722b */ /* 0x000fd00000000010 */
[----:B------:R-:W-:Y:S01]  /*16e0*/  DFMA R8, R8, R8, R16 ;  /* 0x000000080808722b */ /* 0x000fe20000000010 */
[----:B------:R-:W-:Y:S10]  /*16f0*/  @!P0 BRA `(.L_x_46) ;  /* 0x0000000c00048947 */ /* 0x000ff40003800000 */
[----:B------:R-:W-:Y:S01]  /*1700*/  UIADD3 UR8, UP0, UPT, UR5, UR6, URZ ;  /* 0x0000000605087290 */ /* 0x000fe2000ff1e0ff */
[----:B------:R-:W-:Y:S01]  /*1710*/  IADD3 R26, P1, PT, R4, -0xe00, RZ ;  /* 0xfffff200041a7810 */ /* 0x000fe20007f3e0ff */
[----:B------:R-:W0:Y:S01]  /*1720*/  LDCU.64 UR12, c[0x0][0x380] ;  /* 0x00007000ff0c77ac */ /* 0x000e220008000a00 */
[----:B------:R-:W-:Y:S02]  /*1730*/  LOP3.LUT R3, RZ, R0, RZ, 0x33, !PT ;  /* 0x00000000ff037212 */ /* 0x000fe400078e33ff */
[----:B------:R-:W-:Y:S01]  /*1740*/  IADD3.X R2, PT, PT, R5, -0x1, RZ, P1, !PT ;  /* 0xffffffff05027810 */ /* 0x000fe20000ffe4ff */
[----:B------:R-:W-:Y:S01]  /*1750*/  UIADD3.X UR9, UPT, UPT, URZ, UR16, URZ, UP0, !UPT ;  /* 0x00000010ff097290 */ /* 0x000fe200087fe4ff */
[----:B------:R-:W-:Y:S01]  /*1760*/  ISETP.LT.U32.AND P0, PT, R26, UR8, PT ;  /* 0x000000081a007c0c */ /* 0x000fe2000bf01070 */
[----:B------:R-:W-:Y:S01]  /*1770*/  UMOV UR4, URZ ;  /* 0x000000ff00047c82 */ /* 0x000fe20008000000 */
[----:B------:R-:W-:Y:S01]  /*1780*/  IADD3 R7, P2, PT, R0, UR8, RZ ;  /* 0x0000000800077c10 */ /* 0x000fe2000ff5e0ff */
[----:B------:R-:W-:Y:S01]  /*1790*/  UMOV UR10, UR8 ;  /* 0x00000008000a7c82 */ /* 0x000fe20008000000 */
[----:B------:R-:W-:Y:S01]  /*17a0*/  IADD3 R3, PT, PT, R4, -UR5, R3 ;  /* 0x8000000504037c10 */ /* 0x000fe2000fffe003 */
[----:B------:R-:W-:Y:S01]  /*17b0*/  IMAD.U32 R11, RZ, RZ, UR9 ;  /* 0x00000009ff0b7e24 */ /* 0x000fe2000f8e00ff */
[----:B------:R-:W-:Y:S01]  /*17c0*/  UMOV UR7, UR9 ;  /* 0x0000000900077c82 */ /* 0x000fe20008000000 */
[----:B------:R-:W-:-:S02]  /*17d0*/  IMAD.X R10, RZ, RZ, UR9, P2 ;  /* 0x00000009ff0a7e24 */ /* 0x000fc400090e06ff */
[----:B------:R-:W-:Y:S01]  /*17e0*/  VIADD R3, R3, -UR6 ;  /* 0x8000000603037c36 */ /* 0x000fe20008000000 */
[----:B------:R-:W-:Y:S02]  /*17f0*/  ISETP.GT.U32.AND.EX P0, PT, R11, R2, PT, P0 ;  /* 0x000000020b00720c */ /* 0x000fe40003f04100 */
[----:B0-----:R-:W-:-:S04]  /*1800*/  LEA R6, P1, R7, UR12, 0x3 ;  /* 0x0000000c07067c11 */ /* 0x001fc8000f8218ff */
[----:B------:R-:W-:Y:S02]  /*1810*/  IADD3 R6, P2, PT, R6, 0x8000, RZ ;  /* 0x0000800006067810 */ /* 0x000fe40007f5e0ff */
[----:B------:R-:W-:-:S05]  /*1820*/  LEA.HI.X R7, R7, UR13, R10, 0x3, P1 ;  /* 0x0000000d07077c11 */ /* 0x000fca00088f1c0a */
[----:B------:R-:W-:Y:S01]  /*1830*/  IMAD.X R7, RZ, RZ, R7, P2 ;  /* 0x000000ffff077224 */ /* 0x000fe200010e0607 */
[----:B------:R-:W-:Y:S06]  /*1840*/  @P0 BRA `(.L_x_47) ;  /* 0x0000000000a80947 */ /* 0x000fec0003800000 */
[----:B------:R-:W0:Y:S01]  /*1850*/  LDC.64 R4, c[0x0][0x3b8] ;  /* 0x0000ee00ff047b82 */ /* 0x000e220000000a00 */
[----:B------:R-:W1:Y:S01]  /*1860*/  LDCU.64 UR12, c[0x0][0x380] ;  /* 0x00007000ff0c77ac */ /* 0x000e620008000a00 */
[----:B------:R-:W-:Y:S01]  /*1870*/  NOP ;  /* 0x0000000000007918 */ /* 0x000fe20000000000 */
.L_x_48:
[----:B------:R-:W-:-:S05]  /*1880*/  IADD3 R10, P0, PT, R0, UR8, RZ ;  /* 0x00000008000a7c10 */ /* 0x000fca000ff1e0ff */
[----:B------:R-:W-:Y:S01]  /*1890*/  IMAD.X R11, RZ, RZ, UR9, P0 ;  /* 0x00000009ff0b7e24 */ /* 0x000fe200080e06ff */
[----:B-1----:R-:W-:-:S04]  /*18a0*/  LEA R24, P0, R10, UR12, 0x3 ;  /* 0x0000000c0a187c11 */ /* 0x002fc8000f8018ff */
[----:B------:R-:W-:-:S05]  /*18b0*/  LEA.HI.X R25, R10, UR13, R11, 0x3, P0 ;  /* 0x0000000d0a197c11 */ /* 0x000fca00080f1c0b */
[----:B------:R-:W2:Y:S04]  /*18c0*/  LDG.E.64 R12, desc[UR14][R24.64] ;  /* 0x0000000e180c7981 */ /* 0x000ea8000c1e1b00 */
[----:B------:R-:W3:Y:S04]  /*18d0*/  LDG.E.64 R14, desc[UR14][R24.64+0x1000] ;  /* 0x0010000e180e7981 */ /* 0x000ee8000c1e1b00 */
[----:B------:R-:W4:Y:S04]  /*18e0*/  LDG.E.64 R16, desc[UR14][R24.64+0x2000] ;  /* 0x0020000e18107981 */ /* 0x000f28000c1e1b00 */
[----:B------:R-:W5:Y:S04]  /*18f0*/  LDG.E.64 R18, desc[UR14][R24.64+0x3000] ;  /* 0x0030000e18127981 */ /* 0x000f68000c1e1b00 */
[----:B------:R-:W5:Y:S04]  /*1900*/  LDG.E.64 R20, desc[UR14][R24.64+0x4000] ;  /* 0x0040000e18147981 */ /* 0x000f68000c1e1b00 */
[----:B------:R-:W5:Y:S04]  /*1910*/  LDG.E.64 R10, desc[UR14][R24.64+0x5000] ;  /* 0x0050000e180a7981 */ /* 0x000f68000c1e1b00 */
[----:B------:R-:W5:Y:S01]  /*1920*/  LDG.E.64 R22, desc[UR14][R24.64+0x6000] ;  /* 0x0060000e18167981 */ /* 0x000f62000c1e1b00 */
[----:B------:R-:W-:-:S04]  /*1930*/  UIADD3 UR6, UP0, UPT, UR5, UR10, URZ ;  /* 0x0000000a05067290 */ /* 0x000fc8000ff1e0ff */
[----:B------:R-:W-:Y:S01]  /*1940*/  UIADD3.X UR7, UPT, UPT, UR16, UR7, URZ, UP0, !UPT ;  /* 0x0000000710077290 */ /* 0x000fe200087fe4ff */
[----:B--2---:R-:W-:Y:S01]  /*1950*/  DFMA R8, R12, R12, R8 ;  /* 0x0000000c0c08722b */ /* 0x004fe20000000008 */
[----:B0-----:R-:W-:-:S04]  /*1960*/  IADD3 R12, P1, PT, R4, -UR8, RZ ;  /* 0x80000008040c7c10 */ /* 0x001fc8000ff3e0ff */
[----:B------:R-:W-:-:S03]  /*1970*/  ISETP.GE.U32.AND P0, PT, R12, UR5, PT ;  /* 0x000000050c007c0c */ /* 0x000fc6000bf06070 */
[----:B---3--:R-:W-:-:S08]  /*1980*/  DFMA R8, R14, R14, R8 ;  /* 0x0000000e0e08722b */ /* 0x008fd00000000008 */
[----:B----4-:R-:W-:-:S08]  /*1990*/  DFMA R8, R16, R16, R8 ;  /* 0x000000101008722b */ /* 0x010fd00000000008 */
[----:B-----5:R-:W-:-:S08]  /*19a0*/  DFMA R8, R18, R18, R8 ;  /* 0x000000121208722b */ /* 0x020fd00000000008 */
[----:B------:R-:W-:-:S08]  /*19b0*/  DFMA R8, R20, R20, R8 ;  /* 0x000000141408722b */ /* 0x000fd00000000008 */
[----:B------:R-:W-:Y:S01]  /*19c0*/  DFMA R8, R10, R10, R8 ;  /* 0x0000000a0a08722b */ /* 0x000fe20000000008 */
[----:B------:R-:W-:Y:S01]  /*19d0*/  IADD3.X R10, PT, PT, R5, ~UR9, RZ, P1, !PT ;  /* 0x80000009050a7c10 */ /* 0x000fe20008ffe4ff */
[----:B------:R-:W-:-:S03]  /*19e0*/  IMAD.U32 R11, RZ, RZ, UR5 ;  /* 0x00000005ff0b7e24 */ /* 0x000fc6000f8e00ff */
[----:B------:R-:W-:Y:S01]  /*19f0*/  ISETP.GE.U32.AND.EX P0, PT, R10, UR16, PT, P0 ;  /* 0x000000100a007c0c */ /* 0x000fe2000bf06100 */
[----:B------:R-:W-:Y:S01]  /*1a00*/  IMAD.U32 R10, RZ, RZ, UR5 ;  /* 0x00000005ff0a7e24 */ /* 0x000fe2000f8e00ff */
[----:B------:R-:W-:Y:S01]  /*1a10*/  LEA R6, P1, R11, R6, 0x3 ;  /* 0x000000060b067211 */ /* 0x000fe200078218ff */
[----:B------:R-:W-:Y:S01]  /*1a20*/  IMAD.U32 R11, RZ, RZ, UR16 ;  /* 0x00000010ff0b7e24 */ /* 0x000fe2000f8e00ff */
[----:B------:R-:W-:-:S04]  /*1a30*/  DFMA R8, R22, R22, R8 ;  /* 0x000000161608722b */ /* 0x000fc80000000008 */
[----:B------:R-:W-:-:S05]  /*1a40*/  LEA.HI.X R7, R10, R7, R11, 0x3, P1 ;  /* 0x000000070a077211 */ /* 0x000fca00008f1c0b */
[----:B------:R-:W-:Y:S05]  /*1a50*/  @!P0 BRA `(.L_x_46) ;  /* 0x00000008002c8947 */ /* 0x000fea0003800000 */
[----:B------:R-:W-:Y:S02]  /*1a60*/  UIADD3 UR8, UP0, UPT, UR5, UR8, URZ ;  /* 0x0000000805087290 */ /* 0x000fe4000ff1e0ff */
[----:B------:R-:W-:Y:S01]  /*1a70*/  VIADD R3, R3, -UR5 ;  /* 0x8000000503037c36 */ /* 0x000fe20008000000 */
[----:B------:R-:W-:Y:S02]  /*1a80*/  UIADD3 UR4, UPT, UPT, UR4, 0x1, URZ ;  /* 0x0000000104047890 */ /* 0x000fe4000fffe0ff */
[----:B------:R-:W-:Y:S01]  /*1a90*/  UIADD3.X UR9, UPT, UPT, UR16, UR9, URZ, UP0, !UPT ;  /* 0x0000000910097290 */ /* 0x000fe200087fe4ff */
[----:B------:R-:W-:Y:S01]  /*1aa0*/  ISETP.LT.U32.AND P0, PT, R26, UR8, PT ;  /* 0x000000081a007c0c */ /* 0x000fe2000bf01070 */
[----:B------:R-:W-:-:S04]  /*1ab0*/  UMOV UR10, UR6 ;  /* 0x00000006000a7c82 */ /* 0x000fc80008000000 */
[----:B------:R-:W-:-:S05]  /*1ac0*/  IMAD.U32 R11, RZ, RZ, UR9 ;  /* 0x00000009ff0b7e24 */ /* 0x000fca000f8e00ff */
[----:B------:R-:W-:-:S13]  /*1ad0*/  ISETP.GT.U32.AND.EX P0, PT, R11, R2, PT, P0 ;  /* 0x000000020b00720c */ /* 0x000fda0003f04100 */
[----:B------:R-:W-:Y:S05]  /*1ae0*/  @!P0 BRA `(.L_x_48) ;  /* 0xfffffffc00648947 */ /* 0x000fea000383ffff */
.L_x_47:
[C---:B------:R-:W-:Y:S01]  /*1af0*/  VIADD R11, R4.reuse, -UR8 ;  /* 0x80000008040b7c36 */ /* 0x040fe20008000000 */
[----:B------:R-:W-:Y:S01]  /*1b00*/  ISETP.LE.U32.AND P1, PT, R4, UR8, PT ;  /* 0x0000000804007c0c */ /* 0x000fe2000bf23070 */
[----:B------:R-:W-:Y:S01]  /*1b10*/  IMAD.U32 R2, RZ, RZ, UR9 ;  /* 0x00000009ff027e24 */ /* 0x000fe2000f8e00ff */
[----:B------:R-:W-:Y:S02]  /*1b20*/  BSSY.RECONVERGENT B1, `(.L_x_46) ;  /* 0x000007e000017945 */ /* 0x000fe40003800200 */
[----:B------:R-:W-:-:S04]  /*1b30*/  ISETP.GE.AND P0, PT, R0, R11, PT ;  /* 0x0000000b0000720c */ /* 0x000fc80003f06270 */
[----:B------:R-:W-:-:S13]  /*1b40*/  ISETP.GE.U32.OR.EX P0, PT, R2, R5, P0, P1 ;  /* 0x000000050200720c */ /* 0x000fda0000706510 */
[----:B------:R-:W-:Y:S05]  /*1b50*/  @P0 BRA `(.L_x_49) ;  /* 0x0000000400e80947 */ /* 0x000fea0003800000 */
[----:B------:R-:W0:Y:S01]  /*1b60*/  LDC R2, c[0x0][0x3c0] ;  /* 0x0000f000ff027b82 */ /* 0x000e220000000800 */
[----:B------:R-:W-:Y:S01]  /*1b70*/  UIMAD UR6, UR11, 0xe00, URZ ;  /* 0x00000e000b0678a4 */ /* 0x000fe2000f8e02ff */
[----:B------:R-:W-:Y:S01]  /*1b80*/  LOP3.LUT R5, RZ, R0, RZ, 0x33, !PT ;  /* 0x00000000ff057212 */ /* 0x000fe200078e33ff */
[----:B------:R-:W-:Y:S02]  /*1b90*/  BSSY.RECONVERGENT B2, `(.L_x_50) ;  /* 0x0000035000027945 */ /* 0x000fe40003800200 */
[----:B------:R-:W-:-:S06]  /*1ba0*/  UIADD3 UR6, UPT, UPT, UR5, UR6, URZ ;  /* 0x0000000605067290 */ /* 0x000fcc000fffe0ff */
[----:B------:R-:W-:Y:S01]  /*1bb0*/  IADD3 R4, PT, PT, R4, -UR6, R5 ;  /* 0x8000000604047c10 */ /* 0x000fe2000fffe005 */
[----:B0-----:R-:W-:-:S04]  /*1bc0*/  IMAD R5, R2, UR4, RZ ;  /* 0x0000000402057c24 */ /* 0x001fc8000f8e02ff */
[----:B------:R-:W-:-:S05]  /*1bd0*/  IMAD R4, R5, -0xe00, R4 ;  /* 0xfffff20005047824 */ /* 0x000fca00078e0204 */
[C---:B------:R-:W-:Y:S02]  /*1be0*/  ISETP.GE.U32.AND P1, PT, R4.reuse, 0x1e00, PT ;  /* 0x00001e000400780c */ /* 0x040fe40003f26070 */
[----:B------:R-:W-:Y:S01]  /*1bf0*/  LEA.HI R5, R4, 0x1, RZ, 0x17 ;  /* 0x0000000104057811 */ /* 0x000fe200078fb8ff */
[----:B------:R-:W-:-:S03]  /*1c00*/  IMAD.MOV.U32 R4, RZ, RZ, R0 ;  /* 0x000000ffff047224 */ /* 0x000fc600078e0000 */
[----:B------:R-:W-:-:S04]  /*1c10*/  LOP3.LUT R26, R5, 0xf, RZ, 0xc0, !PT ;  /* 0x0000000f051a7812 */ /* 0x000fc800078ec0ff */
[----:B------:R-:W-:-:S03]  /*1c20*/  ISETP.NE.AND P0, PT, R26, RZ, PT ;  /* 0x000000ff1a00720c */ /* 0x000fc60003f05270 */
[----:B------:R-:W-:Y:S10]  /*1c30*/  @!P1 BRA `(.L_x_51) ;  /* 0x0000000000a89947 */ /* 0x000ff40003800000 */
[----:B------:R-:W-:Y:S01]  /*1c40*/  LEA.HI R2, R3, 0x1, RZ, 0x17 ;  /* 0x0000000103027811 */ /* 0x000fe200078fb8ff */
[----:B------:R-:W-:-:S03]  /*1c50*/  IMAD.MOV.U32 R4, RZ, RZ, R0 ;  /* 0x000000ffff047224 */ /* 0x000fc600078e0000 */
[----:B------:R-:W-:-:S05]  /*1c60*/  LOP3.LUT R2, R2, 0xfffff0, RZ, 0xc0, !PT ;  /* 0x00fffff002027812 */ /* 0x000fca00078ec0ff */
[----:B------:R-:W-:-:S07]  /*1c70*/  IMAD.MOV R2, RZ, RZ, -R2 ;  /* 0x000000ffff027224 */ /* 0x000fce00078e0a02 */
.L_x_52:
        /* <DEDUP_REMOVED lines=38> */
.L_x_51:
[----:B------:R-:W-:Y:S05]  /*1ee0*/  BSYNC.RECONVERGENT B2 ;  /* 0x0000000000027941 */ /* 0x000fea0003800200 */
.L_x_50:
[----:B------:R-:W-:Y:S05]  /*1ef0*/  @!P0 BRA `(.L_x_49) ;  /* 0x0000000400008947 */ /* 0x000fea0003800000 */
[----:B------:R-:W-:Y:S01]  /*1f00*/  ISETP.GE.U32.AND P1, PT, R26, 0x8, PT ;  /* 0x000000081a00780c */ /* 0x000fe20003f26070 */
[----:B------:R-:W-:Y:S01]  /*1f10*/  BSSY.RECONVERGENT B2, `(.L_x_53) ;  /* 0x0000019000027945 */ /* 0x000fe20003800200 */
[----:B------:R-:W-:-:S04]  /*1f20*/  LOP3.LUT R2, R5, 0x7, RZ, 0xc0, !PT ;  /* 0x0000000705027812 */ /* 0x000fc800078ec0ff */
[----:B------:R-:W-:-:S07]  /*1f30*/  ISETP.NE.AND P0, PT, R2, RZ, PT ;  /* 0x000000ff0200720c */ /* 0x000fce0003f05270 */
[----:B------:R-:W-:Y:S06]  /*1f40*/  @!P1 BRA `(.L_x_54) ;  /* 0x0000000000549947 */ /* 0x000fec0003800000 */
[----:B------:R-:W-:-:S05]  /*1f50*/  IADD3 R6, P1, PT, R4, UR8, RZ ;  /* 0x0000000804067c10 */ /* 0x000fca000ff3e0ff */
[----:B------:R-:W-:Y:S01]  /*1f60*/  IMAD.X R7, RZ, RZ, UR9, P1 ;  /* 0x00000009ff077e24 */ /* 0x000fe200088e06ff */
[----:B------:R-:W-:-:S04]  /*1f70*/  LEA R24, P1, R6, UR12, 0x3 ;  /* 0x0000000c06187c11 */ /* 0x000fc8000f8218ff */
        /* <DEDUP_REMOVED lines=18> */
.L_x_54:
[----:B------:R-:W-:Y:S05]  /*20a0*/  BSYNC.RECONVERGENT B2 ;  /* 0x0000000000027941 */ /* 0x000fea0003800200 */
.L_x_53:
[----:B------:R-:W-:Y:S05]  /*20b0*/  @!P0 BRA `(.L_x_49) ;  /* 0x0000000000908947 */ /* 0x000fea0003800000 */
[----:B------:R-:W-:Y:S01]  /*20c0*/  ISETP.GE.U32.AND P1, PT, R2, 0x4, PT ;  /* 0x000000040200780c */ /* 0x000fe20003f26070 */
[----:B------:R-:W-:Y:S01]  /*20d0*/  BSSY.RECONVERGENT B2, `(.L_x_55) ;  /* 0x0000010000027945 */ /* 0x000fe20003800200 */
[----:B------:R-:W-:-:S11]  /*20e0*/  LOP3.LUT P0, RZ, R5, 0x3, RZ, 0xc0, !PT ;  /* 0x0000000305ff7812 */ /* 0x000fd6000780c0ff */
[----:B------:R-:W-:Y:S05]  /*20f0*/  @!P1 BRA `(.L_x_56) ;  /* 0x0000000000349947 */ /* 0x000fea0003800000 */
[----:B------:R-:W-:-:S05]  /*2100*/  IADD3 R2, P1, PT, R4, UR8, RZ ;  /* 0x0000000804027c10 */ /* 0x000fca000ff3e0ff */
[----:B------:R-:W-:Y:S01]  /*2110*/  IMAD.X R5, RZ, RZ, UR9, P1 ;  /* 0x00000009ff057e24 */ /* 0x000fe200088e06ff */
[----:B------:R-:W-:-:S04]  /*2120*/  LEA R6, P1, R2, UR12, 0x3 ;  /* 0x0000000c02067c11 */ /* 0x000fc8000f8218ff */
        /* <DEDUP_REMOVED lines=10> */
.L_x_56:
[----:B------:R-:W-:Y:S05]  /*21d0*/  BSYNC.RECONVERGENT B2 ;  /* 0x0000000000027941 */ /* 0x000fea0003800200 */
.L_x_55:
[----:B------:R-:W-:Y:S05]  /*21e0*/  @!P0 BRA `(.L_x_49) ;  /* 0x0000000000448947 */ /* 0x000fea0003800000 */
[----:B------:R-:W-:Y:S02]  /*21f0*/  LOP3.LUT R2, R3, 0xffff, RZ, 0xc0, !PT ;  /* 0x0000ffff03027812 */ /* 0x000fe400078ec0ff */
[----:B------:R-:W-:Y:S02]  /*2200*/  IADD3 R6, P0, PT, R4, UR10, RZ ;  /* 0x0000000a04067c10 */ /* 0x000fe4000ff1e0ff */
[----:B------:R-:W-:Y:S02]  /*2210*/  LEA.HI R2, R2, 0x1, RZ, 0x17 ;  /* 0x0000000102027811 */ /* 0x000fe400078fb8ff */
[----:B------:R-:W-:Y:S01]  /*2220*/  LEA R5, P1, R6, UR12, 0x3 ;  /* 0x0000000c06057c11 */ /* 0x000fe2000f8218ff */
[----:B------:R-:W-:Y:S01]  /*2230*/  IMAD.X R3, RZ, RZ, UR7, P0 ;  /* 0x00000007ff037e24 */ /* 0x000fe200080e06ff */
[----:B------:R-:W-:-:S04]  /*2240*/  LOP3.LUT R2, R2, 0x3, RZ, 0xc0, !PT ;  /* 0x0000000302027812 */ /* 0x000fc800078ec0ff */
[----:B------:R-:W-:Y:S01]  /*2250*/  LEA.HI.X R6, R6, UR13, R3, 0x3, P1 ;  /* 0x0000000d06067c11 */ /* 0x000fe200088f1c03 */
[----:B------:R-:W-:-:S07]  /*2260*/  IMAD.MOV R4, RZ, RZ, -R2 ;  /* 0x000000ffff047224 */ /* 0x000fce00078e0a02 */
.L_x_57:
[----:B------:R-:W-:Y:S02]  /*2270*/  IMAD.MOV.U32 R2, RZ, RZ, R5 ;  /* 0x000000ffff027224 */ /* 0x000fe400078e0005 */
[----:B------:R-:W-:-:S06]  /*2280*/  IMAD.MOV.U32 R3, RZ, RZ, R6 ;  /* 0x000000ffff037224 */ /* 0x000fcc00078e0006 */
[----:B------:R-:W2:Y:S01]  /*2290*/  LDG.E.64 R2, desc[UR14][R2.64] ;  /* 0x0000000e02027981 */ /* 0x000ea2000c1e1b00 */
[----:B------:R-:W-:Y:S01]  /*22a0*/  VIADD R4, R4, 0x1 ;  /* 0x0000000104047836 */ /* 0x000fe20000000000 */
[----:B------:R-:W-:-:S04]  /*22b0*/  IADD3 R5, P1, PT, R5, 0x1000, RZ ;  /* 0x0000100005057810 */ /* 0x000fc80007f3e0ff */
[----:B------:R-:W-:Y:S01]  /*22c0*/  ISETP.NE.AND P0, PT, R4, RZ, PT ;  /* 0x000000ff0400720c */ /* 0x000fe20003f05270 */
[----:B------:R-:W-:Y:S01]  /*22d0*/  IMAD.X R6, RZ, RZ, R6, P1 ;  /* 0x000000ffff067224 */ /* 0x000fe200008e0606 */
[----:B--2---:R-:W-:-:S11]  /*22e0*/  DFMA R8, R2, R2, R8 ;  /* 0x000000020208722b */ /* 0x004fd60000000008 */
[----:B------:R-:W-:Y:S05]  /*22f0*/  @P0 BRA `(.L_x_57) ;  /* 0xfffffffc00dc0947 */ /* 0x000fea000383ffff */
.L_x_49:
[----:B------:R-:W-:Y:S05]  /*2300*/  BSYNC.RECONVERGENT B1 ;  /* 0x0000000000017941 */ /* 0x000fea0003800200 */
.L_x_46:
        /* <DEDUP_REMOVED lines=42> */
[----:B------:R-:W1:Y:S01]  /*25b0*/  S2UR UR5, SR_CgaCtaId ;  /* 0x00000000000579c3 */ /* 0x000e620000008800 */
[----:B------:R-:W-:Y:S02]  /*25c0*/  UMOV UR4, 0x400 ;  /* 0x0000040000047882 */ /* 0x000fe40000000000 */
[----:B-1----:R-:W-:-:S09]  /*25d0*/  ULEA UR4, UR5, UR4, 0x18 ;  /* 0x0000000405047291 */ /* 0x002fd2000f8ec0ff */
[----:B0-----:R-:W0:Y:S04]  /*25e0*/  LDS.64 R2, [UR4+0x18] ;  /* 0x00001804ff027984 */ /* 0x001e280008000a00 */
        /* <DEDUP_REMOVED lines=22> */
.L_x_45:
[----:B------:R-:W-:Y:S05]  /*2750*/  BSYNC.RECONVERGENT B0 ;  /* 0x0000000000007941 */ /* 0x000fea0003800200 */
.L_x_30:
[----:B------:R-:W-:Y:S05]  /*2760*/  @P0 EXIT ;  /* 0x000000000000094d */ /* 0x000fea0003800000 */
[----:B------:R-:W3:Y:S02]  /*2770*/  LDCU.64 UR4, c[0x0][0x388] ;  /* 0x00007100ff0477ac */ /* 0x000ee40008000a00 */
[----:B---3--:R-:W-:-:S06]  /*2780*/  UIMAD.WIDE.U32 UR4, UR11, 0x8, UR4 ;  /* 0x000000080b0478a5 */ /* 0x008fcc000f8e0004 */
[----:B------:R-:W-:Y:S02]  /*2790*/  IMAD.U32 R2, RZ, RZ, UR4 ;  /* 0x00000004ff027e24 */ /* 0x000fe4000f8e00ff */
[----:B0-2---:R-:W-:-:S05]  /*27a0*/  IMAD.U32 R3, RZ, RZ, UR5 ;  /* 0x00000005ff037e24 */ /* 0x005fca000f8e00ff */
[----:B------:R-:W-:Y:S01]  /*27b0*/  STG.E.64 desc[UR14][R2.64], R8 ;  /* 0x0000000802007986 */ /* 0x000fe2000c101b0e */
[----:B------:R-:W-:Y:S05]  /*27c0*/  EXIT ;  /* 0x000000000000794d */ /* 0x000fea0003800000 */
.L_x_58:
        /* <DEDUP_REMOVED lines=11> */
.L_x_192:


//--------------------- .text._ZN3cub18CUB_300001_SM_10006detail6reduce28DeviceReduceSingleTileKernelINS2_10policy_hubIdyN4cuda3std3__44plusIdEEE10Policy1000EN6thrust24THRUST_300001_SM_1000_NS10device_ptrIdEEPdyS9_dd6squareEEvT0_T1_T2_T3_T4_T6_ --------------------------
	.section	.text._ZN3cub18CUB_300001_SM_10006detail6reduce28DeviceReduceSingleTileKernelINS2_10policy_hubIdyN4cuda3std3__44plusIdEEE10Policy1000EN6thrust24THRUST_300001_SM_1000_NS10device_ptrIdEEPdyS9_dd6squareEEvT0_T1_T2_T3_T4_T6_,"ax",@progbits
	.align	128
        .global         _ZN3cub18CUB_300001_SM_10006detail6reduce28DeviceReduceSingleTileKernelINS2_10policy_hubIdyN4cuda3std3__44plusIdEEE10Policy1000EN6thrust24THRUST_300001_SM_1000_NS10device_ptrIdEEPdyS9_dd6squareEEvT0_T1_T2_T3_T4_T6_
        .type           _ZN3cub18CUB_300001_SM_10006detail6reduce28DeviceReduceSingleTileKernelINS2_10policy_hubIdyN4cuda3std3__44plusIdEEE10Policy1000EN6thrust24THRUST_300001_SM_1000_NS10device_ptrIdEEPdyS9_dd6squareEEvT0_T1_T2_T3_T4_T6_,@function
        .size           _ZN3cub18CUB_300001_SM_10006detail6reduce28DeviceReduceSingleTileKernelINS2_10policy_hubIdyN4cuda3std3__44plusIdEEE10Policy1000EN6thrust24THRUST_300001_SM_1000_NS10device_ptrIdEEPdyS9_dd6squareEEvT0_T1_T2_T3_T4_T6_,(.L_x_193 - _ZN3cub18CUB_300001_SM_10006detail6reduce28DeviceReduceSingleTileKernelINS2_10policy_hubIdyN4cuda3std3__44plusIdEEE10Policy1000EN6thrust24THRUST_300001_SM_1000_NS10device_ptrIdEEPdyS9_dd6squareEEvT0_T1_T2_T3_T4_T6_)
        .other          _ZN3cub18CUB_300001_SM_10006detail6reduce28DeviceReduceSingleTileKernelINS2_10policy_hubIdyN4cuda3std3__44plusIdEEE10Policy1000EN6thrust24THRUST_300001_SM_1000_NS10device_ptrIdEEPdyS9_dd6squareEEvT0_T1_T2_T3_T4_T6_,@"STO_CUDA_ENTRY STV_DEFAULT"
_ZN3cub18CUB_300001_SM_10006detail6reduce28DeviceReduceSingleTileKernelINS2_10policy_hubIdyN4cuda3std3__44plusIdEEE10Policy1000EN6thrust24THRUST_300001_SM_1000_NS10device_ptrIdEEPdyS9_dd6squareEEvT0_T1_T2_T3_T4_T6_:
.text._ZN3cub18CUB_300001_SM_10006detail6reduce28DeviceReduceSingleTileKernelINS2_10policy_hubIdyN4cuda3std3__44plusIdEEE10Policy1000EN6thrust24THRUST_300001_SM_1000_NS10device_ptrIdEEPdyS9_dd6squareEEvT0_T1_T2_T3_T4_T6_:
[----:B------:R-:W-:Y:S01]  /*0000*/  LDC R1, c[0x0][0x37c] ;  /* 0x0000df00ff017b82 */ /* 0x000fe20000000800 */
[----:B------:R-:W0:Y:S01]  /*0010*/  LDCU.64 UR4, c[0x0][0x390] ;  /* 0x00007200ff0477ac */ /* 0x000e220008000a00 */
[----:B------:R-:W1:Y:S01]  /*0020*/  LDCU.64 UR6, c[0x0][0x358] ;  /* 0x00006b00ff0677ac */ /* 0x000e620008000a00 */
[----:B0-----:R-:W-:Y:S02]  /*0030*/  IMAD.U32 R8, RZ, RZ, UR4 ;  /* 0x00000004ff087e24 */ /* 0x001fe4000f8e00ff */
[----:B------:R-:W-:-:S03]  /*0040*/  IMAD.U32 R9, RZ, RZ, UR5 ;  /* 0x00000005ff097e24 */ /* 0x000fc6000f8e00ff */
[----:B------:R-:W-:-:S04]  /*0050*/  ISETP.NE.U32.AND P0, PT, R8, RZ, PT ;  /* 0x000000ff0800720c */ /* 0x000fc80003f05070 */
[----:B------:R-:W-:-:S13]  /*0060*/  ISETP.NE.AND.EX P0, PT, R9, RZ, PT, P0 ;  /* 0x000000ff0900720c */ /* 0x000fda0003f05300 */
        /* <DEDUP_REMOVED lines=8> */
.L_x_59:
[----:B------:R-:W-:Y:S01]  /*00f0*/  ISETP.GT.U32.AND P0, PT, R8, 0xdff, PT ;  /* 0x00000dff0800780c */ /* 0x000fe20003f04070 */
[----:B------:R-:W-:Y:S03]  /*0100*/  BSSY.RECONVERGENT B0, `(.L_x_60) ;  /* 0x000024f000007945 */ /* 0x000fe60003800200 */
[----:B------:R-:W-:-:S13]  /*0110*/  ISETP.GT.U32.AND.EX P0, PT, R9, RZ, PT, P0 ;  /* 0x000000ff0900720c */ /* 0x000fda0003f04100 */
[----:B------:R-:W-:Y:S05]  /*0120*/  @P0 BRA `(.L_x_61) ;  /* 0x0000001400380947 */ /* 0x000fea0003800000 */
[----:B------:R-:W0:Y:S01]  /*0130*/  S2R R0, SR_TID.X ;  /* 0x0000000000007919 */ /* 0x000e220000002100 */
[----:B------:R-:W-:Y:S01]  /*0140*/  BSSY.RECONVERGENT B1, `(.L_x_62) ;  /* 0x000000a000017945 */ /* 0x000fe20003800200 */
[----:B------:R-:W-:Y:S02]  /*0150*/  CS2R R4, SRZ ;  /* 0x0000000000047805 */ /* 0x000fe4000001ff00 */
[----:B0-----:R-:W-:Y:S01]  /*0160*/  ISETP.GE.U32.AND P0, PT, R0, R8, PT ;  /* 0x000000080000720c */ /* 0x001fe20003f06070 */
[----:B------:R-:W-:-:S12]  /*0170*/  IMAD.MOV.U32 R2, RZ, RZ, R0 ;  /* 0x000000ffff027224 */ /* 0x000fd800078e0000 */
[----:B------:R-:W-:Y:S05]  /*0180*/  @P0 BRA `(.L_x_63) ;  /* 0x0000000000140947 */ /* 0x000fea0003800000 */
[----:B------:R-:W0:Y:S02]  /*0190*/  LDC.64 R6, c[0x0][0x380] ;  /* 0x0000e000ff067b82 */ /* 0x000e240000000a00 */
[----:B0-----:R-:W-:-:S06]  /*01a0*/  IMAD.WIDE.U32 R6, R0, 0x8, R6 ;  /* 0x0000000800067825 */ /* 0x001fcc00078e0006 */
[----:B------:R-:W2:Y:S01]  /*01b0*/  LDG.E.64 R6, desc[UR6][R6.64] ;  /* 0x0000000606067981 */ /* 0x000ea2000c1e1b00 */
[----:B------:R-:W-:Y:S01]  /*01c0*/  VIADD R2, R0, 0x200 ;  /* 0x0000020000027836 */ /* 0x000fe20000000000 */
[----:B--2---:R-:W-:-:S11]  /*01d0*/  DMUL R4, R6, R6 ;  /* 0x0000000606047228 */ /* 0x004fd60000000000 */
.L_x_63:
[----:B------:R-:W-:Y:S05]  /*01e0*/  BSYNC.RECONVERGENT B1 ;  /* 0x0000000000017941 */ /* 0x000fea0003800200 */
.L_x_62:
[----:B------:R-:W-:Y:S01]  /*01f0*/  ISETP.GE.U32.AND P0, PT, R2, R8, PT ;  /* 0x000000080200720c */ /* 0x000fe20003f06070 */
[----:B------:R-:W-:-:S12]  /*0200*/  BSSY.RECONVERGENT B1, `(.L_x_64) ;  /* 0x000006d000017945 */ /* 0x000fd80003800200 */
[----:B------:R-:W-:Y:S05]  /*0210*/  @P0 BRA `(.L_x_65) ;  /* 0x0000000400ac0947 */ /* 0x000fea0003800000 */
[----:B------:R-:W-:Y:S01]  /*0220*/  LOP3.LUT R3, RZ, R2, RZ, 0x33, !PT ;  /* 0x00000002ff037212 */ /* 0x000fe200078e33ff */
[----:B------:R-:W-:Y:S04]  /*0230*/  BSSY.RECONVERGENT B2, `(.L_x_66) ;  /* 0x0000033000027945 */ /* 0x000fe80003800200 */
[----:B------:R-:W-:-:S05]  /*0240*/  IMAD.IADD R6, R3, 0x1, R8 ;  /* 0x0000000103067824 */ /* 0x000fca00078e0208 */
[C---:B------:R-:W-:Y:S02]  /*0250*/  ISETP.GE.U32.AND P1, PT, R6.reuse, 0x1e00, PT ;  /* 0x00001e000600780c */ /* 0x040fe40003f26070 */
[----:B------:R-:W-:-:S04]  /*0260*/  LEA.HI R3, R6, 0x1, RZ, 0x17 ;  /* 0x0000000106037811 */ /* 0x000fc800078fb8ff */
[----:B------:R-:W-:-:S04]  /*0270*/  LOP3.LUT R43, R3, 0xf, RZ, 0xc0, !PT ;  /* 0x0000000f032b7812 */ /* 0x000fc800078ec0ff */
[----:B------:R-:W-:-:S03]  /*0280*/  ISETP.NE.AND P0, PT, R43, RZ, PT ;  /* 0x000000ff2b00720c */ /* 0x000fc60003f05270 */
[----:B------:R-:W-:Y:S10]  /*0290*/  @!P1 BRA `(.L_x_67) ;  /* 0x0000000000b09947 */ /* 0x000ff40003800000 */
[----:B------:R-:W0:Y:S01]  /*02a0*/  LDC.64 R6, c[0x0][0x380] ;  /* 0x0000e000ff067b82 */ /* 0x000e220000000a00 */
[----:B------:R-:W-:-:S05]  /*02b0*/  LOP3.LUT R42, R3, 0xfffff0, RZ, 0xc0, !PT ;  /* 0x00fffff0032a7812 */ /* 0x000fca00078ec0ff */
[----:B------:R-:W-:Y:S02]  /*02c0*/  IMAD.MOV R42, RZ, RZ, -R42 ;  /* 0x000000ffff2a7224 */ /* 0x000fe400078e0a2a */
[----:B0-----:R-:W-:-:S03]  /*02d0*/  IMAD.WIDE.U32 R6, R2, 0x8, R6 ;  /* 0x0000000802067825 */ /* 0x001fc600078e0006 */
[----:B------:R-:W-:-:S05]  /*02e0*/  IADD3 R6, P1, PT, R6, 0x8000, RZ ;  /* 0x0000800006067810 */ /* 0x000fca0007f3e0ff */
[----:B------:R-:W-:-:S08]  /*02f0*/  IMAD.X R7, RZ, RZ, R7, P1 ;  /* 0x000000ffff077224 */ /* 0x000fd000008e0607 */
.L_x_68:
[----:B------:R-:W2:Y:S04]  /*0300*/  LDG.E.64 R10, desc[UR6][R6.64+-0x8000] ;  /* 0xff800006060a7981 */ /* 0x000ea8000c1e1b00 */
[----:B------:R-:W3:Y:S04]  /*0310*/  LDG.E.64 R12, desc[UR6][R6.64+-0x7000] ;  /* 0xff900006060c7981 */ /* 0x000ee8000c1e1b00 */
[----:B------:R-:W4:Y:S04]  /*0320*/  LDG.E.64 R14, desc[UR6][R6.64+-0x6000] ;  /* 0xffa00006060e7981 */ /* 0x000f28000c1e1b00 */
[----:B------:R-:W5:Y:S04]  /*0330*/  LDG.E.64 R16, desc[UR6][R6.64+-0x5000] ;  /* 0xffb0000606107981 */ /* 0x000f68000c1e1b00 */
        /* <DEDUP_REMOVED lines=11> */
[----:B------:R0:W5:Y:S01]  /*03f0*/  LDG.E.64 R40, desc[UR6][R6.64+0x7000] ;  /* 0x0070000606287981 */ /* 0x000162000c1e1b00 */
[----:B------:R-:W-:-:S02]  /*0400*/  VIADD R42, R42, 0x10 ;  /* 0x000000102a2a7836 */ /* 0x000fc40000000000 */
        /* <DEDUP_REMOVED lines=19> */
[----:B------:R-:W-:Y:S01]  /*0540*/  DFMA R4, R40, R40, R4 ;  /* 0x000000282804722b */ /* 0x000fe20000000004 */
[----:B------:R-:W-:Y:S10]  /*0550*/  @P1 BRA `(.L_x_68) ;  /* 0xfffffffc00681947 */ /* 0x000ff4000383ffff */
.L_x_67:
[----:B------:R-:W-:Y:S05]  /*0560*/  BSYNC.RECONVERGENT B2 ;  /* 0x0000000000027941 */ /* 0x000fea0003800200 */
.L_x_66:
[----:B------:R-:W-:Y:S05]  /*0570*/  @!P0 BRA `(.L_x_65) ;  /* 0x0000000000d48947 */ /* 0x000fea0003800000 */
[----:B------:R-:W-:Y:S01]  /*0580*/  ISETP.GE.U32.AND P0, PT, R43, 0x8, PT ;  /* 0x000000082b00780c */ /* 0x000fe20003f06070 */
[----:B------:R-:W-:Y:S01]  /*0590*/  BSSY.RECONVERGENT B2, `(.L_x_69) ;  /* 0x0000017000027945 */ /* 0x000fe20003800200 */
[----:B------:R-:W-:-:S04]  /*05a0*/  LOP3.LUT R26, R3, 0x7, RZ, 0xc0, !PT ;  /* 0x00000007031a7812 */ /* 0x000fc800078ec0ff */
[----:B------:R-:W-:-:S07]  /*05b0*/  ISETP.NE.AND P1, PT, R26, RZ, PT ;  /* 0x000000ff1a00720c */ /* 0x000fce0003f25270 */
[----:B------:R-:W-:Y:S06]  /*05c0*/  @!P0 BRA `(.L_x_70) ;  /* 0x00000000004c8947 */ /* 0x000fec0003800000 */
[----:B------:R-:W0:Y:S02]  /*05d0*/  LDC.64 R6, c[0x0][0x380] ;  /* 0x0000e000ff067b82 */ /* 0x000e240000000a00 */
[----:B0-----:R-:W-:-:S05]  /*05e0*/  IMAD.WIDE R6, R2, 0x8, R6 ;  /* 0x0000000802067825 */ /* 0x001fca00078e0206 */
        /* <DEDUP_REMOVED lines=17> */
.L_x_70:
[----:B------:R-:W-:Y:S05]  /*0700*/  BSYNC.RECONVERGENT B2 ;  /* 0x0000000000027941 */ /* 0x000fea0003800200 */
.L_x_69:
        /* <DEDUP_REMOVED lines=17> */
.L_x_72:
[----:B------:R-:W-:Y:S05]  /*0820*/  BSYNC.RECONVERGENT B2 ;  /* 0x0000000000027941 */ /* 0x000fea0003800200 */
.L_x_71:
[----:B------:R-:W-:Y:S05]  /*0830*/  @!P1 BRA `(.L_x_65) ;  /* 0x0000000000249947 */ /* 0x000fea0003800000 */
[----:B------:R-:W0:Y:S01]  /*0840*/  LDC.64 R10, c[0x0][0x380] ;  /* 0x0000e000ff0a7b82 */ /* 0x000e220000000a00 */
[----:B------:R-:W-:-:S07]  /*0850*/  IMAD.MOV R3, RZ, RZ, -R3 ;  /* 0x000000ffff037224 */ /* 0x000fce00078e0a03 */
.L_x_73:
[----:B0-----:R-:W-:-:S06]  /*0860*/  IMAD.WIDE R6, R2, 0x8, R10 ;  /* 0x0000000802067825 */ /* 0x001fcc00078e020a */
[----:B------:R-:W2:Y:S01]  /*0870*/  LDG.E.64 R6, desc[UR6][R6.64] ;  /* 0x0000000606067981 */ /* 0x000ea2000c1e1b00 */
[----:B------:R-:W-:Y:S02]  /*0880*/  VIADD R3, R3, 0x1 ;  /* 0x0000000103037836 */ /* 0x000fe40000000000 */
[----:B------:R-:W-:-:S03]  /*0890*/  VIADD R2, R2, 0x200 ;  /* 0x0000020002027836 */ /* 0x000fc60000000000 */
[----:B------:R-:W-:Y:S01]  /*08a0*/  ISETP.NE.AND P0, PT, R3, RZ, PT ;  /* 0x000000ff0300720c */ /* 0x000fe20003f05270 */
[----:B--2---:R-:W-:-:S12]  /*08b0*/  DFMA R4, R6, R6, R4 ;  /* 0x000000060604722b */ /* 0x004fd80000000004 */
[----:B------:R-:W-:Y:S05]  /*08c0*/  @P0 BRA `(.L_x_73) ;  /* 0xfffffffc00e40947 */ /* 0x000fea000383ffff */
.L_x_65:
[----:B------:R-:W-:Y:S05]  /*08d0*/  BSYNC.RECONVERGENT B1 ;  /* 0x0000000000017941 */ /* 0x000fea0003800200 */
.L_x_64:
[----:B------:R-:W-:-:S04]  /*08e0*/  ISETP.GE.U32.AND P0, PT, R8, 0x200, PT ;  /* 0x000002000800780c */ /* 0x000fc80003f06070 */
[----:B------:R-:W-:-:S13]  /*08f0*/  ISETP.GE.U32.AND.EX P0, PT, R9, RZ, PT, P0 ;  /* 0x000000ff0900720c */ /* 0x000fda0003f06100 */
        /* <DEDUP_REMOVED lines=32> */
[----:B------:R-:W-:Y:S02]  /*0b00*/  ISETP.GT.AND P0, PT, R10, 0xf, PT ;  /* 0x0000000f0a00780c */ /* 0x000fe40003f04270 */
[----:B------:R-:W-:Y:S01]  /*0b10*/  @!P1 LOP3.LUT R8, R4, 0xf8, RZ, 0xc0, !PT ;  /* 0x000000f804089812 */ /* 0x000fe200078ec0ff */
[----:B------:R-:W0:Y:S04]  /*0b20*/  SHFL.DOWN PT, R3, R7, 0x10, 0x1f ;  /* 0x0a001f0007037f89 */ /* 0x000e2800000e0000 */
[----:B------:R-:W-:Y:S01]  /*0b30*/  @!P1 IMAD.IADD R9, R8, 0x1, R9 ;  /* 0x0000000108099824 */ /* 0x000fe200078e0209 */
[----:B0-----:R-:W-:-:S07]  /*0b40*/  DADD R4, R2, R6 ;  /* 0x0000000002047229 */ /* 0x001fce0000000006 */
[----:B------:R0:W-:Y:S01]  /*0b50*/  @!P1 STS.64 [R9+0x10], R4 ;  /* 0x0000100409009388 */ /* 0x0001e20000000a00 */
[----:B------:R-:W-:Y:S01]  /*0b60*/  BAR.SYNC.DEFER_BLOCKING 0x0 ;  /* 0x0000000000007b1d */ /* 0x000fe20000010000 */
[----:B------:R-:W-:Y:S02]  /*0b70*/  ISETP.NE.AND P1, PT, R0, RZ, PT ;  /* 0x000000ff0000720c */ /* 0x000fe40003f25270 */
[----:B------:R-:W-:Y:S02]  /*0b80*/  FSEL R2, R6, R4, P0 ;  /* 0x0000000406027208 */ /* 0x000fe40000000000 */
[----:B------:R-:W-:-:S09]  /*0b90*/  FSEL R3, R7, R5, P0 ;  /* 0x0000000507037208 */ /* 0x000fd20000000000 */
[----:B0-----:R-:W-:Y:S05]  /*0ba0*/  @P1 BRA `(.L_x_75) ;  /* 0x0000001800901947 */ /* 0x001fea0003800000 */
        /* <DEDUP_REMOVED lines=27> */
.L_x_74:
[----:B------:R-:W-:Y:S01]  /*0d60*/  LOP3.LUT R2, R0, 0x3e0, RZ, 0xc0, !PT ;  /* 0x000003e000027812 */ /* 0x000fe200078ec0ff */
[----:B------:R-:W0:Y:S03]  /*0d70*/  S2R R12, SR_LANEID ;  /* 0x00000000000c7919 */ /* 0x000e260000000000 */
[----:B------:R-:W-:Y:S01]  /*0d80*/  LOP3.LUT R7, RZ, R2, RZ, 0x33, !PT ;  /* 0x00000002ff077212 */ /* 0x000fe200078e33ff */
[----:B------:R-:W-:-:S04]  /*0d90*/  VIADD R3, R2, 0x20 ;  /* 0x0000002002037836 */ /* 0x000fc80000000000 */
[----:B------:R-:W-:Y:S01]  /*0da0*/  IMAD.IADD R7, R7, 0x1, R8 ;  /* 0x0000000107077824 */ /* 0x000fe200078e0208 */
[----:B------:R-:W-:-:S04]  /*0db0*/  ISETP.GT.U32.AND P0, PT, R3, R8, PT ;  /* 0x000000080300720c */ /* 0x000fc80003f04070 */
[----:B------:R-:W-:-:S05]  /*0dc0*/  SEL R13, R7, 0x1f, P0 ;  /* 0x0000001f070d7807 */ /* 0x000fca0000000000 */
[----:B------:R-:W-:Y:S04]  /*0dd0*/  SHFL.DOWN PT, R2, R4, 0x1, R13 ;  /* 0x0820000004027989 */ /* 0x000fe800000e000d */
[----:B------:R-:W1:Y:S01]  /*0de0*/  SHFL.DOWN PT, R3, R5, 0x1, R13 ;  /* 0x0820000005037989 */ /* 0x000e6200000e000d */
[C---:B0-----:R-:W-:Y:S01]  /*0df0*/  ISETP.GE.AND P0, PT, R12.reuse, R13, PT ;  /* 0x0000000d0c00720c */ /* 0x041fe20003f06270 */
[C---:B------:R-:W-:Y:S01]  /*0e00*/  VIADD R10, R12.reuse, 0x2 ;  /* 0x000000020c0a7836 */ /* 0x040fe20000000000 */
[----:B------:R-:W-:Y:S01]  /*0e10*/  ISETP.NE.AND P1, PT, R12, RZ, PT ;  /* 0x000000ff0c00720c */ /* 0x000fe20003f25270 */
[----:B-1----:R-:W-:-:S10]  /*0e20*/  DADD R2, R2, R4 ;  /* 0x0000000002027229 */ /* 0x002fd40000000004 */
[----:B------:R-:W-:Y:S01]  /*0e30*/  FSEL R6, R2, R4, !P0 ;  /* 0x0000000402067208 */ /* 0x000fe20004000000 */
[----:B------:R-:W-:Y:S01]  /*0e40*/  VIADD R4, R12, 0x4 ;  /* 0x000000040c047836 */ /* 0x000fe20000000000 */
[----:B------:R-:W-:Y:S02]  /*0e50*/  FSEL R7, R3, R5, !P0 ;  /* 0x0000000503077208 */ /* 0x000fe40004000000 */
[----:B------:R-:W-:Y:S01]  /*0e60*/  ISETP.GT.AND P0, PT, R10, R13, PT ;  /* 0x0000000d0a00720c */ /* 0x000fe20003f04270 */
[----:B------:R-:W-:Y:S04]  /*0e70*/  SHFL.DOWN PT, R2, R6, 0x2, R13 ;  /* 0x0840000006027989 */ /* 0x000fe800000e000d */
[----:B------:R-:W0:Y:S02]  /*0e80*/  SHFL.DOWN PT, R3, R7, 0x2, R13 ;  /* 0x0840000007037989 */ /* 0x000e2400000e000d */
[----:B0-----:R-:W-:-:S10]  /*0e90*/  DADD R2, R2, R6 ;  /* 0x0000000002027229 */ /* 0x001fd40000000006 */
[----:B------:R-:W-:Y:S01]  /*0ea0*/  FSEL R10, R6, R2, P0 ;  /* 0x00000002060a7208 */ /* 0x000fe20000000000 */
[----:B------:R-:W-:Y:S01]  /*0eb0*/  VIADD R6, R12, 0x8 ;  /* 0x000000080c067836 */ /* 0x000fe20000000000 */
[----:B------:R-:W-:Y:S02]  /*0ec0*/  FSEL R11, R7, R3, P0 ;  /* 0x00000003070b7208 */ /* 0x000fe40000000000 */
[----:B------:R-:W-:Y:S01]  /*0ed0*/  ISETP.GT.AND P0, PT, R4, R13, PT ;  /* 0x0000000d0400720c */ /* 0x000fe20003f04270 */
[----:B------:R-:W-:Y:S04]  /*0ee0*/  SHFL.DOWN PT, R2, R10, 0x4, R13 ;  /* 0x088000000a027989 */ /* 0x000fe800000e000d */
[----:B------:R-:W0:Y:S02]  /*0ef0*/  SHFL.DOWN PT, R3, R11, 0x4, R13 ;  /* 0x088000000b037989 */ /* 0x000e2400000e000d */
[----:B0-----:R-:W-:-:S10]  /*0f00*/  DADD R2, R2, R10 ;  /* 0x0000000002027229 */ /* 0x001fd4000000000a */
[----:B------:R-:W-:Y:S02]  /*0f10*/  FSEL R4, R10, R2, P0 ;  /* 0x000000020a047208 */ /* 0x000fe40000000000 */
[----:B------:R-:W-:Y:S02]  /*0f20*/  FSEL R5, R11, R3, P0 ;  /* 0x000000030b057208 */ /* 0x000fe40000000000 */
[----:B------:R-:W-:Y:S01]  /*0f30*/  ISETP.GT.AND P0, PT, R6, R13, PT ;  /* 0x0000000d0600720c */ /* 0x000fe20003f04270 */
[----:B------:R-:W-:Y:S01]  /*0f40*/  SHFL.DOWN PT, R2, R4, 0x8, R13 ;  /* 0x0900000004027989 */ /* 0x000fe200000e000d */
[----:B------:R-:W-:-:S03]  /*0f50*/  @!P1 MOV R10, 0x400 ;  /* 0x00000400000a9802 */ /* 0x000fc60000000f00 */
[----:B------:R-:W0:Y:S01]  /*0f60*/  SHFL.DOWN PT, R3, R5, 0x8, R13 ;  /* 0x0900000005037989 */ /* 0x000e2200000e000d */
[----:B------:R-:W1:Y:S01]  /*0f70*/  @!P1 S2R R11, SR_CgaCtaId ;  /* 0x00000000000b9919 */ /* 0x000e620000008800 */
[----:B0-----:R-:W-:-:S10]  /*0f80*/  DADD R2, R2, R4 ;  /* 0x0000000002027229 */ /* 0x001fd40000000004 */
[----:B------:R-:W-:Y:S01]  /*0f90*/  FSEL R6, R4, R2, P0 ;  /* 0x0000000204067208 */ /* 0x000fe20000000000 */
[----:B------:R-:W-:Y:S01]  /*0fa0*/  VIADD R4, R12, 0x10 ;  /* 0x000000100c047836 */ /* 0x000fe20000000000 */
[----:B------:R-:W-:Y:S02]  /*0fb0*/  FSEL R7, R5, R3, P0 ;  /* 0x0000000305077208 */ /* 0x000fe40000000000 */
[----:B------:R-:W-:Y:S01]  /*0fc0*/  @!P1 SHF.R.U32.HI R5, RZ, 0x2, R0 ;  /* 0x00000002ff059819 */ /* 0x000fe20000011600 */
[----:B------:R-:W-:Y:S01]  /*0fd0*/  SHFL.DOWN PT, R2, R6, 0x10, R13 ;  /* 0x0a00000006027989 */ /* 0x000fe200000e000d */
[----:B-1----:R-:W-:Y:S02]  /*0fe0*/  @!P1 LEA R10, R11, R10, 0x18 ;  /* 0x0000000a0b0a9211 */ /* 0x002fe400078ec0ff */
[----:B------:R-:W-:Y:S01]  /*0ff0*/  @!P1 LOP3.LUT R5, R5, 0xf8, RZ, 0xc0, !PT ;  /* 0x000000f805059812 */ /* 0x000fe200078ec0ff */
[----:B------:R-:W0:Y:S01]  /*1000*/  SHFL.DOWN PT, R3, R7, 0x10, R13 ;  /* 0x0a00000007037989 */ /* 0x000e2200000e000d */
[----:B------:R-:W-:-:S03]  /*1010*/  ISETP.GT.AND P0, PT, R4, R13, PT ;  /* 0x0000000d0400720c */ /* 0x000fc60003f04270 */
[----:B------:R-:W-:Y:S01]  /*1020*/  @!P1 IMAD.IADD R5, R5, 0x1, R10 ;  /* 0x0000000105059824 */ /* 0x000fe200078e020a */
[----:B0-----:R-:W-:-:S10]  /*1030*/  DADD R2, R2, R6 ;  /* 0x0000000002027229 */ /* 0x001fd40000000006 */
[----:B------:R-:W-:Y:S02]  /*1040*/  FSEL R2, R6, R2, P0 ;  /* 0x0000000206027208 */ /* 0x000fe40000000000 */
[----:B------:R-:W-:-:S05]  /*1050*/  FSEL R3, R7, R3, P0 ;  /* 0x0000000307037208 */ /* 0x000fca0000000000 */
[----:B------:R0:W-:Y:S01]  /*1060*/  @!P1 STS.64 [R5+0x10], R2 ;  /* 0x0000100205009388 */ /* 0x0001e20000000a00 */
[----:B------:R-:W-:Y:S01]  /*1070*/  BAR.SYNC.DEFER_BLOCKING 0x0 ;  /* 0x0000000000007b1d */ /* 0x000fe20000010000 */
[----:B------:R-:W-:-:S13]  /*1080*/  ISETP.NE.AND P1, PT, R0, RZ, PT ;  /* 0x000000ff0000720c */ /* 0x000fda0003f25270 */
[----:B0-----:R-:W-:Y:S05]  /*1090*/  @P1 BRA `(.L_x_75) ;  /* 0x0000001400541947 */ /* 0x001fea0003800000 */
[----:B------:R-:W0:Y:S01]  /*10a0*/  S2UR UR5, SR_CgaCtaId ;  /* 0x00000000000579c3 */ /* 0x000e220000008800 */
[----:B------:R-:W-:Y:S01]  /*10b0*/  UMOV UR4, 0x400 ;  /* 0x0000040000047882 */ /* 0x000fe20000000000 */
[----:B------:R-:W-:-:S04]  /*10c0*/  ISETP.GT.U32.AND P0, PT, R8, 0x20, PT ;  /* 0x000000200800780c */ /* 0x000fc80003f04070 */
[----:B------:R-:W-:Y:S01]  /*10d0*/  ISETP.GT.U32.AND.EX P0, PT, R9, RZ, PT, P0 ;  /* 0x000000ff0900720c */ /* 0x000fe20003f04100 */
[----:B0-----:R-:W-:-:S09]  /*10e0*/  ULEA UR4, UR5, UR4, 0x18 ;  /* 0x0000000405047291 */ /* 0x001fd2000f8ec0ff */
[----:B------:R-:W0:Y:S04]  /*10f0*/  LDS.64 R4, [UR4+0x18] ;  /* 0x00001804ff047984 */ /* 0x000e280008000a00 */
[----:B------:R-:W1:Y:S01]  /*1100*/  LDS.128 R12, [UR4+0x20] ;  /* 0x00002004ff0c7984 */ /* 0x000e620008000c00 */
[----:B0-----:R-:W-:-:S10]  /*1110*/  DADD R4, R2, R4 ;  /* 0x0000000002047229 */ /* 0x001fd40000000004 */
[----:B------:R-:W-:Y:S02]  /*1120*/  FSEL R2, R4, R2, P0 ;  /* 0x0000000204027208 */ /* 0x000fe40000000000 */
[----:B------:R-:W-:Y:S02]  /*1130*/  FSEL R3, R5, R3, P0 ;  /* 0x0000000305037208 */ /* 0x000fe40000000000 */
[----:B------:R-:W0:Y:S01]  /*1140*/  LDS.128 R4, [UR4+0x30] ;  /* 0x00003004ff047984 */ /* 0x000e220008000c00 */
[----:B------:R-:W-:-:S03]  /*1150*/  ISETP.GT.U32.AND P0, PT, R8, 0x40, PT ;  /* 0x000000400800780c */ /* 0x000fc60003f04070 */
[----:B-1----:R-:W-:Y:S01]  /*1160*/  DADD R12, R12, R2 ;  /* 0x000000000c0c7229 */ /* 0x002fe20000000002 */
[----:B------:R-:W-:-:S09]  /*1170*/  ISETP.GT.U32.AND.EX P0, PT, R9, RZ, PT, P0 ;  /* 0x000000ff0900720c */ /* 0x000fd20003f04100 */
[----:B------:R-:W-:Y:S02]  /*1180*/  FSEL R2, R12, R2, P0 ;  /* 0x000000020c027208 */ /* 0x000fe40000000000 */
[----:B------:R-:W-:Y:S02]  /*1190*/  FSEL R3, R13, R3, P0 ;  /* 0x000000030d037208 */ /* 0x000fe40000000000 */
[----:B------:R-:W-:-:S04]  /*11a0*/  ISETP.GT.U32.AND P0, PT, R8, 0x60, PT ;  /* 0x000000600800780c */ /* 0x000fc80003f04070 */
[----:B------:R-:W-:Y:S01]  /*11b0*/  DADD R14, R2, R14 ;  /* 0x00000000020e7229 */ /* 0x000fe2000000000e */
[----:B------:R-:W-:-:S09]  /*11c0*/  ISETP.GT.U32.AND.EX P0, PT, R9, RZ, PT, P0 ;  /* 0x000000ff0900720c */ /* 0x000fd20003f04100 */
[----:B------:R-:W-:Y:S02]  /*11d0*/  FSEL R2, R14, R2, P0 ;  /* 0x000000020e027208 */ /* 0x000fe40000000000 */
[----:B------:R-:W-:Y:S02]  /*11e0*/  FSEL R3, R15, R3, P0 ;  /* 0x000000030f037208 */ /* 0x000fe40000000000 */
[----:B------:R-:W1:Y:S01]  /*11f0*/  LDS.128 R12, [UR4+0x40] ;  /* 0x00004004ff0c7984 */ /* 0x000e620008000c00 */
[----:B------:R-:W-:-:S03]  /*1200*/  ISETP.GT.U32.AND P0, PT, R8, 0x80, PT ;  /* 0x000000800800780c */ /* 0x000fc60003f04070 */
[----:B0-----:R-:W-:Y:S01]  /*1210*/  DADD R4, R4, R2 ;  /* 0x0000000004047229 */ /* 0x001fe20000000002 */
        /* <DEDUP_REMOVED lines=52> */
[----:B------:R-:W-:-:S04]  /*1560*/  ISETP.GT.U32.AND P0, PT, R8, 0x1c0, PT ;  /* 0x000001c00800780c */ /* 0x000fc80003f04070 */
        /* <DEDUP_REMOVED lines=8> */
[----:B------:R-:W-:Y:S01]  /*15f0*/  FSEL R3, R15, R3, P0 ;  /* 0x000000030f037208 */ /* 0x000fe20000000000 */
[----:B------:R-:W-:Y:S06]  /*1600*/  BRA `(.L_x_75) ;  /* 0x0000000c00f87947 */ /* 0x000fec0003800000 */
.L_x_61:
[----:B------:R-:W0:Y:S01]  /*1610*/  S2R R0, SR_TID.X ;  /* 0x0000000000007919 */ /* 0x000e220000002100 */
[----:B------:R-:W0:Y:S02]  /*1620*/  LDC.64 R4, c[0x0][0x380] ;  /* 0x0000e000ff047b82 */ /* 0x000e240000000a00 */
[----:B0-----:R-:W-:-:S05]  /*1630*/  IMAD.WIDE.U32 R4, R0, 0x8, R4 ;  /* 0x0000000800047825 */ /* 0x001fca00078e0004 */
[----:B------:R-:W2:Y:S04]  /*1640*/  LDG.E.64 R6, desc[UR6][R4.64+0x1000] ;  /* 0x0010000604067981 */ /* 0x000ea8000c1e1b00 */
[----:B------:R-:W3:Y:S04]  /*1650*/  LDG.E.64 R2, desc[UR6][R4.64] ;  /* 0x0000000604027981 */ /* 0x000ee8000c1e1b00 */
[----:B------:R-:W4:Y:S04]  /*1660*/  LDG.E.64 R10, desc[UR6][R4.64+0x2000] ;  /* 0x00200006040a7981 */ /* 0x000f28000c1e1b00 */
[----:B------:R-:W5:Y:S04]  /*1670*/  LDG.E.64 R12, desc[UR6][R4.64+0x3000] ;  /* 0x00300006040c7981 */ /* 0x000f68000c1e1b00 */
[----:B------:R-:W5:Y:S04]  /*1680*/  LDG.E.64 R14, desc[UR6][R4.64+0x4000] ;  /* 0x00400006040e7981 */ /* 0x000f68000c1e1b00 */
[----:B------:R-:W5:Y:S04]  /*1690*/  LDG.E.64 R16, desc[UR6][R4.64+0x5000] ;  /* 0x0050000604107981 */ /* 0x000f68000c1e1b00 */
[----:B------:R-:W5:Y:S01]  /*16a0*/  LDG.E.64 R18, desc[UR6][R4.64+0x6000] ;  /* 0x0060000604127981 */ /* 0x000f62000c1e1b00 */
[----:B--2---:R-:W-:-:S08]  /*16b0*/  DMUL R6, R6, R6 ;  /* 0x0000000606067228 */ /* 0x004fd00000000000 */
[----:B---3--:R-:W-:Y:S01]  /*16c0*/  DFMA R6, R2, R2, R6 ;  /* 0x000000020206722b */ /* 0x008fe20000000006 */
[----:B------:R-:W-:Y:S02]  /*16d0*/  IMAD.MOV.U32 R3, RZ, RZ, 0xe00 ;  /* 0x00000e00ff037424 */ /* 0x000fe400078e00ff */
[----:B------:R-:W-:-:S05]  /*16e0*/  IMAD.MOV.U32 R2, RZ, RZ, RZ ;  /* 0x000000ffff027224 */ /* 0x000fca00078e00ff */
[----:B----4-:R-:W-:-:S08]  /*16f0*/  DFMA R6, R10, R10, R6 ;  /* 0x0000000a0a06722b */ /* 0x010fd00000000006 */
[----:B-----5:R-:W-:Y:S01]  /*1700*/  DFMA R6, R12, R12, R6 ;  /* 0x0000000c0c06722b */ /* 0x020fe20000000006 */
[----:B------:R-:W-:-:S04]  /*1710*/  IADD3 R12, P1, PT, R8, -0xe00, RZ ;  /* 0xfffff200080c7810 */ /* 0x000fc80007f3e0ff */
[----:B------:R-:W-:Y:S02]  /*1720*/  ISETP.GE.U32.AND P0, PT, R12, 0xe00, PT ;  /* 0x00000e000c00780c */ /* 0x000fe40003f06070 */
[----:B------:R-:W-:Y:S01]  /*1730*/  IADD3.X R13, PT, PT, R9, -0x1, RZ, P1, !PT ;  /* 0xffffffff090d7810 */ /* 0x000fe20000ffe4ff */
[----:B------:R-:W-:-:S03]  /*1740*/  DFMA R6, R14, R14, R6 ;  /* 0x0000000e0e06722b */ /* 0x000fc60000000006 */
[----:B------:R-:W-:-:S05]  /*1750*/  ISETP.GE.U32.AND.EX P0, PT, R13, RZ, PT, P0 ;  /* 0x000000ff0d00720c */ /* 0x000fca0003f06100 */
[----:B------:R-:W-:-:S08]  /*1760*/  DFMA R6, R16, R16, R6 ;  /* 0x000000101006722b */ /* 0x000fd00000000006 */
[----:B------:R-:W-:Y:S01]  /*1770*/  DFMA R6, R18, R18, R6 ;  /* 0x000000121206722b */ /* 0x000fe20000000006 */
[----:B------:R-:W-:Y:S10]  /*1780*/  @!P0 BRA `(.L_x_76) ;  /* 0x0000000000748947 */ /* 0x000ff40003800000 */
[----:B------:R-:W0:Y:S01]  /*1790*/  LDC.64 R8, c[0x0][0x390] ;  /* 0x0000e400ff087b82 */ /* 0x000e220000000a00 */
[----:B------:R-:W-:Y:S02]  /*17a0*/  IMAD.MOV.U32 R3, RZ, RZ, 0xe00 ;  /* 0x00000e00ff037424 */ /* 0x000fe400078e00ff */
[----:B------:R-:W-:-:S07]  /*17b0*/  IMAD.MOV.U32 R2, RZ, RZ, RZ ;  /* 0x000000ffff027224 */ /* 0x000fce00078e00ff */
.L_x_78:
[----:B------:R-:W-:-:S04]  /*17c0*/  LEA R16, P0, R3, R4, 0x3 ;  /* 0x0000000403107211 */ /* 0x000fc800078018ff */
[----:B------:R-:W-:-:S05]  /*17d0*/  LEA.HI.X R17, R3, R5, R2, 0x3, P0 ;  /* 0x0000000503117211 */ /* 0x000fca00000f1c02 */
[----:B------:R-:W2:Y:S04]  /*17e0*/  LDG.E.64 R18, desc[UR6][R16.64] ;  /* 0x0000000610127981 */ /* 0x000ea8000c1e1b00 */
[----:B------:R-:W3:Y:S04]  /*17f0*/  LDG.E.64 R20, desc[UR6][R16.64+0x1000] ;  /* 0x0010000610147981 */ /* 0x000ee8000c1e1b00 */
[----:B------:R-:W4:Y:S04]  /*1800*/  LDG.E.64 R22, desc[UR6][R16.64+0x2000] ;  /* 0x0020000610167981 */ /* 0x000f28000c1e1b00 */
[----:B------:R-:W5:Y:S04]  /*1810*/  LDG.E.64 R24, desc[UR6][R16.64+0x3000] ;  /* 0x0030000610187981 */ /* 0x000f68000c1e1b00 */
[----:B------:R-:W5:Y:S04]  /*1820*/  LDG.E.64 R26, desc[UR6][R16.64+0x4000] ;  /* 0x00400006101a7981 */ /* 0x000f68000c1e1b00 */
[----:B------:R-:W5:Y:S04]  /*1830*/  LDG.E.64 R10, desc[UR6][R16.64+0x5000] ;  /* 0x00500006100a7981 */ /* 0x000f68000c1e1b00 */
[----:B------:R-:W5:Y:S01]  /*1840*/  LDG.E.64 R14, desc[UR6][R16.64+0x6000] ;  /* 0x00600006100e7981 */ /* 0x000f62000c1e1b00 */
[----:B--2---:R-:W-:Y:S01]  /*1850*/  DFMA R6, R18, R18, R6 ;  /* 0x000000121206722b */ /* 0x004fe20000000006 */
[----:B0-----:R-:W-:-:S04]  /*1860*/  IADD3 R18, P1, PT, -R3, R8, RZ ;  /* 0x0000000803127210 */ /* 0x001fc80007f3e1ff */
[----:B------:R-:W-:-:S03]  /*1870*/  ISETP.GE.U32.AND P0, PT, R18, 0xe00, PT ;  /* 0x00000e001200780c */ /* 0x000fc60003f06070 */
[----:B---3--:R-:W-:-:S08]  /*1880*/  DFMA R6, R20, R20, R6 ;  /* 0x000000141406722b */ /* 0x008fd00000000006 */
[----:B----4-:R-:W-:-:S08]  /*1890*/  DFMA R6, R22, R22, R6 ;  /* 0x000000161606722b */ /* 0x010fd00000000006 */
[----:B-----5:R-:W-:-:S08]  /*18a0*/  DFMA R6, R24, R24, R6 ;  /* 0x000000181806722b */ /* 0x020fd00000000006 */
[----:B------:R-:W-:-:S08]  /*18b0*/  DFMA R6, R26, R26, R6 ;  /* 0x0000001a1a06722b */ /* 0x000fd00000000006 */
[----:B------:R-:W-:Y:S01]  /*18c0*/  DFMA R6, R10, R10, R6 ;  /* 0x0000000a0a06722b */ /* 0x000fe20000000006 */
[----:B------:R-:W-:-:S05]  /*18d0*/  IMAD.X R10, R9, 0x1, ~R2, P1 ;  /* 0x00000001090a7824 */ /* 0x000fca00008e0e02 */
[----:B------:R-:W-:Y:S02]  /*18e0*/  ISETP.GE.U32.AND.EX P0, PT, R10, RZ, PT, P0 ;  /* 0x000000ff0a00720c */ /* 0x000fe40003f06100 */
[----:B------:R-:W-:-:S11]  /*18f0*/  DFMA R6, R14, R14, R6 ;  /* 0x0000000e0e06722b */ /* 0x000fd60000000006 */
[----:B------:R-:W-:Y:S05]  /*1900*/  @!P0 BRA `(.L_x_77) ;  /* 0x0000000800208947 */ /* 0x000fea0003800000 */
[----:B------:R-:W-:-:S05]  /*1910*/  IADD3 R3, P0, PT, R3, 0xe00, RZ ;  /* 0x00000e0003037810 */ /* 0x000fca0007f1e0ff */
[----:B------:R-:W-:Y:S01]  /*1920*/  IMAD.X R2, RZ, RZ, R2, P0 ;  /* 0x000000ffff027224 */ /* 0x000fe200000e0602 */
[----:B------:R-:W-:-:S04]  /*1930*/  ISETP.GT.U32.AND P0, PT, R3, R12, PT ;  /* 0x0000000c0300720c */ /* 0x000fc80003f04070 */
[----:B------:R-:W-:-:S13]  /*1940*/  ISETP.GT.U32.AND.EX P0, PT, R2, R13, PT, P0 ;  /* 0x0000000d0200720c */ /* 0x000fda0003f04100 */
[----:B------:R-:W-:Y:S05]  /*1950*/  @!P0 BRA `(.L_x_78) ;  /* 0xfffffffc00988947 */ /* 0x000fea000383ffff */
.L_x_76:
[----:B------:R-:W-:Y:S01]  /*1960*/  IMAD.IADD R5, R8, 0x1, -R3 ;  /* 0x0000000108057824 */ /* 0x000fe200078e0a03 */
[----:B------:R-:W-:Y:S01]  /*1970*/  ISETP.GE.U32.AND P1, PT, R3, R8, PT ;  /* 0x000000080300720c */ /* 0x000fe20003f26070 */
[----:B------:R-:W-:Y:S03]  /*1980*/  BSSY.RECONVERGENT B1, `(.L_x_77) ;  /* 0x0000080000017945 */ /* 0x000fe60003800200 */
[----:B------:R-:W-:-:S04]  /*1990*/  ISETP.GE.AND P0, PT, R0, R5, PT ;  /* 0x000000050000720c */ /* 0x000fc80003f06270 */
[----:B------:R-:W-:-:S13]  /*19a0*/  ISETP.GE.U32.OR.EX P0, PT, R2, R9, P0, P1 ;  /* 0x000000090200720c */ /* 0x000fda0000706510 */
[----:B------:R-:W-:Y:S05]  /*19b0*/  @P0 BRA `(.L_x_79) ;  /* 0x0000000400f00947 */ /* 0x000fea0003800000 */
[----:B------:R-:W-:Y:S01]  /*19c0*/  LOP3.LUT R4, RZ, R0, RZ, 0x33, !PT ;  /* 0x00000000ff047212 */ /* 0x000fe200078e33ff */
[----:B------:R-:W-:Y:S01]  /*19d0*/  BSSY.RECONVERGENT B2, `(.L_x_80) ;  /* 0x0000038000027945 */ /* 0x000fe20003800200 */
[----:B------:R-:W-:Y:S02]  /*19e0*/  IMAD.MOV.U32 R42, RZ, RZ, R0 ;  /* 0x000000ffff2a7224 */ /* 0x000fe400078e0000 */
[----:B------:R-:W-:-:S04]  /*19f0*/  IADD3 R8, PT, PT, -R3, R8, R4 ;  /* 0x0000000803087210 */ /* 0x000fc80007ffe104 */
[C---:B------:R-:W-:Y:S02]  /*1a00*/  ISETP.GE.U32.AND P1, PT, R8.reuse, 0x1e00, PT ;  /* 0x00001e000800780c */ /* 0x040fe40003f26070 */
[----:B------:R-:W-:-:S04]  /*1a10*/  LEA.HI R4, R8, 0x1, RZ, 0x17 ;  /* 0x0000000108047811 */ /* 0x000fc800078fb8ff */
[----:B------:R-:W-:-:S04]  /*1a20*/  LOP3.LUT R5, R4, 0xf, RZ, 0xc0, !PT ;  /* 0x0000000f04057812 */ /* 0x000fc800078ec0ff */
[----:B------:R-:W-:-:S03]  /*1a30*/  ISETP.NE.AND P0, PT, R5, RZ, PT ;  /* 0x000000ff0500720c */ /* 0x000fc60003f05270 */
[----:B------:R-:W-:Y:S10]  /*1a40*/  @!P1 BRA `(.L_x_81) ;  /* 0x0000000000c09947 */ /* 0x000ff40003800000 */
[----:B------:R-:W0:Y:S01]  /*1a50*/  LDCU.64 UR4, c[0x0][0x380] ;  /* 0x00007000ff0477ac */ /* 0x000e220008000a00 */
[----:B------:R-:W-:Y:S01]  /*1a60*/  IADD3 R9, P2, PT, R0, R3, RZ ;  /* 0x0000000300097210 */ /* 0x000fe20007f5e0ff */
[----:B------:R-:W-:Y:S01]  /*1a70*/  IMAD.MOV.U32 R42, RZ, RZ, R0 ;  /* 0x000000ffff2a7224 */ /* 0x000fe200078e0000 */
[----:B------:R-:W-:-:S03]  /*1a80*/  LOP3.LUT R43, R4, 0xfffff0, RZ, 0xc0, !PT ;  /* 0x00fffff0042b7812 */ /* 0x000fc600078ec0ff */
[----:B------:R-:W-:Y:S02]  /*1a90*/  IMAD.X R10, RZ, RZ, R2, P2 ;  /* 0x000000ffff0a7224 */ /* 0x000fe400010e0602 */
[----:B------:R-:W-:Y:S01]  /*1aa0*/  IMAD.MOV R43, RZ, RZ, -R43 ;  /* 0x000000ffff2b7224 */ /* 0x000fe200078e0a2b */
[----:B0-----:R-:W-:-:S04]  /*1ab0*/  LEA R8, P1, R9, UR4, 0x3 ;  /* 0x0000000409087c11 */ /* 0x001fc8000f8218ff */
[----:B------:R-:W-:Y:S02]  /*1ac0*/  IADD3 R8, P2, PT, R8, 0x8000, RZ ;  /* 0x0000800008087810 */ /* 0x000fe40007f5e0ff */
[----:B------:R-:W-:-:S05]  /*1ad0*/  LEA.HI.X R9, R9, UR5, R10, 0x3, P1 ;  /* 0x0000000509097c11 */ /* 0x000fca00088f1c0a */
[----:B------:R-:W-:-:S07]  /*1ae0*/  IMAD.X R9, RZ, RZ, R9, P2 ;  /* 0x000000ffff097224 */ /* 0x000fce00010e0609 */
.L_x_82:
        /* <DEDUP_REMOVED lines=38> */
.L_x_81:
[----:B------:R-:W-:Y:S05]  /*1d50*/  BSYNC.RECONVERGENT B2 ;  /* 0x0000000000027941 */ /* 0x000fea0003800200 */
.L_x_80:
[----:B------:R-:W-:Y:S05]  /*1d60*/  @!P0 BRA `(.L_x_79) ;  /* 0x0000000400048947 */ /* 0x000fea0003800000 */
[----:B------:R-:W-:Y:S01]  /*1d70*/  ISETP.GE.U32.AND P1, PT, R5, 0x8, PT ;  /* 0x000000080500780c */ /* 0x000fe20003f26070 */
[----:B------:R-:W-:Y:S01]  /*1d80*/  BSSY.RECONVERGENT B2, `(.L_x_83) ;  /* 0x000001a000027945 */ /* 0x000fe20003800200 */
[----:B------:R-:W-:-:S04]  /*1d90*/  LOP3.LUT R26, R4, 0x7, RZ, 0xc0, !PT ;  /* 0x00000007041a7812 */ /* 0x000fc800078ec0ff */
[----:B------:R-:W-:-:S07]  /*1da0*/  ISETP.NE.AND P0, PT, R26, RZ, PT ;  /* 0x000000ff1a00720c */ /* 0x000fce0003f05270 */
[----:B------:R-:W-:Y:S06]  /*1db0*/  @!P1 BRA `(.L_x_84) ;  /* 0x0000000000589947 */ /* 0x000fec0003800000 */
[----:B------:R-:W0:Y:S01]  /*1dc0*/  LDCU.64 UR4, c[0x0][0x380] ;  /* 0x00007000ff0477ac */ /* 0x000e220008000a00 */
[----:B------:R-:W-:-:S05]  /*1dd0*/  IADD3 R5, P1, PT, R42, R3, RZ ;  /* 0x000000032a057210 */ /* 0x000fca0007f3e0ff */
[----:B------:R-:W-:Y:S01]  /*1de0*/  IMAD.X R10, RZ, RZ, R2, P1 ;  /* 0x000000ffff0a7224 */ /* 0x000fe200008e0602 */
        /* <DEDUP_REMOVED lines=19> */
.L_x_84:
[----:B------:R-:W-:Y:S05]  /*1f20*/  BSYNC.RECONVERGENT B2 ;  /* 0x0000000000027941 */ /* 0x000fea0003800200 */
.L_x_83:
        /* <DEDUP_REMOVED lines=20> */
.L_x_86:
[----:B------:R-:W-:Y:S05]  /*2070*/  BSYNC.RECONVERGENT B2 ;  /* 0x0000000000027941 */ /* 0x000fea0003800200 */
.L_x_85:
[----:B------:R-:W-:Y:S05]  /*2080*/  @!P0 BRA `(.L_x_79) ;  /* 0x00000000003c8947 */ /* 0x000fea0003800000 */
[----:B------:R-:W0:Y:S01]  /*2090*/  LDCU.64 UR4, c[0x0][0x380] ;  /* 0x00007000ff0477ac */ /* 0x000e220008000a00 */
[----:B------:R-:W-:Y:S01]  /*20a0*/  IADD3 R3, P0, PT, R42, R3, RZ ;  /* 0x000000032a037210 */ /* 0x000fe20007f1e0ff */
[----:B------:R-:W-:-:S04]  /*20b0*/  IMAD.MOV R4, RZ, RZ, -R16 ;  /* 0x000000ffff047224 */ /* 0x000fc800078e0a10 */
[----:B------:R-:W-:Y:S01]  /*20c0*/  IMAD.X R2, RZ, RZ, R2, P0 ;  /* 0x000000ffff027224 */ /* 0x000fe200000e0602 */
[----:B0-----:R-:W-:-:S04]  /*20d0*/  LEA R5, P1, R3, UR4, 0x3 ;  /* 0x0000000403057c11 */ /* 0x001fc8000f8218ff */
[----:B------:R-:W-:-:S09]  /*20e0*/  LEA.HI.X R8, R3, UR5, R2, 0x3, P1 ;  /* 0x0000000503087c11 */ /* 0x000fd200088f1c02 */
.L_x_87:
        /* <DEDUP_REMOVED lines=9> */
.L_x_79:
[----:B------:R-:W-:Y:S05]  /*2180*/  BSYNC.RECONVERGENT B1 ;  /* 0x0000000000017941 */ /* 0x000fea0003800200 */
.L_x_77:
        /* <DEDUP_REMOVED lines=40> */
[----:B------:R-:W-:-:S03]  /*2410*/  FSEL R5, R5, R3, P0 ;  /* 0x0000000305057208 */ /* 0x000fc60000000000 */
[----:B0-----:R-:W-:Y:S02]  /*2420*/  IMAD.MOV.U32 R2, RZ, RZ, R0 ;  /* 0x000000ffff027224 */ /* 0x001fe400078e0000 */
[----:B------:R-:W-:-:S04]  /*2430*/  IMAD.MOV.U32 R3, RZ, RZ, R5 ;  /* 0x000000ffff037224 */ /* 0x000fc800078e0005 */
[----:B------:R-:W-:Y:S05]  /*2440*/  @P1 BRA `(.L_x_75) ;  /* 0x0000000000681947 */ /* 0x000fea0003800000 */
        /* <DEDUP_REMOVED lines=26> */
.L_x_75:
[----:B------:R-:W-:Y:S05]  /*25f0*/  BSYNC.RECONVERGENT B0 ;  /* 0x0000000000007941 */ /* 0x000fea0003800200 */
.L_x_60:
[----:B------:R-:W-:Y:S05]  /*2600*/  @P1 EXIT ;  /* 0x000000000000194d */ /* 0x000fea0003800000 */
[----:B------:R-:W0:Y:S01]  /*2610*/  LDCU.64 UR4, c[0x0][0x3a0] ;  /* 0x00007400ff0477ac */ /* 0x000e220008000a00 */
[----:B------:R-:W1:Y:S01]  /*2620*/  LDC.64 R4, c[0x0][0x388] ;  /* 0x0000e200ff047b82 */ /* 0x000e620000000a00 */
[----:B0-----:R-:W-:-:S07]  /*2630*/  DADD R2, R2, UR4 ;  /* 0x0000000402027e29 */ /* 0x001fce0008000000 */
[----:B-1----:R-:W-:Y:S01]  /*2640*/  STG.E.64 desc[UR6][R4.64], R2 ;  /* 0x0000000204007986 */ /* 0x002fe2000c101b06 */
[----:B------:R-:W-:Y:S05]  /*2650*/  EXIT ;  /* 0x000000000000794d */ /* 0x000fea0003800000 */
.L_x_88:
        /* <DEDUP_REMOVED lines=10> */
.L_x_193:


//--------------------- .text._ZN3cub18CUB_300001_SM_10006detail6reduce28DeviceReduceSingleTileKernelINS2_10policy_hubIdjN4cuda3std3__44plusIdEEE10Policy1000EPdSC_iS9_ddNS7_10__identityEEEvT0_T1_T2_T3_T4_T6_ --------------------------
	.section	.text._ZN3cub18CUB_300001_SM_10006detail6reduce28DeviceReduceSingleTileKernelINS2_10policy_hubIdjN4cuda3std3__44plusIdEEE10Policy1000EPdSC_iS9_ddNS7_10__identityEEEvT0_T1_T2_T3_T4_T6_,"ax",@progbits
	.align	128
        .global         _ZN3cub18CUB_300001_SM_10006detail6reduce28DeviceReduceSingleTileKernelINS2_10policy_hubIdjN4cuda3std3__44plusIdEEE10Policy1000EPdSC_iS9_ddNS7_10__identityEEEvT0_T1_T2_T3_T4_T6_
        .type           _ZN3cub18CUB_300001_SM_10006detail6reduce28DeviceReduceSingleTileKernelINS2_10policy_hubIdjN4cuda3std3__44plusIdEEE10Policy1000EPdSC_iS9_ddNS7_10__identityEEEvT0_T1_T2_T3_T4_T6_,@function
        .size           _ZN3cub18CUB_300001_SM_10006detail6reduce28DeviceReduceSingleTileKernelINS2_10policy_hubIdjN4cuda3std3__44plusIdEEE10Policy1000EPdSC_iS9_ddNS7_10__identityEEEvT0_T1_T2_T3_T4_T6_,(.L_x_194 - _ZN3cub18CUB_300001_SM_10006detail6reduce28DeviceReduceSingleTileKernelINS2_10policy_hubIdjN4cuda3std3__44plusIdEEE10Policy1000EPdSC_iS9_ddNS7_10__identityEEEvT0_T1_T2_T3_T4_T6_)
        .other          _ZN3cub18CUB_300001_SM_10006detail6reduce28DeviceReduceSingleTileKernelINS2_10policy_hubIdjN4cuda3std3__44plusIdEEE10Policy1000EPdSC_iS9_ddNS7_10__identityEEEvT0_T1_T2_T3_T4_T6_,@"STO_CUDA_ENTRY STV_DEFAULT"
_ZN3cub18CUB_300001_SM_10006detail6reduce28DeviceReduceSingleTileKernelINS2_10policy_hubIdjN4cuda3std3__44plusIdEEE10Policy1000EPdSC_iS9_ddNS7_10__identityEEEvT0_T1_T2_T3_T4_T6_:
.text._ZN3cub18CUB_300001_SM_10006detail6reduce28DeviceReduceSingleTileKernelINS2_10policy_hubIdjN4cuda3std3__44plusIdEEE10Policy1000EPdSC_iS9_ddNS7_10__identityEEEvT0_T1_T2_T3_T4_T6_:
        /* <DEDUP_REMOVED lines=13> */
.L_x_89:
        /* <DEDUP_REMOVED lines=13> */
.L_x_93:
[----:B------:R-:W-:Y:S05]  /*01a0*/  BSYNC.RECONVERGENT B1 ;  /* 0x0000000000017941 */ /* 0x000fea0003800200 */
.L_x_92:
[----:B------:R-:W-:Y:S01]  /*01b0*/  ISETP.GE.AND P0, PT, R5, R4, PT ;  /* 0x000000040500720c */ /* 0x000fe20003f06270 */
[----:B------:R-:W-:-:S12]  /*01c0*/  BSSY.RECONVERGENT B1, `(.L_x_94) ;  /* 0x0000078000017945 */ /* 0x000fd80003800200 */
[----:B------:R-:W-:Y:S05]  /*01d0*/  @P0 BRA `(.L_x_95) ;  /* 0x0000000400d80947 */ /* 0x000fea0003800000 */
[----:B------:R-:W-:Y:S01]  /*01e0*/  LOP3.LUT R9, RZ, R5, RZ, 0x33, !PT ;  /* 0x00000005ff097212 */ /* 0x000fe200078e33ff */
[----:B------:R-:W-:Y:S04]  /*01f0*/  BSSY.RECONVERGENT B2, `(.L_x_96) ;  /* 0x0000019000027945 */ /* 0x000fe80003800200 */
[----:B------:R-:W-:-:S04]  /*0200*/  IMAD.IADD R9, R9, 0x1, R4 ;  /* 0x0000000109097824 */ /* 0x000fc800078e0204 */
[C---:B------:R-:W-:Y:S01]  /*0210*/  IMAD.HI.U32 R0, R9.reuse, -0x33333333, RZ ;  /* 0xcccccccd09007827 */ /* 0x040fe200078e00ff */
[----:B------:R-:W-:-:S04]  /*0220*/  ISETP.GE.U32.AND P0, PT, R9, 0x780, PT ;  /* 0x000007800900780c */ /* 0x000fc80003f06070 */
[----:B------:R-:W-:-:S04]  /*0230*/  SHF.R.U32.HI R0, RZ, 0x9, R0 ;  /* 0x00000009ff007819 */ /* 0x000fc80000011600 */
[----:B------:R-:W-:-:S04]  /*0240*/  LOP3.LUT R2, R0, 0x3, RZ, 0xc0, !PT ;  /* 0x0000000300027812 */ /* 0x000fc800078ec0ff */
[----:B------:R-:W-:-:S13]  /*0250*/  ISETP.NE.AND P1, PT, R2, 0x3, PT ;  /* 0x000000030200780c */ /* 0x000fda0003f25270 */
[----:B------:R-:W-:Y:S05]  /*0260*/  @!P1 BRA `(.L_x_97) ;  /* 0x0000000000449947 */ /* 0x000fea0003800000 */
[----:B------:R-:W0:Y:S01]  /*0270*/  LDC.64 R8, c[0x0][0x380] ;  /* 0x0000e000ff087b82 */ /* 0x000e220000000a00 */
[----:B------:R-:W-:-:S05]  /*0280*/  VIADD R0, R0, 0x1 ;  /* 0x0000000100007836 */ /* 0x000fca0000000000 */
[----:B------:R-:W-:-:S05]  /*0290*/  LOP3.LUT R0, R0, 0x3, RZ, 0xc0, !PT ;  /* 0x0000000300007812 */ /* 0x000fca00078ec0ff */
[----:B------:R-:W-:Y:S02]  /*02a0*/  IMAD.MOV R0, RZ, RZ, -R0 ;  /* 0x000000ffff007224 */ /* 0x000fe400078e0a00 */
[----:B0-----:R-:W-:-:S04]  /*02b0*/  IMAD.WIDE.U32 R8, R5, 0x8, R8 ;  /* 0x0000000805087825 */ /* 0x001fc800078e0008 */
[----:B------:R-:W-:Y:S02]  /*02c0*/  IMAD.MOV.U32 R2, RZ, RZ, R8 ;  /* 0x000000ffff027224 */ /* 0x000fe400078e0008 */
[----:B------:R-:W-:-:S07]  /*02d0*/  IMAD.MOV.U32 R11, RZ, RZ, R9 ;  /* 0x000000ffff0b7224 */ /* 0x000fce00078e0009 */
.L_x_98:
        /* <DEDUP_REMOVED lines=10> */
.L_x_97:
[----:B------:R-:W-:Y:S05]  /*0380*/  BSYNC.RECONVERGENT B2 ;  /* 0x0000000000027941 */ /* 0x000fea0003800200 */
.L_x_96:
        /* <DEDUP_REMOVED lines=8> */
.L_x_101:
        /* <DEDUP_REMOVED lines=43> */
.L_x_100:
[----:B------:R-:W-:Y:S05]  /*06c0*/  BSYNC.RECONVERGENT B2 ;  /* 0x0000000000027941 */ /* 0x000fea0003800200 */
.L_x_99:
        /* <DEDUP_REMOVED lines=26> */
.L_x_103:
[----:B------:R-:W-:Y:S05]  /*0870*/  BSYNC.RECONVERGENT B2 ;  /* 0x0000000000027941 */ /* 0x000fea0003800200 */
.L_x_102:
        /* <DEDUP_REMOVED lines=12> */
.L_x_95:
[----:B------:R-:W-:Y:S05]  /*0940*/  BSYNC.RECONVERGENT B1 ;  /* 0x0000000000017941 */ /* 0x000fea0003800200 */
.L_x_94:
        /* <DEDUP_REMOVED lines=47> */
[----:B------:R-:W0:Y:S04]  /*0c40*/  LDS.128 R8, [UR4+0x20] ;  /* 0x00002004ff087984 */ /* 0x000e280008000c00 */
[----:B------:R-:W1:Y:S04]  /*0c50*/  LDS.128 R16, [UR4+0x30] ;  /* 0x00003004ff107984 */ /* 0x000e680008000c00 */
[----:B--2---:R-:W2:Y:S01]  /*0c60*/  LDS.128 R4, [UR4+0x40] ;  /* 0x00004004ff047984 */ /* 0x004ea20008000c00 */
[----:B0-----:R-:W-:-:S03]  /*0c70*/  DADD R8, R12, R8 ;  /* 0x000000000c087229 */ /* 0x001fc60000000008 */
[----:B------:R-:W-:Y:S05]  /*0c80*/  LDS.128 R12, [UR4+0x60] ;  /* 0x00006004ff0c7984 */ /* 0x000fea0008000c00 */
[----:B------:R-:W-:Y:S02]  /*0c90*/  DADD R2, R8, R10 ;  /* 0x0000000008027229 */ /* 0x000fe4000000000a */
[----:B------:R-:W0:Y:S06]  /*0ca0*/  LDS.128 R8, [UR4+0x50] ;  /* 0x00005004ff087984 */ /* 0x000e2c0008000c00 */
[----:B-1----:R-:W-:-:S08]  /*0cb0*/  DADD R2, R2, R16 ;  /* 0x0000000002027229 */ /* 0x002fd00000000010 */
[----:B------:R-:W-:-:S08]  /*0cc0*/  DADD R2, R2, R18 ;  /* 0x0000000002027229 */ /* 0x000fd00000000012 */
[----:B--2---:R-:W-:-:S08]  /*0cd0*/  DADD R2, R2, R4 ;  /* 0x0000000002027229 */ /* 0x004fd00000000004 */
[----:B------:R-:W-:Y:S01]  /*0ce0*/  DADD R2, R2, R6 ;  /* 0x0000000002027229 */ /* 0x000fe20000000006 */
[----:B------:R-:W1:Y:S07]  /*0cf0*/  LDS.128 R4, [UR4+0x70] ;  /* 0x00007004ff047984 */ /* 0x000e6e0008000c00 */
[----:B0-----:R-:W-:-:S08]  /*0d00*/  DADD R2, R2, R8 ;  /* 0x0000000002027229 */ /* 0x001fd00000000008 */
[----:B------:R-:W-:Y:S01]  /*0d10*/  DADD R2, R2, R10 ;  /* 0x0000000002027229 */ /* 0x000fe2000000000a */
[----:B------:R-:W0:Y:S07]  /*0d20*/  LDS.128 R8, [UR4+0x80] ;  /* 0x00008004ff087984 */ /* 0x000e2e0008000c00 */
[----:B------:R-:W-:-:S08]  /*0d30*/  DADD R2, R2, R12 ;  /* 0x0000000002027229 */ /* 0x000fd0000000000c */
[----:B------:R-:W-:Y:S01]  /*0d40*/  DADD R2, R2, R14 ;  /* 0x0000000002027229 */ /* 0x000fe2000000000e */
[----:B------:R-:W2:Y:S07]  /*0d50*/  LDS.128 R12, [UR4+0x90] ;  /* 0x00009004ff0c7984 */ /* 0x000eae0008000c00 */
[----:B-1----:R-:W-:-:S08]  /*0d60*/  DADD R2, R2, R4 ;  /* 0x0000000002027229 */ /* 0x002fd00000000004 */
[----:B------:R-:W-:Y:S01]  /*0d70*/  DADD R2, R2, R6 ;  /* 0x0000000002027229 */ /* 0x000fe20000000006 */
[----:B------:R-:W1:Y:S07]  /*0d80*/  LDS.128 R4, [UR4+0xa0] ;  /* 0x0000a004ff047984 */ /* 0x000e6e0008000c00 */
[----:B0-----:R-:W-:Y:S01]  /*0d90*/  DADD R2, R2, R8 ;  /* 0x0000000002027229 */ /* 0x001fe20000000008 */
[----:B------:R-:W0:Y:S07]  /*0da0*/  LDS.64 R8, [UR4+0xb0] ;  /* 0x0000b004ff087984 */ /* 0x000e2e0008000a00 */
[----:B------:R-:W-:-:S08]  /*0db0*/  DADD R2, R2, R10 ;  /* 0x0000000002027229 */ /* 0x000fd0000000000a */
[----:B--2---:R-:W-:-:S08]  /*0dc0*/  DADD R2, R2, R12 ;  /* 0x0000000002027229 */ /* 0x004fd0000000000c */
[----:B------:R-:W-:-:S08]  /*0dd0*/  DADD R2, R2, R14 ;  /* 0x0000000002027229 */ /* 0x000fd0000000000e */
[----:B-1----:R-:W-:-:S08]  /*0de0*/  DADD R2, R2, R4 ;  /* 0x0000000002027229 */ /* 0x002fd00000000004 */
[----:B------:R-:W-:-:S08]  /*0df0*/  DADD R2, R2, R6 ;  /* 0x0000000002027229 */ /* 0x000fd00000000006 */
[----:B0-----:R-:W-:Y:S01]  /*0e00*/  DADD R12, R2, R8 ;  /* 0x00000000020c7229 */ /* 0x001fe20000000008 */
[----:B------:R-:W-:Y:S10]  /*0e10*/  BRA `(.L_x_105) ;  /* 0x0000001800487947 */ /* 0x000ff40003800000 */
.L_x_104:
        /* <DEDUP_REMOVED lines=32> */
[----:B------:R-:W-:Y:S01]  /*1020*/  VIADD R0, R2, 0x10 ;  /* 0x0000001002007836 */ /* 0x000fe20000000000 */
[----:B------:R-:W-:Y:S02]  /*1030*/  @!P1 SHF.R.U32.HI R2, RZ, 0x2, R3 ;  /* 0x00000002ff029819 */ /* 0x000fe40000011603 */
[----:B------:R-:W1:Y:S02]  /*1040*/  SHFL.DOWN PT, R7, R11, 0x8, R5 ;  /* 0x090000000b077989 */ /* 0x000e6400000e0005 */
[----:B------:R-:W-:Y:S01]  /*1050*/  @!P1 LOP3.LUT R2, R2, 0xf8, RZ, 0xc0, !PT ;  /* 0x000000f802029812 */ /* 0x000fe200078ec0ff */
[----:B-1----:R-:W-:-:S10]  /*1060*/  DADD R6, R6, R10 ;  /* 0x0000000006067229 */ /* 0x002fd4000000000a */
[----:B------:R-:W-:Y:S02]  /*1070*/  FSEL R8, R10, R6, P0 ;  /* 0x000000060a087208 */ /* 0x000fe40000000000 */
[----:B------:R-:W-:Y:S02]  /*1080*/  FSEL R9, R11, R7, P0 ;  /* 0x000000070b097208 */ /* 0x000fe40000000000 */
[----:B------:R-:W-:Y:S01]  /*1090*/  @!P1 MOV R10, 0x400 ;  /* 0x00000400000a9802 */ /* 0x000fe20000000f00 */
[----:B------:R-:W-:Y:S01]  /*10a0*/  SHFL.DOWN PT, R6, R8, 0x10, R5 ;  /* 0x0a00000008067989 */ /* 0x000fe200000e0005 */
[----:B------:R-:W-:Y:S02]  /*10b0*/  ISETP.GT.AND P0, PT, R0, R5, PT ;  /* 0x000000050000720c */ /* 0x000fe40003f04270 */
[----:B0-----:R-:W-:Y:S01]  /*10c0*/  @!P1 LEA R11, R13, R10, 0x18 ;  /* 0x0000000a0d0b9211 */ /* 0x001fe200078ec0ff */
        /* <DEDUP_REMOVED lines=13> */
[----:B------:R-:W0:Y:S04]  /*11a0*/  LDS.128 R16, [UR4+0x20] ;  /* 0x00002004ff107984 */ /* 0x000e280008000c00 */
[----:B-1----:R-:W1:Y:S01]  /*11b0*/  LDS.128 R8, [UR4+0x30] ;  /* 0x00003004ff087984 */ /* 0x002e620008000c00 */
[----:B0-----:R-:W-:-:S10]  /*11c0*/  DADD R16, R12, R16 ;  /* 0x000000000c107229 */ /* 0x001fd40000000010 */
[----:B------:R-:W-:Y:S02]  /*11d0*/  FSEL R2, R16, R12, P1 ;  /* 0x0000000c10027208 */ /* 0x000fe40000800000 */
[----:B------:R-:W-:Y:S02]  /*11e0*/  FSEL R3, R17, R13, P1 ;  /* 0x0000000d11037208 */ /* 0x000fe40000800000 */
[----:B------:R-:W-:Y:S01]  /*11f0*/  ISETP.GT.AND P1, PT, R4, 0x40, PT ;  /* 0x000000400400780c */ /* 0x000fe20003f24270 */
[----:B------:R-:W0:Y:S03]  /*1200*/  LDS.128 R12, [UR4+0x40] ;  /* 0x00004004ff0c7984 */ /* 0x000e260008000c00 */
        /* <DEDUP_REMOVED lines=65> */
[----:B------:R-:W1:Y:S01]  /*1620*/  LDS.64 R2, [UR4+0xb0] ;  /* 0x0000b004ff027984 */ /* 0x000e620008000a00 */
        /* <DEDUP_REMOVED lines=11> */
[----:B------:R-:W-:Y:S01]  /*16e0*/  FSEL R13, R3, R7, P1 ;  /* 0x00000007030d7208 */ /* 0x000fe20000800000 */
[----:B------:R-:W-:Y:S06]  /*16f0*/  BRA `(.L_x_105) ;  /* 0x0000001000107947 */ /* 0x000fec0003800000 */
.L_x_91:
[----:B------:R-:W0:Y:S01]  /*1700*/  S2R R0, SR_TID.X ;  /* 0x0000000000007919 */ /* 0x000e220000002100 */
[----:B------:R-:W0:Y:S02]  /*1710*/  LDC.64 R6, c[0x0][0x380] ;  /* 0x0000e000ff067b82 */ /* 0x000e240000000a00 */
[----:B0-----:R-:W-:-:S05]  /*1720*/  IMAD.WIDE.U32 R6, R0, 0x8, R6 ;  /* 0x0000000800067825 */ /* 0x001fca00078e0006 */
[----:B------:R-:W2:Y:S04]  /*1730*/  LDG.E.64.CONSTANT R20, desc[UR6][R6.64] ;  /* 0x0000000606147981 */ /* 0x000ea8000c1e9b00 */
[----:B------:R-:W2:Y:S04]  /*1740*/  LDG.E.64.CONSTANT R2, desc[UR6][R6.64+0x1400] ;  /* 0x0014000606027981 */ /* 0x000ea8000c1e9b00 */
[----:B------:R-:W3:Y:S04]  /*1750*/  LDG.E.64.CONSTANT R8, desc[UR6][R6.64+0x2800] ;  /* 0x0028000606087981 */ /* 0x000ee8000c1e9b00 */
[----:B------:R-:W4:Y:S04]  /*1760*/  LDG.E.64.CONSTANT R10, desc[UR6][R6.64+0x3c00] ;  /* 0x003c0006060a7981 */ /* 0x000f28000c1e9b00 */
[----:B------:R-:W5:Y:S04]  /*1770*/  LDG.E.64.CONSTANT R12, desc[UR6][R6.64+0x5000] ;  /* 0x00500006060c7981 */ /* 0x000f68000c1e9b00 */
[----:B------:R-:W5:Y:S04]  /*1780*/  LDG.E.64.CONSTANT R14, desc[UR6][R6.64+0x6400] ;  /* 0x00640006060e7981 */ /* 0x000f68000c1e9b00 */
[----:B------:R-:W5:Y:S04]  /*1790*/  LDG.E.64.CONSTANT R16, desc[UR6][R6.64+0x7800] ;  /* 0x0078000606107981 */ /* 0x000f68000c1e9b00 */
[----:B------:R-:W5:Y:S01]  /*17a0*/  LDG.E.64.CONSTANT R18, desc[UR6][R6.64+0x8c00] ;  /* 0x008c000606127981 */ /* 0x000f62000c1e9b00 */
[----:B------:R-:W-:Y:S01]  /*17b0*/  ISETP.GE.U32.AND P0, PT, R4, 0x2800, PT ;  /* 0x000028000400780c */ /* 0x000fe20003f06070 */
[----:B--2---:R-:W-:-:S08]  /*17c0*/  DADD R2, R20, R2 ;  /* 0x0000000014027229 */ /* 0x004fd00000000002 */
[----:B---3--:R-:W-:Y:S01]  /*17d0*/  DADD R2, R8, R2 ;  /* 0x0000000008027229 */ /* 0x008fe20000000002 */
[----:B------:R-:W-:-:S07]  /*17e0*/  IMAD.MOV.U32 R9, RZ, RZ, 0x1400 ;  /* 0x00001400ff097424 */ /* 0x000fce00078e00ff */
[----:B----4-:R-:W-:-:S08]  /*17f0*/  DADD R2, R10, R2 ;  /* 0x000000000a027229 */ /* 0x010fd00000000002 */
[----:B-----5:R-:W-:-:S08]  /*1800*/  DADD R2, R12, R2 ;  /* 0x000000000c027229 */ /* 0x020fd00000000002 */
[----:B------:R-:W-:-:S08]  /*1810*/  DADD R2, R14, R2 ;  /* 0x000000000e027229 */ /* 0x000fd00000000002 */
[----:B------:R-:W-:-:S08]  /*1820*/  DADD R2, R16, R2 ;  /* 0x0000000010027229 */ /* 0x000fd00000000002 */
[----:B------:R-:W-:Y:S01]  /*1830*/  DADD R2, R18, R2 ;  /* 0x0000000012027229 */ /* 0x000fe20000000002 */
[----:B------:R-:W-:Y:S10]  /*1840*/  @!P0 BRA `(.L_x_106) ;  /* 0x00000000006c8947 */ /* 0x000ff40003800000 */
[----:B------:R-:W0:Y:S01]  /*1850*/  LDC R26, c[0x0][0x390] ;  /* 0x0000e400ff1a7b82 */ /* 0x000e220000000800 */
[----:B------:R-:W-:Y:S02]  /*1860*/  VIADD R8, R4, 0xffffec00 ;  /* 0xffffec0004087836 */ /* 0x000fe40000000000 */
[----:B------:R-:W-:-:S07]  /*1870*/  IMAD.MOV.U32 R9, RZ, RZ, 0x1400 ;  /* 0x00001400ff097424 */ /* 0x000fce00078e00ff */
.L_x_108:
[----:B------:R-:W-:-:S05]  /*1880*/  IMAD.WIDE R12, R9, 0x8, R6 ;  /* 0x00000008090c7825 */ /* 0x000fca00078e0206 */
[----:B------:R-:W2:Y:S04]  /*1890*/  LDG.E.64.CONSTANT R4, desc[UR6][R12.64] ;  /* 0x000000060c047981 */ /* 0x000ea8000c1e9b00 */
[----:B------:R-:W3:Y:S04]  /*18a0*/  LDG.E.64.CONSTANT R14, desc[UR6][R12.64+0x1400] ;  /* 0x001400060c0e7981 */ /* 0x000ee8000c1e9b00 */
[----:B------:R-:W4:Y:S04]  /*18b0*/  LDG.E.64.CONSTANT R16, desc[UR6][R12.64+0x2800] ;  /* 0x002800060c107981 */ /* 0x000f28000c1e9b00 */
[----:B------:R-:W5:Y:S04]  /*18c0*/  LDG.E.64.CONSTANT R18, desc[UR6][R12.64+0x3c00] ;  /* 0x003c00060c127981 */ /* 0x000f68000c1e9b00 */
        /* <DEDUP_REMOVED lines=8> */
[----:B------:R-:W-:-:S08]  /*1950*/  DADD R4, R20, R4 ;  /* 0x0000000014047229 */ /* 0x000fd00000000004 */
[----:B------:R-:W-:Y:S01]  /*1960*/  DADD R22, R22, R4 ;  /* 0x0000000016167229 */ /* 0x000fe20000000004 */
[----:B0-----:R-:W-:-:S04]  /*1970*/  IMAD.MOV.U32 R4, RZ, RZ, R26 ;  /* 0x000000ffff047224 */ /* 0x001fc800078e001a */
[----:B------:R-:W-:-:S03]  /*1980*/  IMAD.IADD R2, R4, 0x1, -R9 ;  /* 0x0000000104027824 */ /* 0x000fc600078e0a09 */
[----:B------:R-:W-:Y:S02]  /*1990*/  DADD R22, R24, R22 ;  /* 0x0000000018167229 */ /* 0x000fe40000000016 */
[----:B------:R-:W-:-:S06]  /*19a0*/  ISETP.GE.AND P0, PT, R2, 0x1400, PT ;  /* 0x000014000200780c */ /* 0x000fcc0003f06270 */
[----:B------:R-:W-:-:S07]  /*19b0*/  DADD R2, R10, R22 ;  /* 0x000000000a027229 */ /* 0x000fce0000000016 */
[----:B------:R-:W-:Y:S05]  /*19c0*/  @!P0 BRA `(.L_x_107) ;  /* 0x0000000800348947 */ /* 0x000fea0003800000 */
[----:B------:R-:W-:-:S05]  /*19d0*/  VIADD R9, R9, 0x1400 ;  /* 0x0000140009097836 */ /* 0x000fca0000000000 */
[----:B------:R-:W-:-:S13]  /*19e0*/  ISETP.GT.AND P0, PT, R9, R8, PT ;  /* 0x000000080900720c */ /* 0x000fda0003f04270 */
[----:B------:R-:W-:Y:S05]  /*19f0*/  @!P0 BRA `(.L_x_108) ;  /* 0xfffffffc00a08947 */ /* 0x000fea000383ffff */
.L_x_106:
[----:B------:R-:W-:-:S13]  /*1a00*/  ISETP.GE.AND P0, PT, R9, R4, PT ;  /* 0x000000040900720c */ /* 0x000fda0003f06270 */
[----:B------:R-:W-:Y:S05]  /*1a10*/  @P0 BRA `(.L_x_107) ;  /* 0x0000000800200947 */ /* 0x000fea0003800000 */
[----:B------:R-:W-:Y:S01]  /*1a20*/  IMAD.IADD R39, R4, 0x1, -R9 ;  /* 0x0000000104277824 */ /* 0x000fe200078e0a09 */
[----:B------:R-:W-:Y:S04]  /*1a30*/  BSSY.RECONVERGENT B1, `(.L_x_107) ;  /* 0x0000086000017945 */ /* 0x000fe80003800200 */
[----:B------:R-:W-:-:S13]  /*1a40*/  ISETP.GE.AND P0, PT, R0, R39, PT ;  /* 0x000000270000720c */ /* 0x000fda0003f06270 */
[----:B------:R-:W-:Y:S05]  /*1a50*/  @P0 BRA `(.L_x_109) ;  /* 0x00000008000c0947 */ /* 0x000fea0003800000 */
[----:B------:R-:W-:Y:S01]  /*1a60*/  LOP3.LUT R5, RZ, R0, RZ, 0x33, !PT ;  /* 0x00000000ff057212 */ /* 0x000fe200078e33ff */
[----:B------:R-:W-:Y:S01]  /*1a70*/  BSSY.RECONVERGENT B2, `(.L_x_110) ;  /* 0x0000017000027945 */ /* 0x000fe20003800200 */
[----:B------:R-:W-:Y:S02]  /*1a80*/  IMAD.MOV.U32 R38, RZ, RZ, R0 ;  /* 0x000000ffff267224 */ /* 0x000fe400078e0000 */
[----:B------:R-:W-:-:S04]  /*1a90*/  IADD3 R5, PT, PT, -R9, R4, R5 ;  /* 0x0000000409057210 */ /* 0x000fc80007ffe105 */
[C---:B------:R-:W-:Y:S01]  /*1aa0*/  ISETP.GE.U32.AND P1, PT, R5.reuse, 0x780, PT ;  /* 0x000007800500780c */ /* 0x040fe20003f26070 */
[----:B------:R-:W-:-:S05]  /*1ab0*/  IMAD.HI.U32 R4, R5, -0x33333333, RZ ;  /* 0xcccccccd05047827 */ /* 0x000fca00078e00ff */
[----:B------:R-:W-:-:S04]  /*1ac0*/  SHF.R.U32.HI R4, RZ, 0x9, R4 ;  /* 0x00000009ff047819 */ /* 0x000fc80000011604 */
[----:B------:R-:W-:-:S04]  /*1ad0*/  LOP3.LUT R6, R4, 0x3, RZ, 0xc0, !PT ;  /* 0x0000000304067812 */ /* 0x000fc800078ec0ff */
[----:B------:R-:W-:-:S13]  /*1ae0*/  ISETP.NE.AND P0, PT, R6, 0x3, PT ;  /* 0x000000030600780c */ /* 0x000fda0003f05270 */
[----:B------:R-:W-:Y:S05]  /*1af0*/  @!P0 BRA `(.L_x_111) ;  /* 0x0000000000388947 */ /* 0x000fea0003800000 */
[----:B------:R-:W0:Y:S01]  /*1b00*/  LDC.64 R6, c[0x0][0x380] ;  /* 0x0000e000ff067b82 */ /* 0x000e220000000a00 */
[----:B------:R-:W-:Y:S02]  /*1b10*/  VIADD R4, R4, 0x1 ;  /* 0x0000000104047836 */ /* 0x000fe40000000000 */
[----:B------:R-:W-:Y:S02]  /*1b20*/  IMAD.IADD R11, R0, 0x1, R9 ;  /* 0x00000001000b7824 */ /* 0x000fe400078e0209 */
[----:B------:R-:W-:Y:S01]  /*1b30*/  IMAD.MOV.U32 R38, RZ, RZ, R0 ;  /* 0x000000ffff267224 */ /* 0x000fe200078e0000 */
[----:B------:R-:W-:-:S05]  /*1b40*/  LOP3.LUT R4, R4, 0x3, RZ, 0xc0, !PT ;  /* 0x0000000304047812 */ /* 0x000fca00078ec0ff */
[----:B------:R-:W-:-:S07]  /*1b50*/  IMAD.MOV R8, RZ, RZ, -R4 ;  /* 0x000000ffff087224 */ /* 0x000fce00078e0a04 */
.L_x_112:
[----:B0-----:R-:W-:-:S06]  /*1b60*/  IMAD.WIDE.U32 R4, R11, 0x8, R6 ;  /* 0x000000080b047825 */ /* 0x001fcc00078e0006 */
[----:B------:R-:W2:Y:S01]  /*1b70*/  LDG.E.64.CONSTANT R4, desc[UR6][R4.64] ;  /* 0x0000000604047981 */ /* 0x000ea2000c1e9b00 */
[----:B------:R-:W-:Y:S02]  /*1b80*/  VIADD R8, R8, 0x1 ;  /* 0x0000000108087836 */ /* 0x000fe40000000000 */
[----:B------:R-:W-:Y:S02]  /*1b90*/  VIADD R38, R38, 0x280 ;  /* 0x0000028026267836 */ /* 0x000fe40000000000 */
[----:B------:R-:W-:Y:S01]  /*1ba0*/  VIADD R11, R11, 0x280 ;  /* 0x000002800b0b7836 */ /* 0x000fe20000000000 */
[----:B------:R-:W-:Y:S01]  /*1bb0*/  ISETP.NE.AND P0, PT, R8, RZ, PT ;  /* 0x000000ff0800720c */ /* 0x000fe20003f05270 */
[----:B--2---:R-:W-:-:S12]  /*1bc0*/  DADD R2, R4, R2 ;  /* 0x0000000004027229 */ /* 0x004fd80000000002 */
[----:B------:R-:W-:Y:S05]  /*1bd0*/  @P0 BRA `(.L_x_112) ;  /* 0xfffffffc00e00947 */ /* 0x000fea000383ffff */
.L_x_111:
[----:B------:R-:W-:Y:S05]  /*1be0*/  BSYNC.RECONVERGENT B2 ;  /* 0x0000000000027941 */ /* 0x000fea0003800200 */
.L_x_110:
[----:B------:R-:W-:Y:S05]  /*1bf0*/  @!P1 BRA `(.L_x_109) ;  /* 0x0000000400a49947 */ /* 0x000fea0003800000 */
[----:B------:R-:W0:Y:S01]  /*1c00*/  LDCU.64 UR4, c[0x0][0x380] ;  /* 0x00007000ff0477ac */ /* 0x000e220008000a00 */
[----:B------:R-:W-:Y:S01]  /*1c10*/  IMAD.IADD R7, R39, 0x1, -R38 ;  /* 0x0000000127077824 */ /* 0x000fe200078e0a26 */
[C---:B------:R-:W-:Y:S01]  /*1c20*/  IADD3 R5, P0, PT, R38.reuse, R9, RZ ;  /* 0x0000000926057210 */ /* 0x040fe20007f1e0ff */
[----:B------:R-:W-:Y:S01]  /*1c30*/  BSSY.RECONVERGENT B2, `(.L_x_113) ;  /* 0x000003a000027945 */ /* 0x000fe20003800200 */
[----:B------:R-:W-:Y:S02]  /*1c40*/  IMAD.IADD R40, R38, 0x1, R9 ;  /* 0x0000000126287824 */ /* 0x000fe400078e0209 */
        /* <DEDUP_REMOVED lines=10> */
.L_x_115:
[----:B------:R-:W0:Y:S01]  /*1cf0*/  LDC.64 R30, c[0x0][0x380] ;  /* 0x0000e000ff1e7b82 */ /* 0x000e220000000a00 */
[----:B------:R-:W2:Y:S04]  /*1d00*/  LDG.E.64.CONSTANT R8, desc[UR6][R4.64+-0x1400] ;  /* 0xffec000604087981 */ /* 0x000ea8000c1e9b00 */
[----:B------:R-:W3:Y:S01]  /*1d10*/  LDG.E.64.CONSTANT R10, desc[UR6][R4.64] ;  /* 0x00000006040a7981 */ /* 0x000ee2000c1e9b00 */
[----:B------:R-:W-:-:S03]  /*1d20*/  VIADD R15, R40, 0xa00 ;  /* 0x00000a00280f7836 */ /* 0x000fc60000000000 */
[----:B------:R-:W4:Y:S04]  /*1d30*/  LDG.E.64.CONSTANT R12, desc[UR6][R4.64+0x1400] ;  /* 0x00140006040c7981 */ /* 0x000f28000c1e9b00 */
[----:B------:R-:W5:Y:S04]  /*1d40*/  LDG.E.64.CONSTANT R16, desc[UR6][R4.64+0x3c00] ;  /* 0x003c000604107981 */ /* 0x000f68000c1e9b00 */
[----:B------:R-:W5:Y:S01]  /*1d50*/  LDG.E.64.CONSTANT R18, desc[UR6][R4.64+0x5000] ;  /* 0x0050000604127981 */ /* 0x000f62000c1e9b00 */
[----:B------:R-:W-:-:S03]  /*1d60*/  VIADD R23, R40, 0x1400 ;  /* 0x0000140028177836 */ /* 0x000fc60000000000 */
[----:B------:R-:W5:Y:S01]  /*1d70*/  LDG.E.64.CONSTANT R20, desc[UR6][R4.64+0x6400] ;  /* 0x0064000604147981 */ /* 0x000f62000c1e9b00 */
[----:B0-----:R-:W-:-:S03]  /*1d80*/  IMAD.WIDE.U32 R6, R40, 0x8, R30 ;  /* 0x0000000828067825 */ /* 0x001fc600078e001e */
[----:B------:R-:W5:Y:S04]  /*1d90*/  LDG.E.64.CONSTANT R24, desc[UR6][R4.64+0x8c00] ;  /* 0x008c000604187981 */ /* 0x000f68000c1e9b00 */
[----:B------:R-:W5:Y:S04]  /*1da0*/  LDG.E.64.CONSTANT R26, desc[UR6][R4.64+0xa000] ;  /* 0x00a00006041a7981 */ /* 0x000f68000c1e9b00 */
[----:B------:R-:W2:Y:S01]  /*1db0*/  LDG.E.64.CONSTANT R6, desc[UR6][R6.64] ;  /* 0x0000000606067981 */ /* 0x000ea2000c1e9b00 */
[----:B------:R-:W-:-:S03]  /*1dc0*/  IMAD.WIDE.U32 R14, R15, 0x8, R30 ;  /* 0x000000080f0e7825 */ /* 0x000fc600078e001e */
[----:B------:R-:W5:Y:S04]  /*1dd0*/  LDG.E.64.CONSTANT R28, desc[UR6][R4.64+0xb400] ;  /* 0x00b40006041c7981 */ /* 0x000f68000c1e9b00 */
[----:B------:R-:W5:Y:S01]  /*1de0*/  LDG.E.64.CONSTANT R14, desc[UR6][R14.64] ;  /* 0x000000060e0e7981 */ /* 0x000f62000c1e9b00 */
[----:B------:R-:W-:-:S03]  /*1df0*/  IMAD.WIDE.U32 R22, R23, 0x8, R30 ;  /* 0x0000000817167825 */ /* 0x000fc600078e001e */
[----:B------:R-:W5:Y:S04]  /*1e00*/  LDG.E.64.CONSTANT R34, desc[UR6][R4.64+0xf000] ;  /* 0x00f0000604227981 */ /* 0x000f68000c1e9b00 */
[----:B------:R-:W5:Y:S01]  /*1e10*/  LDG.E.64.CONSTANT R22, desc[UR6][R22.64] ;  /* 0x0000000616167981 */ /* 0x000f62000c1e9b00 */
[----:B------:R-:W-:-:S03]  /*1e20*/  VIADD R33, R40, 0x1e00 ;  /* 0x00001e0028217836 */ /* 0x000fc60000000000 */
[----:B------:R-:W5:Y:S01]  /*1e30*/  LDG.E.64.CONSTANT R36, desc[UR6][R4.64+0x10400] ;  /* 0x0104000604247981 */ /* 0x000f62000c1e9b00 */
[----:B------:R-:W-:-:S03]  /*1e40*/  IMAD.WIDE.U32 R30, R33, 0x8, R30 ;  /* 0x00000008211e7825 */ /* 0x000fc600078e001e */
[----:B------:R0:W5:Y:S04]  /*1e50*/  LDG.E.64.CONSTANT R32, desc[UR6][R4.64+0xdc00] ;  /* 0x00dc000604207981 */ /* 0x000168000c1e9b00 */
[----:B------:R-:W5:Y:S01]  /*1e60*/  LDG.E.64.CONSTANT R30, desc[UR6][R30.64] ;  /* 0x000000061e1e7981 */ /* 0x000f62000c1e9b00 */
[----:B------:R-:W-:-:S05]  /*1e70*/  VIADD R38, R38, 0x2800 ;  /* 0x0000280026267836 */ /* 0x000fca0000000000 */
[----:B------:R-:W-:Y:S02]  /*1e80*/  ISETP.GE.AND P1, PT, R38, R41, PT ;  /* 0x000000292600720c */ /* 0x000fe40003f26270 */
[----:B0-----:R-:W-:Y:S01]  /*1e90*/  IADD3 R4, P2, PT, R4, 0x14000, RZ ;  /* 0x0001400004047810 */ /* 0x001fe20007f5e0ff */
[----:B------:R-:W-:-:S04]  /*1ea0*/  VIADD R40, R40, 0x2800 ;  /* 0x0000280028287836 */ /* 0x000fc80000000000 */
[----:B------:R-:W-:Y:S01]  /*1eb0*/  IMAD.X R5, RZ, RZ, R5, P2 ;  /* 0x000000ffff057224 */ /* 0x000fe200010e0605 */
[----:B--2---:R-:W-:-:S08]  /*1ec0*/  DADD R6, R6, R2 ;  /* 0x0000000006067229 */ /* 0x004fd00000000002 */
[----:B------:R-:W-:-:S08]  /*1ed0*/  DADD R6, R6, R8 ;  /* 0x0000000006067229 */ /* 0x000fd00000000008 */
[----:B---3--:R-:W-:-:S08]  /*1ee0*/  DADD R6, R6, R10 ;  /* 0x0000000006067229 */ /* 0x008fd0000000000a */
[----:B----4-:R-:W-:-:S08]  /*1ef0*/  DADD R6, R6, R12 ;  /* 0x0000000006067229 */ /* 0x010fd0000000000c */
        /* <DEDUP_REMOVED lines=13> */
.L_x_114:
[----:B------:R-:W-:Y:S05]  /*1fd0*/  BSYNC.RECONVERGENT B2 ;  /* 0x0000000000027941 */ /* 0x000fea0003800200 */
.L_x_113:
[----:B------:R-:W-:Y:S01]  /*1fe0*/  IMAD.IADD R6, R39, 0x1, -R38 ;  /* 0x0000000127067824 */ /* 0x000fe200078e0a26 */
[----:B------:R-:W-:Y:S04]  /*1ff0*/  BSSY.RECONVERGENT B2, `(.L_x_116) ;  /* 0x000001d000027945 */ /* 0x000fe80003800200 */
[----:B------:R-:W-:-:S13]  /*2000*/  ISETP.GT.AND P1, PT, R6, 0xa00, PT ;  /* 0x00000a000600780c */ /* 0x000fda0003f24270 */
[----:B------:R-:W-:Y:S05]  /*2010*/  @!P1 BRA `(.L_x_117) ;  /* 0x0000000000689947 */ /* 0x000fea0003800000 */
[----:B------:R-:W0:Y:S01]  /*2020*/  LDC.64 R14, c[0x0][0x380] ;  /* 0x0000e000ff0e7b82 */ /* 0x000e220000000a00 */
[----:B------:R-:W2:Y:S04]  /*2030*/  LDG.E.64.CONSTANT R8, desc[UR6][R4.64+-0x1400] ;  /* 0xffec000604087981 */ /* 0x000ea8000c1e9b00 */
[----:B------:R-:W3:Y:S01]  /*2040*/  LDG.E.64.CONSTANT R10, desc[UR6][R4.64] ;  /* 0x00000006040a7981 */ /* 0x000ee2000c1e9b00 */
[----:B------:R-:W-:-:S03]  /*2050*/  VIADD R17, R40, 0xa00 ;  /* 0x00000a0028117836 */ /* 0x000fc60000000000 */
[----:B------:R-:W4:Y:S04]  /*2060*/  LDG.E.64.CONSTANT R12, desc[UR6][R4.64+0x1400] ;  /* 0x00140006040c7981 */ /* 0x000f28000c1e9b00 */
[----:B------:R-:W5:Y:S04]  /*2070*/  LDG.E.64.CONSTANT R18, desc[UR6][R4.64+0x5000] ;  /* 0x0050000604127981 */ /* 0x000f68000c1e9b00 */
[----:B------:R1:W5:Y:S01]  /*2080*/  LDG.E.64.CONSTANT R20, desc[UR6][R4.64+0x6400] ;  /* 0x0064000604147981 */ /* 0x000362000c1e9b00 */
[----:B0-----:R-:W-:-:S06]  /*2090*/  IMAD.WIDE.U32 R6, R40, 0x8, R14 ;  /* 0x0000000828067825 */ /* 0x001fcc00078e000e */
[----:B------:R-:W2:Y:S01]  /*20a0*/  LDG.E.64.CONSTANT R6, desc[UR6][R6.64] ;  /* 0x0000000606067981 */ /* 0x000ea2000c1e9b00 */
[----:B------:R-:W-:-:S03]  /*20b0*/  IMAD.WIDE.U32 R14, R17, 0x8, R14 ;  /* 0x00000008110e7825 */ /* 0x000fc600078e000e */
[----:B------:R-:W5:Y:S04]  /*20c0*/  LDG.E.64.CONSTANT R16, desc[UR6][R4.64+0x3c00] ;  /* 0x003c000604107981 */ /* 0x000f68000c1e9b00 */
[----:B------:R-:W5:Y:S01]  /*20d0*/  LDG.E.64.CONSTANT R14, desc[UR6][R14.64] ;  /* 0x000000060e0e7981 */ /* 0x000f62000c1e9b00 */
[----:B------:R-:W-:Y:S01]  /*20e0*/  PLOP3.LUT P0, PT, PT, PT, PT, 0x8, 0x80 ;  /* 0x000000000080781c */ /* 0x000fe20003f0e170 */
[----:B------:R-:W-:Y:S02]  /*20f0*/  VIADD R38, R38, 0x1400 ;  /* 0x0000140026267836 */ /* 0x000fe40000000000 */
[----:B------:R-:W-:Y:S01]  /*2100*/  VIADD R40, R40, 0x1400 ;  /* 0x0000140028287836 */ /* 0x000fe20000000000 */
[----:B--2---:R-:W-:-:S08]  /*2110*/  DADD R2, R2, R6 ;  /* 0x0000000002027229 */ /* 0x004fd00000000006 */
[----:B------:R-:W-:-:S08]  /*2120*/  DADD R2, R2, R8 ;  /* 0x0000000002027229 */ /* 0x000fd00000000008 */
[----:B---3--:R-:W-:-:S08]  /*2130*/  DADD R2, R2, R10 ;  /* 0x0000000002027229 */ /* 0x008fd0000000000a */
[----:B----4-:R-:W-:-:S08]  /*2140*/  DADD R2, R2, R12 ;  /* 0x0000000002027229 */ /* 0x010fd0000000000c */
[----:B-----5:R-:W-:-:S08]  /*2150*/  DADD R2, R2, R14 ;  /* 0x0000000002027229 */ /* 0x020fd0000000000e */
[----:B------:R-:W-:Y:S01]  /*2160*/  DADD R2, R2, R16 ;  /* 0x0000000002027229 */ /* 0x000fe20000000010 */
[----:B------:R-:W-:-:S07]  /*2170*/  IADD3 R6, P1, PT, R4, 0xa000, RZ ;  /* 0x0000a00004067810 */ /* 0x000fce0007f3e0ff */
[----:B------:R-:W-:Y:S01]  /*2180*/  DADD R2, R2, R18 ;  /* 0x0000000002027229 */ /* 0x000fe20000000012 */
[----:B-1----:R-:W-:Y:S02]  /*2190*/  IMAD.X R5, RZ, RZ, R5, P1 ;  /* 0x000000ffff057224 */ /* 0x002fe400008e0605 */
[----:B------:R-:W-:-:S05]  /*21a0*/  IMAD.MOV.U32 R4, RZ, RZ, R6 ;  /* 0x000000ffff047224 */ /* 0x000fca00078e0006 */
[----:B------:R-:W-:-:S11]  /*21b0*/  DADD R2, R2, R20 ;  /* 0x0000000002027229 */ /* 0x000fd60000000014 */
.L_x_117:
[----:B------:R-:W-:Y:S05]  /*21c0*/  BSYNC.RECONVERGENT B2 ;  /* 0x0000000000027941 */ /* 0x000fea0003800200 */
.L_x_116:
[----:B------:R-:W-:-:S13]  /*21d0*/  ISETP.LT.OR P0, PT, R38, R39, P0 ;  /* 0x000000272600720c */ /* 0x000fda0000701670 */
[----:B------:R-:W-:Y:S05]  /*21e0*/  @!P0 BRA `(.L_x_109) ;  /* 0x0000000000288947 */ /* 0x000fea0003800000 */
[----:B------:R-:W0:Y:S01]  /*21f0*/  LDC.64 R6, c[0x0][0x380] ;  /* 0x0000e000ff067b82 */ /* 0x000e220000000a00 */
[----:B------:R-:W2:Y:S04]  /*2200*/  LDG.E.64.CONSTANT R8, desc[UR6][R4.64] ;  /* 0x0000000604087981 */ /* 0x000ea8000c1e9b00 */
[----:B------:R-:W3:Y:S01]  /*2210*/  LDG.E.64.CONSTANT R10, desc[UR6][R4.64+0x1400] ;  /* 0x00140006040a7981 */ /* 0x000ee2000c1e9b00 */
[----:B0-----:R-:W-:-:S03]  /*2220*/  IMAD.WIDE.U32 R40, R40, 0x8, R6 ;  /* 0x0000000828287825 */ /* 0x001fc600078e0006 */
[----:B------:R-:W4:Y:S04]  /*2230*/  LDG.E.64.CONSTANT R6, desc[UR6][R4.64+-0x1400] ;  /* 0xffec000604067981 */ /* 0x000f28000c1e9b00 */
[----:B------:R-:W5:Y:S02]  /*2240*/  LDG.E.64.CONSTANT R40, desc[UR6][R40.64] ;  /* 0x0000000628287981 */ /* 0x000f64000c1e9b00 */
[----:B-----5:R-:W-:-:S08]  /*2250*/  DADD R2, R2, R40 ;  /* 0x0000000002027229 */ /* 0x020fd00000000028 */
[----:B----4-:R-:W-:-:S08]  /*2260*/  DADD R2, R2, R6 ;  /* 0x0000000002027229 */ /* 0x010fd00000000006 */
[----:B--2---:R-:W-:-:S08]  /*2270*/  DADD R2, R2, R8 ;  /* 0x0000000002027229 */ /* 0x004fd00000000008 */
[----:B---3--:R-:W-:-:S11]  /*2280*/  DADD R2, R2, R10 ;  /* 0x0000000002027229 */ /* 0x008fd6000000000a */
.L_x_109:
[----:B------:R-:W-:Y:S05]  /*2290*/  BSYNC.RECONVERGENT B1 ;  /* 0x0000000000017941 */ /* 0x000fea0003800200 */
.L_x_107:
        /* <DEDUP_REMOVED lines=16> */
[----:B------:R-:W-:Y:S01]  /*23a0*/  SHFL.DOWN PT, R2, R4, 0x4, 0x1f ;  /* 0x08801f0004027f89 */ /* 0x000fe200000e0000 */
[----:B------:R-:W-:Y:S02]  /*23b0*/  @!P1 MOV R7, 0x400 ;  /* 0x0000040000079802 */ /* 0x000fe40000000f00 */
[----:B------:R-:W-:Y:S01]  /*23c0*/  @!P1 SHF.R.U32.HI R6, RZ, 0x2, R0 ;  /* 0x00000002ff069819 */ /* 0x000fe20000011600 */
[----:B------:R-:W0:Y:S01]  /*23d0*/  SHFL.DOWN PT, R3, R5, 0x4, 0x1f ;  /* 0x08801f0005037f89 */ /* 0x000e2200000e0000 */
[----:B-1----:R-:W-:-:S02]  /*23e0*/  @!P1 LEA R7, R12, R7, 0x18 ;  /* 0x000000070c079211 */ /* 0x002fc400078ec0ff */
[----:B------:R-:W-:-:S05]  /*23f0*/  @!P1 LOP3.LUT R6, R6, 0xf8, RZ, 0xc0, !PT ;  /* 0x000000f806069812 */ /* 0x000fca00078ec0ff */
[----:B------:R-:W-:Y:S01]  /*2400*/  @!P1 IMAD.IADD R7, R6, 0x1, R7 ;  /* 0x0000000106079824 */ /* 0x000fe200078e0207 */
        /* <DEDUP_REMOVED lines=22> */
[----:B------:R-:W1:Y:S04]  /*2570*/  LDS.128 R8, [UR4+0x20] ;  /* 0x00002004ff087984 */ /* 0x000e680008000c00 */
[----:B------:R-:W2:Y:S04]  /*2580*/  LDS.128 R16, [UR4+0x30] ;  /* 0x00003004ff107984 */ /* 0x000ea80008000c00 */
[----:B0-----:R-:W0:Y:S01]  /*2590*/  LDS.128 R4, [UR4+0x40] ;  /* 0x00004004ff047984 */ /* 0x001e220008000c00 */
[----:B-1----:R-:W-:-:S03]  /*25a0*/  DADD R8, R12, R8 ;  /* 0x000000000c087229 */ /* 0x002fc60000000008 */
[----:B------:R-:W-:Y:S05]  /*25b0*/  LDS.128 R12, [UR4+0x60] ;  /* 0x00006004ff0c7984 */ /* 0x000fea0008000c00 */
[----:B------:R-:W-:Y:S02]  /*25c0*/  DADD R2, R8, R10 ;  /* 0x0000000008027229 */ /* 0x000fe4000000000a */
[----:B------:R-:W1:Y:S06]  /*25d0*/  LDS.128 R8, [UR4+0x50] ;  /* 0x00005004ff087984 */ /* 0x000e6c0008000c00 */
[----:B--2---:R-:W-:-:S08]  /*25e0*/  DADD R2, R2, R16 ;  /* 0x0000000002027229 */ /* 0x004fd00000000010 */
[----:B------:R-:W-:-:S08]  /*25f0*/  DADD R2, R2, R18 ;  /* 0x0000000002027229 */ /* 0x000fd00000000012 */
[----:B0-----:R-:W-:-:S08]  /*2600*/  DADD R2, R2, R4 ;  /* 0x0000000002027229 */ /* 0x001fd00000000004 */
[----:B------:R-:W-:Y:S01]  /*2610*/  DADD R2, R2, R6 ;  /* 0x0000000002027229 */ /* 0x000fe20000000006 */
[----:B------:R-:W0:Y:S07]  /*2620*/  LDS.128 R4, [UR4+0x70] ;  /* 0x00007004ff047984 */ /* 0x000e2e0008000c00 */
[----:B-1----:R-:W-:-:S08]  /*2630*/  DADD R2, R2, R8 ;  /* 0x0000000002027229 */ /* 0x002fd00000000008 */
[----:B------:R-:W-:Y:S01]  /*2640*/  DADD R2, R2, R10 ;  /* 0x0000000002027229 */ /* 0x000fe2000000000a */
[----:B------:R-:W1:Y:S07]  /*2650*/  LDS.128 R8, [UR4+0x80] ;  /* 0x00008004ff087984 */ /* 0x000e6e0008000c00 */
[----:B------:R-:W-:-:S08]  /*2660*/  DADD R2, R2, R12 ;  /* 0x0000000002027229 */ /* 0x000fd0000000000c */
[----:B------:R-:W-:Y:S01]  /*2670*/  DADD R2, R2, R14 ;  /* 0x0000000002027229 */ /* 0x000fe2000000000e */
[----:B------:R-:W2:Y:S07]  /*2680*/  LDS.128 R12, [UR4+0x90] ;  /* 0x00009004ff0c7984 */ /* 0x000eae0008000c00 */
[----:B0-----:R-:W-:-:S08]  /*2690*/  DADD R2, R2, R4 ;  /* 0x0000000002027229 */ /* 0x001fd00000000004 */
[----:B------:R-:W-:Y:S01]  /*26a0*/  DADD R2, R2, R6 ;  /* 0x0000000002027229 */ /* 0x000fe20000000006 */
[----:B------:R-:W0:Y:S07]  /*26b0*/  LDS.128 R4, [UR4+0xa0] ;  /* 0x0000a004ff047984 */ /* 0x000e2e0008000c00 */
[----:B-1----:R-:W-:Y:S01]  /*26c0*/  DADD R2, R2, R8 ;  /* 0x0000000002027229 */ /* 0x002fe20000000008 */
[----:B------:R-:W1:Y:S07]  /*26d0*/  LDS.64 R8, [UR4+0xb0] ;  /* 0x0000b004ff087984 */ /* 0x000e6e0008000a00 */
[----:B------:R-:W-:-:S08]  /*26e0*/  DADD R2, R2, R10 ;  /* 0x0000000002027229 */ /* 0x000fd0000000000a */
[----:B--2---:R-:W-:-:S08]  /*26f0*/  DADD R2, R2, R12 ;  /* 0x0000000002027229 */ /* 0x004fd0000000000c */
[----:B------:R-:W-:-:S08]  /*2700*/  DADD R2, R2, R14 ;  /* 0x0000000002027229 */ /* 0x000fd0000000000e */
[----:B0-----:R-:W-:-:S08]  /*2710*/  DADD R2, R2, R4 ;  /* 0x0000000002027229 */ /* 0x001fd00000000004 */
[----:B------:R-:W-:-:S08]  /*2720*/  DADD R2, R2, R6 ;  /* 0x0000000002027229 */ /* 0x000fd00000000006 */
[----:B-1----:R-:W-:-:S11]  /*2730*/  DADD R12, R2, R8 ;  /* 0x00000000020c7229 */ /* 0x002fd60000000008 */
.L_x_105:
[----:B------:R-:W-:Y:S05]  /*2740*/  BSYNC.RECONVERGENT B0 ;  /* 0x0000000000007941 */ /* 0x000fea0003800200 */
.L_x_90:
[----:B------:R-:W-:Y:S05]  /*2750*/  @P0 EXIT ;  /* 0x000000000000094d */ /* 0x000fea0003800000 */
[----:B------:R-:W1:Y:S01]  /*2760*/  LDCU.64 UR4, c[0x0][0x398] ;  /* 0x00007300ff0477ac */ /* 0x000e620008000a00 */
[----:B0-----:R-:W0:Y:S01]  /*2770*/  LDC.64 R2, c[0x0][0x388] ;  /* 0x0000e200ff027b82 */ /* 0x001e220000000a00 */
[----:B-1----:R-:W-:-:S07]  /*2780*/  DADD R12, R12, UR4 ;  /* 0x000000040c0c7e29 */ /* 0x002fce0008000000 */
[----:B0-----:R-:W-:Y:S01]  /*2790*/  STG.E.64 desc[UR6][R2.64], R12 ;  /* 0x0000000c02007986 */ /* 0x001fe2000c101b06 */
[----:B------:R-:W-:Y:S05]  /*27a0*/  EXIT ;  /* 0x000000000000794d */ /* 0x000fea0003800000 */
.L_x_118:
        /* <DEDUP_REMOVED lines=13> */
.L_x_194:


//--------------------- .text._ZN3cub18CUB_300001_SM_10006detail6reduce18DeviceReduceKernelINS2_10policy_hubIdjN4cuda3std3__44plusIdEEE10Policy1000EN6thrust24THRUST_300001_SM_1000_NS10device_ptrIdEEjS9_d6squareEEvT0_PT3_T1_NS0_13GridEvenShareISK_EET2_T4_ --------------------------
	.section	.text._ZN3cub18CUB_300001_SM_10006detail6reduce18DeviceReduceKernelINS2_10policy_hubIdjN4cuda3std3__44plusIdEEE10Policy1000EN6thrust24THRUST_300001_SM_1000_NS10device_ptrIdEEjS9_d6squareEEvT0_PT3_T1_NS0_13GridEvenShareISK_EET2_T4_,"ax",@progbits
	.align	128
        .global         _ZN3cub18CUB_300001_SM_10006detail6reduce18DeviceReduceKernelINS2_10policy_hubIdjN4cuda3std3__44plusIdEEE10Policy1000EN6thrust24THRUST_300001_SM_1000_NS10device_ptrIdEEjS9_d6squareEEvT0_PT3_T1_NS0_13GridEvenShareISK_EET2_T4_
        .type           _ZN3cub18CUB_300001_SM_10006detail6reduce18DeviceReduceKernelINS2_10policy_hubIdjN4cuda3std3__44plusIdEEE10Policy1000EN6thrust24THRUST_300001_SM_1000_NS10device_ptrIdEEjS9_d6squareEEvT0_PT3_T1_NS0_13GridEvenShareISK_EET2_T4_,@function
        .size           _ZN3cub18CUB_300001_SM_10006detail6reduce18DeviceReduceKernelINS2_10policy_hubIdjN4cuda3std3__44plusIdEEE10Policy1000EN6thrust24THRUST_300001_SM_1000_NS10device_ptrIdEEjS9_d6squareEEvT0_PT3_T1_NS0_13GridEvenShareISK_EET2_T4_,(.L_x_195 - _ZN3cub18CUB_300001_SM_10006detail6reduce18DeviceReduceKernelINS2_10policy_hubIdjN4cuda3std3__44plusIdEEE10Policy1000EN6thrust24THRUST_300001_SM_1000_NS10device_ptrIdEEjS9_d6squareEEvT0_PT3_T1_NS0_13GridEvenShareISK_EET2_T4_)
        .other          _ZN3cub18CUB_300001_SM_10006detail6reduce18DeviceReduceKernelINS2_10policy_hubIdjN4cuda3std3__44plusIdEEE10Policy1000EN6thrust24THRUST_300001_SM_1000_NS10device_ptrIdEEjS9_d6squareEEvT0_PT3_T1_NS0_13GridEvenShareISK_EET2_T4_,@"STO_CUDA_ENTRY STV_DEFAULT"
_ZN3cub18CUB_300001_SM_10006detail6reduce18DeviceReduceKernelINS2_10policy_hubIdjN4cuda3std3__44plusIdEEE10Policy1000EN6thrust24THRUST_300001_SM_1000_NS10device_ptrIdEEjS9_d6squareEEvT0_PT3_T1_NS0_13GridEvenShareISK_EET2_T4_:
.text._ZN3cub18CUB_300001_SM_10006detail6reduce18DeviceReduceKernelINS2_10policy_hubIdjN4cuda3std3__44plusIdEEE10Policy1000EN6thrust24THRUST_300001_SM_1000_NS10device_ptrIdEEjS9_d6squareEEvT0_PT3_T1_NS0_13GridEvenShareISK_EET2_T4_:
[----:B------:R-:W-:Y:S01]  /*0000*/  LDC R1, c[0x0][0x37c] ;  /* 0x0000df00ff017b82 */ /* 0x000fe20000000800 */
[----:B------:R-:W0:Y:S07]  /*0010*/  S2R R0, SR_CTAID.X ;  /* 0x0000000000007919 */ /* 0x000e2e0000002500 */
[----:B------:R-:W1:Y:S01]  /*0020*/  LDC.64 R14, c[0x0][0x3a8] ;  /* 0x0000ea00ff0e7b82 */ /* 0x000e620000000a00 */
[----:B------:R-:W2:Y:S01]  /*0030*/  LDCU.64 UR6, c[0x0][0x358] ;  /* 0x00006b00ff0677ac */ /* 0x000ea20008000a00 */
[----:B------:R-:W-:Y:S01]  /*0040*/  BSSY.RECONVERGENT B0, `(.L_x_119) ;  /* 0x00002d6000007945 */ /* 0x000fe20003800200 */
[----:B-1----:R-:W-:-:S02]  /*0050*/  IMAD R5, R15, 0x1400, RZ ;  /* 0x000014000f057824 */ /* 0x002fc400078e02ff */
[----:B0-----:R-:W-:-:S05]  /*0060*/  IMAD R2, R0, -0x1400, R14 ;  /* 0xffffec0000027824 */ /* 0x001fca00078e020e */
[----:B------:R-:W-:-:S13]  /*0070*/  ISETP.GT.U32.AND P0, PT, R2, 0x13ff, PT ;  /* 0x000013ff0200780c */ /* 0x000fda0003f04070 */
[----:B--2---:R-:W-:Y:S05]  /*0080*/  @P0 BRA `(.L_x_120) ;  /* 0x0000001800400947 */ /* 0x004fea0003800000 */
[----:B------:R-:W0:Y:S01]  /*0090*/  S2R R3, SR_TID.X ;  /* 0x0000000000037919 */ /* 0x000e220000002100 */
[----:B------:R-:W-:Y:S01]  /*00a0*/  BSSY.RECONVERGENT B1, `(.L_x_121) ;  /* 0x000000b000017945 */ /* 0x000fe20003800200 */
[----:B------:R-:W-:Y:S02]  /*00b0*/  CS2R R8, SRZ ;  /* 0x0000000000087805 */ /* 0x000fe4000001ff00 */
[----:B0-----:R-:W-:Y:S01]  /*00c0*/  ISETP.GE.U32.AND P0, PT, R3, R2, PT ;  /* 0x000000020300720c */ /* 0x001fe20003f06070 */
[----:B------:R-:W-:-:S12]  /*00d0*/  IMAD.MOV.U32 R7, RZ, RZ, R3 ;  /* 0x000000ffff077224 */ /* 0x000fd800078e0003 */
[----:B------:R-:W-:Y:S05]  /*00e0*/  @P0 BRA `(.L_x_122) ;  /* 0x0000000000180947 */ /* 0x000fea0003800000 */
[----:B------:R-:W0:Y:S01]  /*00f0*/  LDC.64 R4, c[0x0][0x380] ;  /* 0x0000e000ff047b82 */ /* 0x000e220000000a00 */
[----:B------:R-:W-:-:S04]  /*0100*/  IMAD R7, R0, 0x1400, R3 ;  /* 0x0000140000077824 */ /* 0x000fc800078e0203 */
[----:B0-----:R-:W-:-:S06]  /*0110*/  IMAD.WIDE.U32 R4, R7, 0x8, R4 ;  /* 0x0000000807047825 */ /* 0x001fcc00078e0004 */
[----:B------:R-:W2:Y:S01]  /*0120*/  LDG.E.64 R4, desc[UR6][R4.64] ;  /* 0x0000000604047981 */ /* 0x000ea2000c1e1b00 */
[----:B------:R-:W-:Y:S01]  /*0130*/  VIADD R7, R3, 0x280 ;  /* 0x0000028003077836 */ /* 0x000fe20000000000 */
[----:B--2---:R-:W-:-:S11]  /*0140*/  DMUL R8, R4, R4 ;  /* 0x0000000404087228 */ /* 0x004fd60000000000 */
.L_x_122:
[----:B------:R-:W-:Y:S05]  /*0150*/  BSYNC.RECONVERGENT B1 ;  /* 0x0000000000017941 */ /* 0x000fea0003800200 */
.L_x_121:
[----:B------:R-:W-:Y:S01]  /*0160*/  ISETP.GE.U32.AND P0, PT, R7, R2, PT ;  /* 0x000000020700720c */ /* 0x000fe20003f06070 */
[----:B------:R-:W-:-:S12]  /*0170*/  BSSY.RECONVERGENT B1, `(.L_x_123) ;  /* 0x00000a6000017945 */ /* 0x000fd80003800200 */
[----:B------:R-:W-:Y:S05]  /*0180*/  @P0 BRA `(.L_x_124) ;  /* 0x0000000800900947 */ /* 0x000fea0003800000 */
[----:B------:R-:W-:Y:S01]  /*0190*/  LOP3.LUT R5, RZ, R7, RZ, 0x33, !PT ;  /* 0x00000007ff057212 */ /* 0x000fe200078e33ff */
[----:B------:R-:W-:Y:S04]  /*01a0*/  BSSY.RECONVERGENT B2, `(.L_x_125) ;  /* 0x0000054000027945 */ /* 0x000fe80003800200 */
[----:B------:R-:W-:-:S04]  /*01b0*/  IMAD.IADD R5, R5, 0x1, R14 ;  /* 0x0000000105057824 */ /* 0x000fc800078e020e */
[----:B------:R-:W-:-:S04]  /*01c0*/  IMAD R5, R0, -0x1400, R5 ;  /* 0xffffec0000057824 */ /* 0x000fc800078e0205 */
[C---:B------:R-:W-:Y:S01]  /*01d0*/  IMAD.HI.U32 R4, R5.reuse, -0x33333333, RZ ;  /* 0xcccccccd05047827 */ /* 0x040fe200078e00ff */
[----:B------:R-:W-:-:S04]  /*01e0*/  ISETP.GE.U32.AND P0, PT, R5, 0x2580, PT ;  /* 0x000025800500780c */ /* 0x000fc80003f06070 */
[----:B------:R-:W-:-:S04]  /*01f0*/  LEA.HI R5, R4, 0x1, RZ, 0x17 ;  /* 0x0000000104057811 */ /* 0x000fc800078fb8ff */
[----:B------:R-:W-:-:S05]  /*0200*/  LOP3.LUT R24, R5, 0xf, RZ, 0xc0, !PT ;  /* 0x0000000f05187812 */ /* 0x000fca00078ec0ff */
[----:B------:R-:W-:Y:S05]  /*0210*/  @!P0 BRA `(.L_x_126) ;  /* 0x0000000400308947 */ /* 0x000fea0003800000 */
[----:B------:R-:W-:Y:S01]  /*0220*/  LOP3.LUT R26, R5, 0xfffff0, RZ, 0xc0, !PT ;  /* 0x00fffff0051a7812 */ /* 0x000fe200078ec0ff */
[----:B------:R-:W-:Y:S01]  /*0230*/  BSSY.RECONVERGENT B3, `(.L_x_127) ;  /* 0x0000049000037945 */ /* 0x000fe20003800200 */
[----:B------:R-:W-:Y:S02]  /*0240*/  VIADD R4, R7, 0x1400 ;  /* 0x0000140007047836 */ /* 0x000fe40000000000 */
[----:B------:R-:W-:Y:S02]  /*0250*/  IMAD R25, R0, 0x1400, R7 ;  /* 0x0000140000197824 */ /* 0x000fe400078e0207 */
[----:B------:R-:W-:-:S07]  /*0260*/  IMAD.MOV R26, RZ, RZ, -R26 ;  /* 0x000000ffff1a7224 */ /* 0x000fce00078e0a1a */
.L_x_128:
[----:B------:R-:W0:Y:S01]  /*0270*/  LDC.64 R6, c[0x0][0x380] ;  /* 0x0000e000ff067b82 */ /* 0x000e220000000a00 */
[C---:B------:R-:W-:Y:S02]  /*0280*/  VIADD R21, R25.reuse, 0x280 ;  /* 0x0000028019157836 */ /* 0x040fe40000000000 */
[----:B0-----:R-:W-:-:S04]  /*0290*/  IMAD.WIDE.U32 R10, R25, 0x8, R6 ;  /* 0x00000008190a7825 */ /* 0x001fc800078e0006 */
[--C-:B------:R-:W-:Y:S02]  /*02a0*/  IMAD.WIDE.U32 R20, R21, 0x8, R6.reuse ;  /* 0x0000000815147825 */ /* 0x100fe400078e0006 */
[----:B------:R-:W2:Y:S04]  /*02b0*/  LDG.E.64 R10, desc[UR6][R10.64] ;  /* 0x000000060a0a7981 */ /* 0x000ea8000c1e1b00 */
[----:B------:R-:W3:Y:S01]  /*02c0*/  LDG.E.64 R20, desc[UR6][R20.64] ;  /* 0x0000000614147981 */ /* 0x000ee2000c1e1b00 */
[C---:B------:R-:W-:Y:S02]  /*02d0*/  VIADD R19, R25.reuse, 0x500 ;  /* 0x0000050019137836 */ /* 0x040fe40000000000 */
[----:B------:R-:W-:Y:S02]  /*02e0*/  VIADD R17, R25, 0x780 ;  /* 0x0000078019117836 */ /* 0x000fe40000000000 */
[----:B------:R-:W-:-:S04]  /*02f0*/  IMAD.WIDE.U32 R18, R19, 0x8, R6 ;  /* 0x0000000813127825 */ /* 0x000fc800078e0006 */
[--C-:B------:R-:W-:Y:S02]  /*0300*/  IMAD.WIDE.U32 R16, R17, 0x8, R6.reuse ;  /* 0x0000000811107825 */ /* 0x100fe400078e0006 */
[----:B------:R-:W4:Y:S02]  /*0310*/  LDG.E.64 R18, desc[UR6][R18.64] ;  /* 0x0000000612127981 */ /* 0x000f24000c1e1b00 */
[C---:B------:R-:W-:Y:S02]  /*0320*/  VIADD R15, R25.reuse, 0xa00 ;  /* 0x00000a00190f7836 */ /* 0x040fe40000000000 */
[----:B------:R-:W5:Y:S01]  /*0330*/  LDG.E.64 R16, desc[UR6][R16.64] ;  /* 0x0000000610107981 */ /* 0x000f62000c1e1b00 */
[----:B------:R-:W-:Y:S02]  /*0340*/  VIADD R13, R25, 0xc80 ;  /* 0x00000c80190d7836 */ /* 0x000fe40000000000 */
[----:B------:R-:W-:-:S04]  /*0350*/  IMAD.WIDE.U32 R14, R15, 0x8, R6 ;  /* 0x000000080f0e7825 */ /* 0x000fc800078e0006 */
[--C-:B------:R-:W-:Y:S02]  /*0360*/  IMAD.WIDE.U32 R12, R13, 0x8, R6.reuse ;  /* 0x000000080d0c7825 */ /* 0x100fe400078e0006 */
[----:B------:R-:W5:Y:S02]  /*0370*/  LDG.E.64 R14, desc[UR6][R14.64] ;  /* 0x000000060e0e7981 */ /* 0x000f64000c1e1b00 */
[----:B------:R-:W-:Y:S02]  /*0380*/  VIADD R23, R25, 0xf00 ;  /* 0x00000f0019177836 */ /* 0x000fe40000000000 */
[----:B------:R-:W5:Y:S01]  /*0390*/  LDG.E.64 R12, desc[UR6][R12.64] ;  /* 0x000000060c0c7981 */ /* 0x000f62000c1e1b00 */
[----:B--2---:R-:W-:Y:S01]  /*03a0*/  DFMA R8, R10, R10, R8 ;  /* 0x0000000a0a08722b */ /* 0x004fe20000000008 */
[----:B------:R-:W-:-:S04]  /*03b0*/  IMAD.WIDE.U32 R10, R23, 0x8, R6 ;  /* 0x00000008170a7825 */ /* 0x000fc800078e0006 */
[----:B------:R-:W-:Y:S02]  /*03c0*/  VIADD R23, R25, 0x1180 ;  /* 0x0000118019177836 */ /* 0x000fe40000000000 */
[----:B------:R-:W2:Y:S01]  /*03d0*/  LDG.E.64 R10, desc[UR6][R10.64] ;  /* 0x000000060a0a7981 */ /* 0x000ea2000c1e1b00 */
[----:B---3--:R-:W-:Y:S01]  /*03e0*/  DFMA R20, R20, R20, R8 ;  /* 0x000000141414722b */ /* 0x008fe20000000008 */
[----:B------:R-:W-:-:S04]  /*03f0*/  IMAD.WIDE.U32 R8, R23, 0x8, R6 ;  /* 0x0000000817087825 */ /* 0x000fc800078e0006 */
[----:B------:R-:W-:Y:S02]  /*0400*/  VIADD R23, R25, 0x1400 ;  /* 0x0000140019177836 */ /* 0x000fe40000000000 */
[----:B------:R-:W3:Y:S02]  /*0410*/  LDG.E.64 R8, desc[UR6][R8.64] ;  /* 0x0000000608087981 */ /* 0x000ee4000c1e1b00 */
[----:B------:R-:W-:-:S06]  /*0420*/  IMAD.WIDE.U32 R22, R23, 0x8, R6 ;  /* 0x0000000817167825 */ /* 0x000fcc00078e0006 */
[----:B------:R-:W3:Y:S01]  /*0430*/  LDG.E.64 R22, desc[UR6][R22.64] ;  /* 0x0000000616167981 */ /* 0x000ee2000c1e1b00 */
[----:B----4-:R-:W-:Y:S01]  /*0440*/  DFMA R18, R18, R18, R20 ;  /* 0x000000121212722b */ /* 0x010fe20000000014 */
[----:B------:R-:W-:-:S07]  /*0450*/  VIADD R21, R25, 0x1680 ;  /* 0x0000168019157836 */ /* 0x000fce0000000000 */
[----:B-----5:R-:W-:Y:S01]  /*0460*/  DFMA R18, R16, R16, R18 ;  /* 0x000000101012722b */ /* 0x020fe20000000012 */
[----:B------:R-:W-:Y:S01]  /*0470*/  IMAD.WIDE.U32 R16, R21, 0x8, R6 ;  /* 0x0000000815107825 */ /* 0x000fe200078e0006 */
[----:B------:R-:W-:-:S05]  /*0480*/  IADD3 R21, PT, PT, R25, 0x1900, RZ ;  /* 0x0000190019157810 */ /* 0x000fca0007ffe0ff */
[----:B------:R-:W4:Y:S01]  /*0490*/  LDG.E.64 R16, desc[UR6][R16.64] ;  /* 0x0000000610107981 */ /* 0x000f22000c1e1b00 */
[----:B------:R-:W-:Y:S01]  /*04a0*/  DFMA R18, R14, R14, R18 ;  /* 0x0000000e0e12722b */ /* 0x000fe20000000012 */
[----:B------:R-:W-:-:S04]  /*04b0*/  IMAD.WIDE.U32 R14, R21, 0x8, R6 ;  /* 0x00000008150e7825 */ /* 0x000fc800078e0006 */
[----:B------:R-:W-:Y:S02]  /*04c0*/  VIADD R21, R25, 0x1b80 ;  /* 0x00001b8019157836 */ /* 0x000fe40000000000 */
[----:B------:R-:W5:Y:S01]  /*04d0*/  LDG.E.64 R14, desc[UR6][R14.64] ;  /* 0x000000060e0e7981 */ /* 0x000f62000c1e1b00 */
[----:B------:R-:W-:Y:S01]  /*04e0*/  DFMA R18, R12, R12, R18 ;  /* 0x0000000c0c12722b */ /* 0x000fe20000000012 */
[----:B------:R-:W-:-:S04]  /*04f0*/  IMAD.WIDE.U32 R12, R21, 0x8, R6 ;  /* 0x00000008150c7825 */ /* 0x000fc800078e0006 */
        /* <DEDUP_REMOVED lines=9> */
[----:B------:R-:W3:Y:S01]  /*0590*/  LDG.E.64 R8, desc[UR6][R8.64] ;  /* 0x0000000608087981 */ /* 0x000ee2000c1e1b00 */
[----:B------:R-:W-:Y:S01]  /*05a0*/  DFMA R22, R22, R22, R18 ;  /* 0x000000161616722b */ /* 0x000fe20000000012 */
[----:B------:R-:W-:-:S04]  /*05b0*/  IMAD.WIDE.U32 R18, R21, 0x8, R6 ;  /* 0x0000000815127825 */ /* 0x000fc800078e0006 */
[----:B------:R-:W-:Y:S02]  /*05c0*/  VIADD R21, R25, 0x2580 ;  /* 0x0000258019157836 */ /* 0x000fe40000000000 */
[----:B------:R-:W3:Y:S02]  /*05d0*/  LDG.E.64 R18, desc[UR6][R18.64] ;  /* 0x0000000612127981 */ /* 0x000ee4000c1e1b00 */
[----:B------:R-:W-:-:S06]  /*05e0*/  IMAD.WIDE.U32 R6, R21, 0x8, R6 ;  /* 0x0000000815067825 */ /* 0x000fcc00078e0006 */
[----:B------:R-:W3:Y:S01]  /*05f0*/  LDG.E.64 R6, desc[UR6][R6.64] ;  /* 0x0000000606067981 */ /* 0x000ee2000c1e1b00 */
[----:B----4-:R-:W-:Y:S01]  /*0600*/  DFMA R22, R16, R16, R22 ;  /* 0x000000101016722b */ /* 0x010fe20000000016 */
[----:B------:R-:W-:Y:S02]  /*0610*/  VIADD R26, R26, 0x10 ;  /* 0x000000101a1a7836 */ /* 0x000fe40000000000 */
[----:B------:R-:W-:Y:S02]  /*0620*/  VIADD R4, R4, 0x2800 ;  /* 0x0000280004047836 */ /* 0x000fe40000000000 */
[----:B------:R-:W-:Y:S01]  /*0630*/  VIADD R25, R25, 0x2800 ;  /* 0x0000280019197836 */ /* 0x000fe20000000000 */
[----:B------:R-:W-:Y:S02]  /*0640*/  ISETP.NE.AND P0, PT, R26, RZ, PT ;  /* 0x000000ff1a00720c */ /* 0x000fe40003f05270 */
[----:B-----5:R-:W-:-:S08]  /*0650*/  DFMA R22, R14, R14, R22 ;  /* 0x0000000e0e16722b */ /* 0x020fd00000000016 */
[----:B------:R-:W-:-:S08]  /*0660*/  DFMA R22, R12, R12, R22 ;  /* 0x0000000c0c16722b */ /* 0x000fd00000000016 */
[----:B--2---:R-:W-:-:S08]  /*0670*/  DFMA R22, R10, R10, R22 ;  /* 0x0000000a0a16722b */ /* 0x004fd00000000016 */
[----:B---3--:R-:W-:-:S08]  /*0680*/  DFMA R22, R8, R8, R22 ;  /* 0x000000080816722b */ /* 0x008fd00000000016 */
[----:B------:R-:W-:-:S08]  /*0690*/  DFMA R22, R18, R18, R22 ;  /* 0x000000121216722b */ /* 0x000fd00000000016 */
[----:B------:R-:W-:Y:S01]  /*06a0*/  DFMA R8, R6, R6, R22 ;  /* 0x000000060608722b */ /* 0x000fe20000000016 */
[----:B------:R-:W-:Y:S10]  /*06b0*/  @P0 BRA `(.L_x_128) ;  /* 0xfffffff800ec0947 */ /* 0x000ff4000383ffff */
[----:B------:R-:W-:Y:S05]  /*06c0*/  BSYNC.RECONVERGENT B3 ;  /* 0x0000000000037941 */ /* 0x000fea0003800200 */
.L_x_127:
[----:B------:R-:W-:-:S07]  /*06d0*/  VIADD R7, R4, 0xffffec00 ;  /* 0xffffec0004077836 */ /* 0x000fce0000000000 */
.L_x_126:
[----:B------:R-:W-:Y:S05]  /*06e0*/  BSYNC.RECONVERGENT B2 ;  /* 0x0000000000027941 */ /* 0x000fea0003800200 */
.L_x_125:
[----:B------:R-:W-:-:S13]  /*06f0*/  ISETP.NE.AND P0, PT, R24, RZ, PT ;  /* 0x000000ff1800720c */ /* 0x000fda0003f05270 */
[----:B------:R-:W-:Y:S05]  /*0700*/  @!P0 BRA `(.L_x_124) ;  /* 0x0000000400308947 */ /* 0x000fea0003800000 */
[----:B------:R-:W-:Y:S01]  /*0710*/  ISETP.GE.U32.AND P0, PT, R24, 0x8, PT ;  /* 0x000000081800780c */ /* 0x000fe20003f06070 */
[----:B------:R-:W-:Y:S01]  /*0720*/  BSSY.RECONVERGENT B2, `(.L_x_129) ;  /* 0x0000026000027945 */ /* 0x000fe20003800200 */
[----:B------:R-:W-:-:S04]  /*0730*/  LOP3.LUT R4, R5, 0x7, RZ, 0xc0, !PT ;  /* 0x0000000705047812 */ /* 0x000fc800078ec0ff */
[----:B------:R-:W-:-:S07]  /*0740*/  ISETP.NE.AND P1, PT, R4, RZ, PT ;  /* 0x000000ff0400720c */ /* 0x000fce0003f25270 */
[----:B------:R-:W-:Y:S06]  /*0750*/  @!P0 BRA `(.L_x_130) ;  /* 0x0000000000888947 */ /* 0x000fec0003800000 */
[----:B------:R-:W0:Y:S01]  /*0760*/  LDC.64 R24, c[0x0][0x380] ;  /* 0x0000e000ff187b82 */ /* 0x000e220000000a00 */
[----:B------:R-:W-:-:S04]  /*0770*/  IMAD R27, R0, 0x1400, R7 ;  /* 0x00001400001b7824 */ /* 0x000fc800078e0207 */
[C---:B------:R-:W-:Y:S02]  /*0780*/  VIADD R21, R27.reuse, 0x280 ;  /* 0x000002801b157836 */ /* 0x040fe40000000000 */
[C---:B------:R-:W-:Y:S02]  /*0790*/  VIADD R19, R27.reuse, 0x500 ;  /* 0x000005001b137836 */ /* 0x040fe40000000000 */
[----:B0-----:R-:W-:-:S04]  /*07a0*/  IMAD.WIDE.U32 R22, R27, 0x8, R24 ;  /* 0x000000081b167825 */ /* 0x001fc800078e0018 */
[--C-:B------:R-:W-:Y:S02]  /*07b0*/  IMAD.WIDE.U32 R20, R21, 0x8, R24.reuse ;  /* 0x0000000815147825 */ /* 0x100fe400078e0018 */
[----:B------:R-:W2:Y:S02]  /*07c0*/  LDG.E.64 R22, desc[UR6][R22.64] ;  /* 0x0000000616167981 */ /* 0x000ea4000c1e1b00 */
[--C-:B------:R-:W-:Y:S02]  /*07d0*/  IMAD.WIDE.U32 R18, R19, 0x8, R24.reuse ;  /* 0x0000000813127825 */ /* 0x100fe400078e0018 */
[----:B------:R-:W3:Y:S02]  /*07e0*/  LDG.E.64 R20, desc[UR6][R20.64] ;  /* 0x0000000614147981 */ /* 0x000ee4000c1e1b00 */
[C---:B------:R-:W-:Y:S02]  /*07f0*/  VIADD R17, R27.reuse, 0x780 ;  /* 0x000007801b117836 */ /* 0x040fe40000000000 */
[----:B------:R-:W4:Y:S01]  /*0800*/  LDG.E.64 R18, desc[UR6][R18.64] ;  /* 0x0000000612127981 */ /* 0x000f22000c1e1b00 */
[----:B------:R-:W-:Y:S01]  /*0810*/  IADD3 R15, PT, PT, R27, 0xa00, RZ ;  /* 0x00000a001b0f7810 */ /* 0x000fe20007ffe0ff */
[----:B------:R-:W-:-:S04]  /*0820*/  IMAD.WIDE.U32 R16, R17, 0x8, R24 ;  /* 0x0000000811107825 */ /* 0x000fc800078e0018 */
[--C-:B------:R-:W-:Y:S02]  /*0830*/  IMAD.WIDE.U32 R14, R15, 0x8, R24.reuse ;  /* 0x000000080f0e7825 */ /* 0x100fe400078e0018 */
[----:B------:R-:W5:Y:S02]  /*0840*/  LDG.E.64 R16, desc[UR6][R16.64] ;  /* 0x0000000610107981 */ /* 0x000f64000c1e1b00 */
[C---:B------:R-:W-:Y:S02]  /*0850*/  VIADD R13, R27.reuse, 0xc80 ;  /* 0x00000c801b0d7836 */ /* 0x040fe40000000000 */
[----:B------:R-:W5:Y:S01]  /*0860*/  LDG.E.64 R14, desc[UR6][R14.64] ;  /* 0x000000060e0e7981 */ /* 0x000f62000c1e1b00 */
[----:B------:R-:W-:Y:S02]  /*0870*/  VIADD R11, R27, 0xf00 ;  /* 0x00000f001b0b7836 */ /* 0x000fe40000000000 */
[----:B------:R-:W-:-:S04]  /*0880*/  IMAD.WIDE.U32 R12, R13, 0x8, R24 ;  /* 0x000000080d0c7825 */ /* 0x000fc800078e0018 */
[--C-:B------:R-:W-:Y:S02]  /*0890*/  IMAD.WIDE.U32 R10, R11, 0x8, R24.reuse ;  /* 0x000000080b0a7825 */ /* 0x100fe400078e0018 */
[----:B------:R-:W5:Y:S02]  /*08a0*/  LDG.E.64 R12, desc[UR6][R12.64] ;  /* 0x000000060c0c7981 */ /* 0x000f64000c1e1b00 */
[----:B------:R-:W-:Y:S02]  /*08b0*/  VIADD R27, R27, 0x1180 ;  /* 0x000011801b1b7836 */ /* 0x000fe40000000000 */
[----:B------:R-:W5:Y:S02]  /*08c0*/  LDG.E.64 R10, desc[UR6][R10.64] ;  /* 0x000000060a0a7981 */ /* 0x000f64000c1e1b00 */
[----:B------:R-:W-:-:S06]  /*08d0*/  IMAD.WIDE.U32 R24, R27, 0x8, R24 ;  /* 0x000000081b187825 */ /* 0x000fcc00078e0018 */
        /* <DEDUP_REMOVED lines=10> */
.L_x_130:
[----:B------:R-:W-:Y:S05]  /*0980*/  BSYNC.RECONVERGENT B2 ;  /* 0x0000000000027941 */ /* 0x000fea0003800200 */
.L_x_129:
        /* <DEDUP_REMOVED lines=15> */
[----:B------:R-:W-:Y:S02]  /*0a80*/  VIADD R19, R19, 0x780 ;  /* 0x0000078013137836 */ /* 0x000fe40000000000 */
[----:B------:R-:W4:Y:S02]  /*0a90*/  LDG.E.64 R16, desc[UR6][R16.64] ;  /* 0x0000000610107981 */ /* 0x000f24000c1e1b00 */
[----:B------:R-:W-:-:S06]  /*0aa0*/  IMAD.WIDE.U32 R14, R19, 0x8, R14 ;  /* 0x00000008130e7825 */ /* 0x000fcc00078e000e */
[----:B------:R-:W5:Y:S01]  /*0ab0*/  LDG.E.64 R14, desc[UR6][R14.64] ;  /* 0x000000060e0e7981 */ /* 0x000f62000c1e1b00 */
[----:B------:R-:W-:Y:S01]  /*0ac0*/  VIADD R7, R7, 0xa00 ;  /* 0x00000a0007077836 */ /* 0x000fe20000000000 */
[----:B--2---:R-:W-:-:S08]  /*0ad0*/  DFMA R8, R10, R10, R8 ;  /* 0x0000000a0a08722b */ /* 0x004fd00000000008 */
[----:B---3--:R-:W-:-:S08]  /*0ae0*/  DFMA R8, R12, R12, R8 ;  /* 0x0000000c0c08722b */ /* 0x008fd00000000008 */
[----:B----4-:R-:W-:-:S08]  /*0af0*/  DFMA R8, R16, R16, R8 ;  /* 0x000000101008722b */ /* 0x010fd00000000008 */
[----:B-----5:R-:W-:-:S11]  /*0b00*/  DFMA R8, R14, R14, R8 ;  /* 0x0000000e0e08722b */ /* 0x020fd60000000008 */
.L_x_132:
[----:B------:R-:W-:Y:S05]  /*0b10*/  BSYNC.RECONVERGENT B2 ;  /* 0x0000000000027941 */ /* 0x000fea0003800200 */
.L_x_131:
[----:B------:R-:W-:Y:S05]  /*0b20*/  @!P1 BRA `(.L_x_124) ;  /* 0x0000000000289947 */ /* 0x000fea0003800000 */
[----:B------:R-:W0:Y:S01]  /*0b30*/  LDC.64 R10, c[0x0][0x380] ;  /* 0x0000e000ff0a7b82 */ /* 0x000e220000000a00 */
[----:B------:R-:W-:Y:S02]  /*0b40*/  IMAD R7, R0, 0x1400, R7 ;  /* 0x0000140000077824 */ /* 0x000fe400078e0207 */
[----:B------:R-:W-:-:S07]  /*0b50*/  IMAD.MOV R6, RZ, RZ, -R5 ;  /* 0x000000ffff067224 */ /* 0x000fce00078e0a05 */
.L_x_133:
[----:B0-----:R-:W-:-:S06]  /*0b60*/  IMAD.WIDE.U32 R4, R7, 0x8, R10 ;  /* 0x0000000807047825 */ /* 0x001fcc00078e000a */
[----:B------:R-:W2:Y:S01]  /*0b70*/  LDG.E.64 R4, desc[UR6][R4.64] ;  /* 0x0000000604047981 */ /* 0x000ea2000c1e1b00 */
[----:B------:R-:W-:Y:S02]  /*0b80*/  VIADD R6, R6, 0x1 ;  /* 0x0000000106067836 */ /* 0x000fe40000000000 */
[----:B------:R-:W-:-:S03]  /*0b90*/  VIADD R7, R7, 0x280 ;  /* 0x0000028007077836 */ /* 0x000fc60000000000 */
[----:B------:R-:W-:Y:S01]  /*0ba0*/  ISETP.NE.AND P0, PT, R6, RZ, PT ;  /* 0x000000ff0600720c */ /* 0x000fe20003f05270 */
[----:B--2---:R-:W-:-:S12]  /*0bb0*/  DFMA R8, R4, R4, R8 ;  /* 0x000000040408722b */ /* 0x004fd80000000008 */
[----:B------:R-:W-:Y:S05]  /*0bc0*/  @P0 BRA `(.L_x_133) ;  /* 0xfffffffc00e40947 */ /* 0x000fea000383ffff */
.L_x_124:
[----:B------:R-:W-:Y:S05]  /*0bd0*/  BSYNC.RECONVERGENT B1 ;  /* 0x0000000000017941 */ /* 0x000fea0003800200 */
.L_x_123:
[----:B------:R-:W-:-:S13]  /*0be0*/  ISETP.GE.U32.AND P0, PT, R2, 0x280, PT ;  /* 0x000002800200780c */ /* 0x000fda0003f06070 */
        /* <DEDUP_REMOVED lines=50> */
[----:B------:R-:W1:Y:S05]  /*0f10*/  LDS.128 R4, [UR4+0x50] ;  /* 0x00005004ff047984 */ /* 0x000e6a0008000c00 */
[----:B------:R-:W-:-:S08]  /*0f20*/  DADD R16, R16, R18 ;  /* 0x0000000010107229 */ /* 0x000fd00000000012 */
[----:B--2---:R-:W-:-:S08]  /*0f30*/  DADD R12, R16, R12 ;  /* 0x00000000100c7229 */ /* 0x004fd0000000000c */
[----:B------:R-:W-:Y:S02]  /*0f40*/  DADD R2, R12, R14 ;  /* 0x000000000c027229 */ /* 0x000fe4000000000e */
[----:B------:R-:W2:Y:S06]  /*0f50*/  LDS.128 R12, [UR4+0x60] ;  /* 0x00006004ff0c7984 */ /* 0x000eac0008000c00 */
[----:B0-----:R-:W-:-:S08]  /*0f60*/  DADD R2, R2, R8 ;  /* 0x0000000002027229 */ /* 0x001fd00000000008 */
[----:B------:R-:W-:Y:S01]  /*0f70*/  DADD R2, R2, R10 ;  /* 0x0000000002027229 */ /* 0x000fe2000000000a */
[----:B------:R-:W0:Y:S07]  /*0f80*/  LDS.128 R8, [UR4+0x70] ;  /* 0x00007004ff087984 */ /* 0x000e2e0008000c00 */
        /* <DEDUP_REMOVED lines=16> */
[----:B-1----:R-:W-:Y:S01]  /*1090*/  DADD R4, R2, R4 ;  /* 0x0000000002047229 */ /* 0x002fe20000000004 */
[----:B------:R-:W-:Y:S10]  /*10a0*/  BRA `(.L_x_135) ;  /* 0x0000001c003c7947 */ /* 0x000ff40003800000 */
.L_x_134:
[----:B------:R-:W-:-:S04]  /*10b0*/  LOP3.LUT R4, R3, 0x3e0, RZ, 0xc0, !PT ;  /* 0x000003e003047812 */ /* 0x000fc800078ec0ff */
[----:B------:R-:W-:Y:S02]  /*10c0*/  LOP3.LUT R7, RZ, R4, RZ, 0x33, !PT ;  /* 0x00000004ff077212 */ /* 0x000fe400078e33ff */
[----:B------:R-:W-:Y:S02]  /*10d0*/  IADD3 R5, PT, PT, R4, 0x20, RZ ;  /* 0x0000002004057810 */ /* 0x000fe40007ffe0ff */
[----:B------:R-:W0:Y:S01]  /*10e0*/  S2R R4, SR_LANEID ;  /* 0x0000000000047919 */ /* 0x000e220000000000 */
[----:B------:R-:W-:Y:S01]  /*10f0*/  IMAD.IADD R7, R2, 0x1, R7 ;  /* 0x0000000102077824 */ /* 0x000fe200078e0207 */
[----:B------:R-:W-:-:S04]  /*1100*/  ISETP.GT.U32.AND P0, PT, R5, R2, PT ;  /* 0x000000020500720c */ /* 0x000fc80003f04070 */
[----:B------:R-:W-:-:S05]  /*1110*/  SEL R7, R7, 0x1f, P0 ;  /* 0x0000001f07077807 */ /* 0x000fca0000000000 */
[----:B------:R-:W-:Y:S04]  /*1120*/  SHFL.DOWN PT, R10, R8, 0x1, R7 ;  /* 0x08200000080a7989 */ /* 0x000fe800000e0007 */
[----:B------:R-:W1:Y:S01]  /*1130*/  SHFL.DOWN PT, R11, R9, 0x1, R7 ;  /* 0x08200000090b7989 */ /* 0x000e6200000e0007 */
[C---:B0-----:R-:W-:Y:S01]  /*1140*/  ISETP.GE.AND P0, PT, R4.reuse, R7, PT ;  /* 0x000000070400720c */ /* 0x041fe20003f06270 */
[----:B------:R-:W-:Y:S01]  /*1150*/  VIADD R6, R4, 0x2 ;  /* 0x0000000204067836 */ /* 0x000fe20000000000 */
[----:B-1----:R-:W-:-:S10]  /*1160*/  DADD R10, R10, R8 ;  /* 0x000000000a0a7229 */ /* 0x002fd40000000008 */
        /* <DEDUP_REMOVED lines=11> */
[----:B------:R-:W-:-:S03]  /*1220*/  VIADD R6, R4, 0x8 ;  /* 0x0000000804067836 */ /* 0x000fc60000000000 */
[----:B------:R-:W0:Y:S02]  /*1230*/  SHFL.DOWN PT, R9, R11, 0x4, R7 ;  /* 0x088000000b097989 */ /* 0x000e2400000e0007 */
[----:B------:R-:W-:Y:S01]  /*1240*/  ISETP.GT.AND P1, PT, R6, R7, PT ;  /* 0x000000070600720c */ /* 0x000fe20003f24270 */
[----:B0-----:R-:W-:-:S10]  /*1250*/  DADD R8, R8, R10 ;  /* 0x0000000008087229 */ /* 0x001fd4000000000a */
[----:B------:R-:W-:Y:S02]  /*1260*/  FSEL R12, R10, R8, P0 ;  /* 0x000000080a0c7208 */ /* 0x000fe40000000000 */
[----:B------:R-:W-:Y:S02]  /*1270*/  FSEL R13, R11, R9, P0 ;  /* 0x000000090b0d7208 */ /* 0x000fe40000000000 */
[C---:B------:R-:W-:Y:S01]  /*1280*/  ISETP.NE.AND P0, PT, R4.reuse, RZ, PT ;  /* 0x000000ff0400720c */ /* 0x040fe20003f05270 */
[----:B------:R-:W-:Y:S01]  /*1290*/  SHFL.DOWN PT, R8, R12, 0x8, R7 ;  /* 0x090000000c087989 */ /* 0x000fe200000e0007 */
[----:B------:R-:W-:-:S03]  /*12a0*/  VIADD R4, R4, 0x10 ;  /* 0x0000001004047836 */ /* 0x000fc60000000000 */
[----:B------:R-:W0:Y:S08]  /*12b0*/  SHFL.DOWN PT, R9, R13, 0x8, R7 ;  /* 0x090000000d097989 */ /* 0x000e3000000e0007 */
[----:B------:R-:W1:Y:S01]  /*12c0*/  @!P0 S2R R15, SR_CgaCtaId ;  /* 0x00000000000f8919 */ /* 0x000e620000008800 */
[----:B------:R-:W-:Y:S02]  /*12d0*/  @!P0 MOV R6, 0x400 ;  /* 0x0000040000068802 */ /* 0x000fe40000000f00 */
[----:B------:R-:W-:Y:S01]  /*12e0*/  @!P0 SHF.R.U32.HI R5, RZ, 0x2, R3 ;  /* 0x00000002ff058819 */ /* 0x000fe20000011603 */
[----:B0-----:R-:W-:-:S10]  /*12f0*/  DADD R8, R8, R12 ;  /* 0x0000000008087229 */ /* 0x001fd4000000000c */
[----:B------:R-:W-:Y:S02]  /*1300*/  FSEL R10, R12, R8, P1 ;  /* 0x000000080c0a7208 */ /* 0x000fe40000800000 */
[----:B------:R-:W-:Y:S02]  /*1310*/  FSEL R11, R13, R9, P1 ;  /* 0x000000090d0b7208 */ /* 0x000fe40000800000 */
[----:B------:R-:W-:Y:S01]  /*1320*/  ISETP.GT.AND P1, PT, R4, R7, PT ;  /* 0x000000070400720c */ /* 0x000fe20003f24270 */
[----:B------:R-:W-:Y:S01]  /*1330*/  SHFL.DOWN PT, R8, R10, 0x10, R7 ;  /* 0x0a0000000a087989 */ /* 0x000fe200000e0007 */
[----:B-1----:R-:W-:Y:S02]  /*1340*/  @!P0 LEA R15, R15, R6, 0x18 ;  /* 0x000000060f0f8211 */ /* 0x002fe400078ec0ff */
[----:B------:R-:W-:Y:S01]  /*1350*/  @!P0 LOP3.LUT R6, R5, 0xf8, RZ, 0xc0, !PT ;  /* 0x000000f805068812 */ /* 0x000fe200078ec0ff */
[----:B------:R-:W0:Y:S04]  /*1360*/  SHFL.DOWN PT, R9, R11, 0x10, R7 ;  /* 0x0a0000000b097989 */ /* 0x000e2800000e0007 */
        /* <DEDUP_REMOVED lines=10> */
[----:B------:R-:W-:Y:S01]  /*1410*/  ISETP.GT.U32.AND P1, PT, R2, 0x20, PT ;  /* 0x000000200200780c */ /* 0x000fe20003f24070 */
[----:B0-----:R-:W-:-:S09]  /*1420*/  ULEA UR4, UR5, UR4, 0x18 ;  /* 0x0000000405047291 */ /* 0x001fd2000f8ec0ff */
[----:B------:R-:W0:Y:S04]  /*1430*/  LDS.128 R12, [UR4+0x20] ;  /* 0x00002004ff0c7984 */ /* 0x000e280008000c00 */
[----:B------:R-:W1:Y:S01]  /*1440*/  LDS.128 R8, [UR4+0x30] ;  /* 0x00003004ff087984 */ /* 0x000e620008000c00 */
[----:B0-----:R-:W-:-:S10]  /*1450*/  DADD R12, R4, R12 ;  /* 0x00000000040c7229 */ /* 0x001fd4000000000c */
[----:B------:R-:W-:Y:S02]  /*1460*/  FSEL R4, R12, R4, P1 ;  /* 0x000000040c047208 */ /* 0x000fe40000800000 */
[----:B------:R-:W-:Y:S02]  /*1470*/  FSEL R5, R13, R5, P1 ;  /* 0x000000050d057208 */ /* 0x000fe40000800000 */
[----:B------:R-:W-:-:S04]  /*1480*/  ISETP.GT.U32.AND P1, PT, R2, 0x40, PT ;  /* 0x000000400200780c */ /* 0x000fc80003f24070 */
[----:B------:R-:W-:-:S10]  /*1490*/  DADD R14, R4, R14 ;  /* 0x00000000040e7229 */ /* 0x000fd4000000000e */
[----:B------:R-:W-:Y:S02]  /*14a0*/  FSEL R12, R14, R4, P1 ;  /* 0x000000040e0c7208 */ /* 0x000fe40000800000 */
[----:B------:R-:W-:Y:S02]  /*14b0*/  FSEL R13, R15, R5, P1 ;  /* 0x000000050f0d7208 */ /* 0x000fe40000800000 */
[----:B------:R-:W0:Y:S01]  /*14c0*/  LDS.128 R4, [UR4+0x40] ;  /* 0x00004004ff047984 */ /* 0x000e220008000c00 */
[----:B------:R-:W-:-:S03]  /*14d0*/  ISETP.GT.U32.AND P1, PT, R2, 0x60, PT ;  /* 0x000000600200780c */ /* 0x000fc60003f24070 */
[----:B-1----:R-:W-:-:S10]  /*14e0*/  DADD R8, R8, R12 ;  /* 0x0000000008087229 */ /* 0x002fd4000000000c */
[----:B------:R-:W-:Y:S02]  /*14f0*/  FSEL R8, R8, R12, P1 ;  /* 0x0000000c08087208 */ /* 0x000fe40000800000 */
[----:B------:R-:W-:Y:S02]  /*1500*/  FSEL R9, R9, R13, P1 ;  /* 0x0000000d09097208 */ /* 0x000fe40000800000 */
[----:B------:R-:W-:-:S04]  /*1510*/  ISETP.GT.U32.AND P1, PT, R2, 0x80, PT ;  /* 0x000000800200780c */ /* 0x000fc80003f24070 */
[----:B------:R-:W-:-:S10]  /*1520*/  DADD R10, R8, R10 ;  /* 0x00000000080a7229 */ /* 0x000fd4000000000a */
[----:B------:R-:W-:Y:S02]  /*1530*/  FSEL R12, R10, R8, P1 ;  /* 0x000000080a0c7208 */ /* 0x000fe40000800000 */
[----:B------:R-:W-:Y:S02]  /*1540*/  FSEL R13, R11, R9, P1 ;  /* 0x000000090b0d7208 */ /* 0x000fe40000800000 */
[----:B------:R-:W1:Y:S01]  /*1550*/  LDS.128 R8, [UR4+0x50] ;  /* 0x00005004ff087984 */ /* 0x000e620008000c00 */
[----:B------:R-:W-:-:S03]  /*1560*/  ISETP.GT.U32.AND P1, PT, R2, 0xa0, PT ;  /* 0x000000a00200780c */ /* 0x000fc60003f24070 */
        /* <DEDUP_REMOVED lines=52> */
[----:B------:R-:W1:Y:S01]  /*18b0*/  LDS.64 R8, [UR4+0xb0] ;  /* 0x0000b004ff087984 */ /* 0x000e620008000a00 */
        /* <DEDUP_REMOVED lines=8> */
[----:B------:R-:W-:-:S04]  /*1940*/  ISETP.GT.U32.AND P1, PT, R2, 0x260, PT ;  /* 0x000002600200780c */ /* 0x000fc80003f24070 */
[----:B-1----:R-:W-:-:S10]  /*1950*/  DADD R8, R8, R4 ;  /* 0x0000000008087229 */ /* 0x002fd40000000004 */
[----:B------:R-:W-:Y:S02]  /*1960*/  FSEL R4, R8, R4, P1 ;  /* 0x0000000408047208 */ /* 0x000fe40000800000 */
[----:B------:R-:W-:Y:S01]  /*1970*/  FSEL R5, R9, R5, P1 ;  /* 0x0000000509057208 */ /* 0x000fe20000800000 */
[----:B------:R-:W-:Y:S06]  /*1980*/  BRA `(.L_x_135) ;  /* 0x0000001400047947 */ /* 0x000fec0003800000 */
.L_x_120:
[----:B------:R-:W0:Y:S01]  /*1990*/  S2R R25, SR_TID.X ;  /* 0x0000000000197919 */ /* 0x000e220000002100 */
[----:B------:R-:W1:Y:S02]  /*19a0*/  LDCU.64 UR4, c[0x0][0x380] ;  /* 0x00007000ff0477ac */ /* 0x000e640008000a00 */
[----:B-1----:R-:W-:Y:S02]  /*19b0*/  IMAD.U32 R8, RZ, RZ, UR4 ;  /* 0x00000004ff087e24 */ /* 0x002fe4000f8e00ff */
[----:B------:R-:W-:Y:S02]  /*19c0*/  IMAD.U32 R9, RZ, RZ, UR5 ;  /* 0x00000005ff097e24 */ /* 0x000fe4000f8e00ff */
[----:B0-----:R-:W-:-:S04]  /*19d0*/  IMAD R29, R0, 0x1400, R25 ;  /* 0x00001400001d7824 */ /* 0x001fc800078e0219 */
[----:B------:R-:W-:-:S05]  /*19e0*/  IMAD.WIDE.U32 R28, R29, 0x8, R8 ;  /* 0x000000081d1c7825 */ /* 0x000fca00078e0008 */
        /* <DEDUP_REMOVED lines=8> */
[----:B------:R-:W-:Y:S01]  /*1a70*/  ISETP.GE.U32.AND P0, PT, R2, R5, PT ;  /* 0x000000050200720c */ /* 0x000fe20003f06070 */
[----:B--2---:R-:W-:-:S08]  /*1a80*/  DMUL R26, R26, R26 ;  /* 0x0000001a1a1a7228 */ /* 0x004fd00000000000 */
[----:B---3--:R-:W-:-:S08]  /*1a90*/  DFMA R26, R22, R22, R26 ;  /* 0x00000016161a722b */ /* 0x008fd0000000001a */
[----:B----4-:R-:W-:-:S08]  /*1aa0*/  DFMA R26, R20, R20, R26 ;  /* 0x00000014141a722b */ /* 0x010fd0000000001a */
[----:B-----5:R-:W-:-:S08]  /*1ab0*/  DFMA R26, R18, R18, R26 ;  /* 0x00000012121a722b */ /* 0x020fd0000000001a */
[----:B------:R-:W-:-:S08]  /*1ac0*/  DFMA R26, R16, R16, R26 ;  /* 0x00000010101a722b */ /* 0x000fd0000000001a */
[----:B------:R-:W-:-:S08]  /*1ad0*/  DFMA R26, R10, R10, R26 ;  /* 0x0000000a0a1a722b */ /* 0x000fd0000000001a */
[----:B------:R-:W-:-:S08]  /*1ae0*/  DFMA R26, R6, R6, R26 ;  /* 0x00000006061a722b */ /* 0x000fd0000000001a */
[----:B------:R-:W-:Y:S01]  /*1af0*/  DFMA R12, R12, R12, R26 ;  /* 0x0000000c0c0c722b */ /* 0x000fe2000000001a */
[----:B------:R-:W-:Y:S10]  /*1b00*/  @!P0 BRA `(.L_x_136) ;  /* 0x0000000c00708947 */ /* 0x000ff40003800000 */
[----:B------:R-:W-:Y:S01]  /*1b10*/  IMAD.IADD R3, R0, 0x1, R15 ;  /* 0x0000000100037824 */ /* 0x000fe200078e020f */
[----:B------:R-:W-:Y:S01]  /*1b20*/  LOP3.LUT R4, RZ, R25, RZ, 0x33, !PT ;  /* 0x00000019ff047212 */ /* 0x000fe200078e33ff */
[----:B------:R-:W-:Y:S01]  /*1b30*/  VIADD R2, R14, 0xffffec00 ;  /* 0xffffec000e027836 */ /* 0x000fe20000000000 */
[----:B------:R-:W-:Y:S01]  /*1b40*/  UMOV UR4, URZ ;  /* 0x000000ff00047c82 */ /* 0x000fe20008000000 */
[----:B------:R-:W-:Y:S01]  /*1b50*/  IMAD R3, R3, 0x1400, RZ ;  /* 0x0000140003037824 */ /* 0x000fe200078e02ff */
[----:B------:R-:W-:-:S03]  /*1b60*/  IADD3 R7, PT, PT, -R5, R14, R4 ;  /* 0x0000000e05077210 */ /* 0x000fc60007ffe104 */
[----:B------:R-:W-:Y:S01]  /*1b70*/  IMAD.MOV.U32 R6, RZ, RZ, R3 ;  /* 0x000000ffff067224 */ /* 0x000fe200078e0003 */
[C---:B------:R-:W-:Y:S01]  /*1b80*/  ISETP.GT.U32.AND P0, PT, R3.reuse, R2, PT ;  /* 0x000000020300720c */ /* 0x040fe20003f04070 */
[----:B------:R-:W-:Y:S01]  /*1b90*/  IMAD R4, R0, -0x1400, R7 ;  /* 0xffffec0000047824 */ /* 0x000fe200078e0207 */
[----:B------:R-:W-:-:S11]  /*1ba0*/  IADD3 R25, PT, PT, R3, 0x1400, R25 ;  /* 0x0000140003197810 */ /* 0x000fd60007ffe019 */
[----:B------:R-:W-:Y:S05]  /*1bb0*/  @P0 BRA `(.L_x_137) ;  /* 0x0000000000800947 */ /* 0x000fea0003800000 */
[----:B------:R-:W0:Y:S08]  /*1bc0*/  LDC R7, c[0x0][0x3a8] ;  /* 0x0000ea00ff077b82 */ /* 0x000e300000000800 */
[----:B------:R-:W1:Y:S02]  /*1bd0*/  LDC.64 R8, c[0x0][0x380] ;  /* 0x0000e000ff087b82 */ /* 0x000e640000000a00 */
.L_x_138:
[----:B------:R-:W2:Y:S02]  /*1be0*/  S2R R10, SR_TID.X ;  /* 0x00000000000a7919 */ /* 0x000ea40000002100 */
[----:B--2---:R-:W-:-:S04]  /*1bf0*/  IMAD.IADD R11, R10, 0x1, R3 ;  /* 0x000000010a0b7824 */ /* 0x004fc800078e0203 */
[----:B-1----:R-:W-:-:S05]  /*1c00*/  IMAD.WIDE.U32 R10, R11, 0x8, R8 ;  /* 0x000000080b0a7825 */ /* 0x002fca00078e0008 */
[----:B------:R-:W2:Y:S04]  /*1c10*/  LDG.E.64 R22, desc[UR6][R10.64] ;  /* 0x000000060a167981 */ /* 0x000ea8000c1e1b00 */
[----:B------:R-:W3:Y:S04]  /*1c20*/  LDG.E.64 R20, desc[UR6][R10.64+0x1400] ;  /* 0x001400060a147981 */ /* 0x000ee8000c1e1b00 */
[----:B------:R-:W4:Y:S04]  /*1c30*/  LDG.E.64 R14, desc[UR6][R10.64+0x2800] ;  /* 0x002800060a0e7981 */ /* 0x000f28000c1e1b00 */
[----:B------:R-:W5:Y:S04]  /*1c40*/  LDG.E.64 R18, desc[UR6][R10.64+0x3c00] ;  /* 0x003c00060a127981 */ /* 0x000f68000c1e1b00 */
[----:B------:R-:W5:Y:S04]  /*1c50*/  LDG.E.64 R16, desc[UR6][R10.64+0x5000] ;  /* 0x005000060a107981 */ /* 0x000f68000c1e1b00 */
[----:B------:R-:W5:Y:S01]  /*1c60*/  LDG.E.64 R26, desc[UR6][R10.64+0x8c00] ;  /* 0x008c00060a1a7981 */ /* 0x000f62000c1e1b00 */
[----:B--2---:R-:W-:-:S03]  /*1c70*/  DFMA R12, R22, R22, R12 ;  /* 0x00000016160c722b */ /* 0x004fc6000000000c */
[----:B------:R-:W2:Y:S05]  /*1c80*/  LDG.E.64 R22, desc[UR6][R10.64+0x6400] ;  /* 0x006400060a167981 */ /* 0x000eaa000c1e1b00 */
[----:B---3--:R-:W-:Y:S01]  /*1c90*/  DFMA R12, R20, R20, R12 ;  /* 0x00000014140c722b */ /* 0x008fe2000000000c */
[----:B------:R-:W3:Y:S07]  /*1ca0*/  LDG.E.64 R20, desc[UR6][R10.64+0x7800] ;  /* 0x007800060a147981 */ /* 0x000eee000c1e1b00 */
[----:B----4-:R-:W-:-:S08]  /*1cb0*/  DFMA R12, R14, R14, R12 ;  /* 0x0000000e0e0c722b */ /* 0x010fd0000000000c */
[----:B-----5:R-:W-:Y:S01]  /*1cc0*/  DFMA R12, R18, R18, R12 ;  /* 0x00000012120c722b */ /* 0x020fe2000000000c */
[----:B0-----:R-:W-:-:S07]  /*1cd0*/  MOV R14, R7 ;  /* 0x00000007000e7202 */ /* 0x001fce0000000f00 */
[----:B------:R-:W-:Y:S01]  /*1ce0*/  DFMA R12, R16, R16, R12 ;  /* 0x00000010100c722b */ /* 0x000fe2000000000c */
[----:B------:R-:W-:-:S05]  /*1cf0*/  IMAD.IADD R16, R14, 0x1, -R3 ;  /* 0x000000010e107824 */ /* 0x000fca00078e0a03 */
[----:B------:R-:W-:Y:S02]  /*1d00*/  ISETP.GE.U32.AND P0, PT, R16, R5, PT ;  /* 0x000000051000720c */ /* 0x000fe40003f06070 */
[----:B--2---:R-:W-:-:S08]  /*1d10*/  DFMA R12, R22, R22, R12 ;  /* 0x00000016160c722b */ /* 0x004fd0000000000c */
[----:B---3--:R-:W-:-:S08]  /*1d20*/  DFMA R12, R20, R20, R12 ;  /* 0x00000014140c722b */ /* 0x008fd0000000000c */
[----:B------:R-:W-:Y:S01]  /*1d30*/  DFMA R12, R26, R26, R12 ;  /* 0x0000001a1a0c722b */ /* 0x000fe2000000000c */
[----:B------:R-:W-:Y:S10]  /*1d40*/  @!P0 BRA `(.L_x_136) ;  /* 0x0000000800e08947 */ /* 0x000ff40003800000 */
[C---:B------:R-:W-:Y:S01]  /*1d50*/  IMAD.IADD R3, R5.reuse, 0x1, R3 ;  /* 0x0000000105037824 */ /* 0x040fe200078e0203 */
[----:B------:R-:W-:Y:S01]  /*1d60*/  UIADD3 UR4, UPT, UPT, UR4, 0x1, URZ ;  /* 0x0000000104047890 */ /* 0x000fe2000fffe0ff */
[----:B------:R-:W-:Y:S02]  /*1d70*/  IMAD.IADD R6, R5, 0x1, R6 ;  /* 0x0000000105067824 */ /* 0x000fe400078e0206 */
[----:B------:R-:W-:Y:S01]  /*1d80*/  IMAD.IADD R4, R4, 0x1, -R5 ;  /* 0x0000000104047824 */ /* 0x000fe200078e0a05 */
[----:B------:R-:W-:Y:S01]  /*1d90*/  ISETP.GT.U32.AND P0, PT, R3, R2, PT ;  /* 0x000000020300720c */ /* 0x000fe20003f04070 */
[----:B------:R-:W-:-:S12]  /*1da0*/  IMAD.IADD R25, R5, 0x1, R25 ;  /* 0x0000000105197824 */ /* 0x000fd800078e0219 */
[----:B------:R-:W-:Y:S05]  /*1db0*/  @!P0 BRA `(.L_x_138) ;  /* 0xfffffffc00888947 */ /* 0x000fea000383ffff */
.L_x_137:
[----:B------:R-:W0:Y:S01]  /*1dc0*/  S2R R11, SR_TID.X ;  /* 0x00000000000b7919 */ /* 0x000e220000002100 */
[----:B------:R-:W-:Y:S01]  /*1dd0*/  IMAD.IADD R2, R14, 0x1, -R3 ;  /* 0x000000010e027824 */ /* 0x000fe200078e0a03 */
[----:B------:R-:W-:Y:S04]  /*1de0*/  BSSY.RECONVERGENT B1, `(.L_x_136) ;  /* 0x00000ae000017945 */ /* 0x000fe80003800200 */
[----:B0-----:R-:W-:-:S04]  /*1df0*/  ISETP.GE.AND P0, PT, R11, R2, PT ;  /* 0x000000020b00720c */ /* 0x001fc80003f06270 */
[----:B------:R-:W-:-:S13]  /*1e00*/  ISETP.GE.U32.OR P0, PT, R3, R14, P0 ;  /* 0x0000000e0300720c */ /* 0x000fda0000706470 */
[----:B------:R-:W-:Y:S05]  /*1e10*/  @P0 BRA `(.L_x_139) ;  /* 0x0000000800a80947 */ /* 0x000fea0003800000 */
[----:B------:R-:W0:Y:S01]  /*1e20*/  LDCU UR5, c[0x0][0x3ac] ;  /* 0x00007580ff0577ac */ /* 0x000e220008000800 */
[----:B------:R-:W1:Y:S01]  /*1e30*/  LDC R2, c[0x0][0x3ac] ;  /* 0x0000eb00ff027b82 */ /* 0x000e620000000800 */
[----:B------:R-:W-:Y:S01]  /*1e40*/  BSSY.RECONVERGENT B2, `(.L_x_140) ;  /* 0x0000059000027945 */ /* 0x000fe20003800200 */
[----:B0-----:R-:W-:-:S04]  /*1e50*/  VIADD R5, R0, UR5 ;  /* 0x0000000500057c36 */ /* 0x001fc80008000000 */
[----:B------:R-:W-:Y:S01]  /*1e60*/  IMAD R7, R5, 0x1400, RZ ;  /* 0x0000140005077824 */ /* 0x000fe200078e02ff */
[----:B------:R-:W-:-:S04]  /*1e70*/  LOP3.LUT R5, RZ, R11, RZ, 0x33, !PT ;  /* 0x0000000bff057212 */ /* 0x000fc800078e33ff */
[----:B------:R-:W-:Y:S01]  /*1e80*/  IADD3 R14, PT, PT, -R7, R14, R5 ;  /* 0x0000000e070e7210 */ /* 0x000fe20007ffe105 */
[----:B-1----:R-:W-:Y:S02]  /*1e90*/  IMAD R5, R2, UR4, RZ ;  /* 0x0000000402057c24 */ /* 0x002fe4000f8e02ff */
[----:B------:R-:W-:Y:S02]  /*1ea0*/  IMAD.MOV.U32 R2, RZ, RZ, R11 ;  /* 0x000000ffff027224 */ /* 0x000fe400078e000b */
[----:B------:R-:W-:-:S04]  /*1eb0*/  IMAD R5, R5, -0x1400, R14 ;  /* 0xffffec0005057824 */ /* 0x000fc800078e020e */
[C---:B------:R-:W-:Y:S01]  /*1ec0*/  IMAD.HI.U32 R7, R5.reuse, -0x33333333, RZ ;  /* 0xcccccccd05077827 */ /* 0x040fe200078e00ff */
[----:B------:R-:W-:-:S04]  /*1ed0*/  ISETP.GE.U32.AND P0, PT, R5, 0x2580, PT ;  /* 0x000025800500780c */ /* 0x000fc80003f06070 */
[----:B------:R-:W-:-:S04]  /*1ee0*/  LEA.HI R7, R7, 0x1, RZ, 0x17 ;  /* 0x0000000107077811 */ /* 0x000fc800078fb8ff */
[----:B------:R-:W-:-:S05]  /*1ef0*/  LOP3.LUT R24, R7, 0xf, RZ, 0xc0, !PT ;  /* 0x0000000f07187812 */ /* 0x000fca00078ec0ff */
[----:B------:R-:W-:Y:S05]  /*1f00*/  @!P0 BRA `(.L_x_141) ;  /* 0x0000000400308947 */ /* 0x000fea0003800000 */
[----:B------:R-:W-:Y:S01]  /*1f10*/  IMAD.HI.U32 R2, R4, -0x33333333, RZ ;  /* 0xcccccccd04027827 */ /* 0x000fe200078e00ff */
[----:B------:R-:W-:Y:S04]  /*1f20*/  BSSY.RECONVERGENT B3, `(.L_x_142) ;  /* 0x0000049000037945 */ /* 0x000fe80003800200 */
[----:B------:R-:W-:-:S04]  /*1f30*/  LEA.HI R2, R2, 0x1, RZ, 0x17 ;  /* 0x0000000102027811 */ /* 0x000fc800078fb8ff */
[----:B------:R-:W-:Y:S02]  /*1f40*/  LOP3.LUT R5, R2, 0xfffff0, RZ, 0xc0, !PT ;  /* 0x00fffff002057812 */ /* 0x000fe400078ec0ff */
[----:B------:R-:W-:-:S03]  /*1f50*/  LOP3.LUT R2, R11, 0x1400, RZ, 0xfc, !PT ;  /* 0x000014000b027812 */ /* 0x000fc600078efcff */
[----:B------:R-:W-:-:S07]  /*1f60*/  IMAD.MOV R5, RZ, RZ, -R5 ;  /* 0x000000ffff057224 */ /* 0x000fce00078e0a05 */
.L_x_143:
[C---:B------:R-:W-:Y:S02]  /*1f70*/  VIADD R11, R25.reuse, 0xffffec00 ;  /* 0xffffec00190b7836 */ /* 0x040fe40000000000 */
[----:B------:R-:W-:Y:S02]  /*1f80*/  VIADD R23, R25, 0xffffee80 ;  /* 0xffffee8019177836 */ /* 0x000fe40000000000 */
[----:B------:R-:W-:-:S04]  /*1f90*/  IMAD.WIDE.U32 R10, R11, 0x8, R8 ;  /* 0x000000080b0a7825 */ /* 0x000fc800078e0008 */
[--C-:B------:R-:W-:Y:S02]  /*1fa0*/  IMAD.WIDE.U32 R22, R23, 0x8, R8.reuse ;  /* 0x0000000817167825 */ /* 0x100fe400078e0008 */
[----:B------:R-:W2:Y:S02]  /*1fb0*/  LDG.E.64 R10, desc[UR6][R10.64] ;  /* 0x000000060a0a7981 */ /* 0x000ea4000c1e1b00 */
[C---:B------:R-:W-:Y:S02]  /*1fc0*/  VIADD R21, R25.reuse, 0xfffff100 ;  /* 0xfffff10019157836 */ /* 0x040fe40000000000 */
[----:B------:R-:W3:Y:S01]  /*1fd0*/  LDG.E.64 R22, desc[UR6][R22.64] ;  /* 0x0000000616167981 */ /* 0x000ee2000c1e1b00 */
[----:B------:R-:W-:Y:S01]  /*1fe0*/  IADD3 R19, PT, PT, R25, -0xc80, RZ ;  /* 0xfffff38019137810 */ /* 0x000fe20007ffe0ff */
[----:B------:R-:W-:-:S04]  /*1ff0*/  IMAD.WIDE.U32 R20, R21, 0x8, R8 ;  /* 0x0000000815147825 */ /* 0x000fc800078e0008 */
[--C-:B------:R-:W-:Y:S02]  /*2000*/  IMAD.WIDE.U32 R18, R19, 0x8, R8.reuse ;  /* 0x0000000813127825 */ /* 0x100fe400078e0008 */
[----:B------:R-:W4:Y:S04]  /*2010*/  LDG.E.64 R20, desc[UR6][R20.64] ;  /* 0x0000000614147981 */ /* 0x000f28000c1e1b00 */
[----:B------:R-:W5:Y:S01]  /*2020*/  LDG.E.64 R18, desc[UR6][R18.64] ;  /* 0x0000000612127981 */ /* 0x000f62000c1e1b00 */
[C---:B------:R-:W-:Y:S02]  /*2030*/  VIADD R17, R25.reuse, 0xfffff600 ;  /* 0xfffff60019117836 */ /* 0x040fe40000000000 */
[----:B------:R-:W-:Y:S02]  /*2040*/  VIADD R15, R25, 0xfffff880 ;  /* 0xfffff880190f7836 */ /* 0x000fe40000000000 */
[----:B------:R-:W-:-:S04]  /*2050*/  IMAD.WIDE.U32 R16, R17, 0x8, R8 ;  /* 0x0000000811107825 */ /* 0x000fc800078e0008 */
[----:B------:R-:W-:Y:S02]  /*2060*/  IMAD.WIDE.U32 R14, R15, 0x8, R8 ;  /* 0x000000080f0e7825 */ /* 0x000fe400078e0008 */
[----:B------:R-:W5:Y:S04]  /*2070*/  LDG.E.64 R16, desc[UR6][R16.64] ;  /* 0x0000000610107981 */ /* 0x000f68000c1e1b00 */
[----:B------:R-:W5:Y:S01]  /*2080*/  LDG.E.64 R14, desc[UR6][R14.64] ;  /* 0x000000060e0e7981 */ /* 0x000f62000c1e1b00 */
[----:B--2---:R-:W-:Y:S01]  /*2090*/  DFMA R10, R10, R10, R12 ;  /* 0x0000000a0a0a722b */ /* 0x004fe2000000000c */
[----:B------:R-:W-:-:S04]  /*20a0*/  VIADD R13, R25, 0xfffffb00 ;  /* 0xfffffb00190d7836 */ /* 0x000fc80000000000 */
[----:B------:R-:W-:-:S03]  /*20b0*/  IMAD.WIDE.U32 R12, R13, 0x8, R8 ;  /* 0x000000080d0c7825 */ /* 0x000fc600078e0008 */
[----:B---3--:R-:W-:Y:S01]  /*20c0*/  DFMA R22, R22, R22, R10 ;  /* 0x000000161616722b */ /* 0x008fe2000000000a */
[----:B------:R-:W-:Y:S02]  /*20d0*/  VIADD R11, R25, 0xfffffd80 ;  /* 0xfffffd80190b7836 */ /* 0x000fe40000000000 */
[----:B------:R-:W2:Y:S02]  /*20e0*/  LDG.E.64 R12, desc[UR6][R12.64] ;  /* 0x000000060c0c7981 */ /* 0x000ea4000c1e1b00 */
[----:B------:R-:W-:-:S03]  /*20f0*/  IMAD.WIDE.U32 R10, R11, 0x8, R8 ;  /* 0x000000080b0a7825 */ /* 0x000fc600078e0008 */
[----:B----4-:R-:W-:Y:S01]  /*2100*/  DFMA R20, R20, R20, R22 ;  /* 0x000000141414722b */ /* 0x010fe20000000016 */
[C---:B------:R-:W-:Y:S02]  /*2110*/  IMAD.WIDE.U32 R22, R25.reuse, 0x8, R8 ;  /* 0x0000000819167825 */ /* 0x040fe400078e0008 */
[----:B------:R-:W3:Y:S05]  /*2120*/  LDG.E.64 R10, desc[UR6][R10.64] ;  /* 0x000000060a0a7981 */ /* 0x000eea000c1e1b00 */
[----:B-----5:R-:W-:Y:S01]  /*2130*/  DFMA R18, R18, R18, R20 ;  /* 0x000000121212722b */ /* 0x020fe20000000014 */
[----:B------:R-:W4:Y:S01]  /*2140*/  LDG.E.64 R22, desc[UR6][R22.64] ;  /* 0x0000000616167981 */ /* 0x000f22000c1e1b00 */
[----:B------:R-:W-:-:S04]  /*2150*/  VIADD R21, R25, 0x280 ;  /* 0x0000028019157836 */ /* 0x000fc80000000000 */
[----:B------:R-:W-:-:S06]  /*2160*/  IMAD.WIDE.U32 R20, R21, 0x8, R8 ;  /* 0x0000000815147825 */ /* 0x000fcc00078e0008 */
[----:B------:R-:W5:Y:S01]  /*2170*/  LDG.E.64 R20, desc[UR6][R20.64] ;  /* 0x0000000614147981 */ /* 0x000f62000c1e1b00 */
[----:B------:R-:W-:Y:S01]  /*2180*/  DFMA R16, R16, R16, R18 ;  /* 0x000000101010722b */ /* 0x000fe20000000012 */
[----:B------:R-:W-:-:S04]  /*2190*/  VIADD R19, R25, 0x500 ;  /* 0x0000050019137836 */ /* 0x000fc80000000000 */
[----:B------:R-:W-:-:S03]  /*21a0*/  IMAD.WIDE.U32 R18, R19, 0x8, R8 ;  /* 0x0000000813127825 */ /* 0x000fc600078e0008 */
[----:B------:R-:W-:Y:S01]  /*21b0*/  DFMA R14, R14, R14, R16 ;  /* 0x0000000e0e0e722b */ /* 0x000fe20000000010 */
[----:B------:R-:W-:Y:S02]  /*21c0*/  VIADD R17, R25, 0x780 ;  /* 0x0000078019117836 */ /* 0x000fe40000000000 */
[----:B------:R-:W5:Y:S02]  /*21d0*/  LDG.E.64 R18, desc[UR6][R18.64] ;  /* 0x0000000612127981 */ /* 0x000f64000c1e1b00 */
[----:B------:R-:W-:-:S06]  /*21e0*/  IMAD.WIDE.U32 R16, R17, 0x8, R8 ;  /* 0x0000000811107825 */ /* 0x000fcc00078e0008 */
        /* <DEDUP_REMOVED lines=9> */
[----:B------:R-:W-:Y:S02]  /*2280*/  VIADD R11, R25, 0xf00 ;  /* 0x00000f00190b7836 */ /* 0x000fe40000000000 */
[----:B------:R-:W3:Y:S02]  /*2290*/  LDG.E.64 R12, desc[UR6][R12.64] ;  /* 0x000000060c0c7981 */ /* 0x000ee4000c1e1b00 */
[----:B------:R-:W-:-:S03]  /*22a0*/  IMAD.WIDE.U32 R10, R11, 0x8, R8 ;  /* 0x000000080b0a7825 */ /* 0x000fc600078e0008 */
[----:B-----5:R-:W-:Y:S01]  /*22b0*/  DFMA R20, R20, R20, R22 ;  /* 0x000000141414722b */ /* 0x020fe20000000016 */
[----:B------:R-:W-:Y:S02]  /*22c0*/  VIADD R23, R25, 0x1180 ;  /* 0x0000118019177836 */ /* 0x000fe40000000000 */
[----:B------:R-:W4:Y:S02]  /*22d0*/  LDG.E.64 R10, desc[UR6][R10.64] ;  /* 0x000000060a0a7981 */ /* 0x000f24000c1e1b00 */
[----:B------:R-:W-:-:S06]  /*22e0*/  IMAD.WIDE.U32 R22, R23, 0x8, R8 ;  /* 0x0000000817167825 */ /* 0x000fcc00078e0008 */
[----:B------:R-:W5:Y:S01]  /*22f0*/  LDG.E.64 R22, desc[UR6][R22.64] ;  /* 0x0000000616167981 */ /* 0x000f62000c1e1b00 */
[----:B------:R-:W-:-:S08]  /*2300*/  DFMA R20, R18, R18, R20 ;  /* 0x000000121214722b */ /* 0x000fd00000000014 */
[----:B------:R-:W-:Y:S01]  /*2310*/  DFMA R20, R16, R16, R20 ;  /* 0x000000101014722b */ /* 0x000fe20000000014 */
[----:B------:R-:W-:-:S05]  /*2320*/  VIADD R5, R5, 0x10 ;  /* 0x0000001005057836 */ /* 0x000fca0000000000 */
[----:B------:R-:W-:Y:S01]  /*2330*/  ISETP.NE.AND P0, PT, R5, RZ, PT ;  /* 0x000000ff0500720c */ /* 0x000fe20003f05270 */
[----:B------:R-:W-:Y:S01]  /*2340*/  VIADD R25, R25, 0x2800 ;  /* 0x0000280019197836 */ /* 0x000fe20000000000 */
[----:B------:R-:W-:Y:S01]  /*2350*/  IADD3 R2, PT, PT, R2, 0x2800, RZ ;  /* 0x0000280002027810 */ /* 0x000fe20007ffe0ff */
[----:B--2---:R-:W-:-:S08]  /*2360*/  DFMA R20, R14, R14, R20 ;  /* 0x0000000e0e14722b */ /* 0x004fd00000000014 */
[----:B---3--:R-:W-:-:S08]  /*2370*/  DFMA R20, R12, R12, R20 ;  /* 0x0000000c0c14722b */ /* 0x008fd00000000014 */
[----:B----4-:R-:W-:-:S08]  /*2380*/  DFMA R20, R10, R10, R20 ;  /* 0x0000000a0a14722b */ /* 0x010fd00000000014 */
[----:B-----5:R-:W-:Y:S01]  /*2390*/  DFMA R12, R22, R22, R20 ;  /* 0x00000016160c722b */ /* 0x020fe20000000014 */
[----:B------:R-:W-:Y:S10]  /*23a0*/  @P0 BRA `(.L_x_143) ;  /* 0xfffffff800f00947 */ /* 0x000ff4000383ffff */
[----:B------:R-:W-:Y:S05]  /*23b0*/  BSYNC.RECONVERGENT B3 ;  /* 0x0000000000037941 */ /* 0x000fea0003800200 */
.L_x_142:
[----:B------:R-:W-:-:S07]  /*23c0*/  VIADD R2, R2, 0xffffec00 ;  /* 0xffffec0002027836 */ /* 0x000fce0000000000 */
.L_x_141:
[----:B------:R-:W-:Y:S05]  /*23d0*/  BSYNC.RECONVERGENT B2 ;  /* 0x0000000000027941 */ /* 0x000fea0003800200 */
.L_x_140:
[----:B------:R-:W-:-:S13]  /*23e0*/  ISETP.NE.AND P0, PT, R24, RZ, PT ;  /* 0x000000ff1800720c */ /* 0x000fda0003f05270 */
[----:B------:R-:W-:Y:S05]  /*23f0*/  @!P0 BRA `(.L_x_139) ;  /* 0x0000000400308947 */ /* 0x000fea0003800000 */
[----:B------:R-:W-:Y:S01]  /*2400*/  ISETP.GE.U32.AND P0, PT, R24, 0x8, PT ;  /* 0x000000081800780c */ /* 0x000fe20003f06070 */
[----:B------:R-:W-:Y:S01]  /*2410*/  BSSY.RECONVERGENT B2, `(.L_x_144) ;  /* 0x0000025000027945 */ /* 0x000fe20003800200 */
[----:B------:R-:W-:-:S04]  /*2420*/  LOP3.LUT R5, R7, 0x7, RZ, 0xc0, !PT ;  /* 0x0000000707057812 */ /* 0x000fc800078ec0ff */
[----:B------:R-:W-:-:S07]  /*2430*/  ISETP.NE.AND P1, PT, R5, RZ, PT ;  /* 0x000000ff0500720c */ /* 0x000fce0003f25270 */
[----:B------:R-:W-:Y:S06]  /*2440*/  @!P0 BRA `(.L_x_145) ;  /* 0x0000000000848947 */ /* 0x000fec0003800000 */
[----:B------:R-:W-:-:S04]  /*2450*/  IMAD.IADD R25, R2, 0x1, R3 ;  /* 0x0000000102197824 */ /* 0x000fc800078e0203 */
[----:B------:R-:W-:-:S06]  /*2460*/  IMAD.WIDE.U32 R22, R25, 0x8, R8 ;  /* 0x0000000819167825 */ /* 0x000fcc00078e0008 */
[----:B------:R-:W2:Y:S01]  /*2470*/  LDG.E.64 R22, desc[UR6][R22.64] ;  /* 0x0000000616167981 */ /* 0x000ea2000c1e1b00 */
[C---:B------:R-:W-:Y:S02]  /*2480*/  VIADD R21, R25.reuse, 0x280 ;  /* 0x0000028019157836 */ /* 0x040fe40000000000 */
[----:B------:R-:W-:Y:S02]  /*2490*/  VIADD R19, R25, 0x500 ;  /* 0x0000050019137836 */ /* 0x000fe40000000000 */
[----:B------:R-:W-:-:S04]  /*24a0*/  IMAD.WIDE.U32 R20, R21, 0x8, R8 ;  /* 0x0000000815147825 */ /* 0x000fc800078e0008 */
[--C-:B------:R-:W-:Y:S02]  /*24b0*/  IMAD.WIDE.U32 R18, R19, 0x8, R8.reuse ;  /* 0x0000000813127825 */ /* 0x100fe400078e0008 */
[----:B------:R-:W3:Y:S02]  /*24c0*/  LDG.E.64 R20, desc[UR6][R20.64] ;  /* 0x0000000614147981 */ /* 0x000ee4000c1e1b00 */
[C---:B------:R-:W-:Y:S02]  /*24d0*/  VIADD R17, R25.reuse, 0x780 ;  /* 0x0000078019117836 */ /* 0x040fe40000000000 */
[----:B------:R-:W4:Y:S01]  /*24e0*/  LDG.E.64 R18, desc[UR6][R18.64] ;  /* 0x0000000612127981 */ /* 0x000f22000c1e1b00 */
[----:B------:R-:W-:Y:S02]  /*24f0*/  VIADD R15, R25, 0xa00 ;  /* 0x00000a00190f7836 */ /* 0x000fe40000000000 */
[----:B------:R-:W-:-:S04]  /*2500*/  IMAD.WIDE.U32 R16, R17, 0x8, R8 ;  /* 0x0000000811107825 */ /* 0x000fc800078e0008 */
[--C-:B------:R-:W-:Y:S02]  /*2510*/  IMAD.WIDE.U32 R14, R15, 0x8, R8.reuse ;  /* 0x000000080f0e7825 */ /* 0x100fe400078e0008 */
[----:B------:R-:W5:Y:S02]  /*2520*/  LDG.E.64 R16, desc[UR6][R16.64] ;  /* 0x0000000610107981 */ /* 0x000f64000c1e1b00 */
[C---:B------:R-:W-:Y:S02]  /*2530*/  VIADD R11, R25.reuse, 0xc80 ;  /* 0x00000c80190b7836 */ /* 0x040fe40000000000 */
[----:B------:R-:W5:Y:S01]  /*2540*/  LDG.E.64 R14, desc[UR6][R14.64] ;  /* 0x000000060e0e7981 */ /* 0x000f62000c1e1b00 */
[----:B------:R-:W-:Y:S02]  /*2550*/  VIADD R27, R25, 0xf00 ;  /* 0x00000f00191b7836 */ /* 0x000fe40000000000 */
[----:B------:R-:W-:-:S06]  /*2560*/  IMAD.WIDE.U32 R10, R11, 0x8, R8 ;  /* 0x000000080b0a7825 */ /* 0x000fcc00078e0008 */
[----:B------:R-:W5:Y:S01]  /*2570*/  LDG.E.64 R10, desc[UR6][R10.64] ;  /* 0x000000060a0a7981 */ /* 0x000f62000c1e1b00 */
[----:B------:R-:W-:-:S04]  /*2580*/  VIADD R25, R25, 0x1180 ;  /* 0x0000118019197836 */ /* 0x000fc80000000000 */
[----:B------:R-:W-:-:S06]  /*2590*/  IMAD.WIDE.U32 R24, R25, 0x8, R8 ;  /* 0x0000000819187825 */ /* 0x000fcc00078e0008 */
[----:B------:R-:W5:Y:S01]  /*25a0*/  LDG.E.64 R24, desc[UR6][R24.64] ;  /* 0x0000000618187981 */ /* 0x000f62000c1e1b00 */
[----:B--2---:R-:W-:Y:S01]  /*25b0*/  DFMA R12, R22, R22, R12 ;  /* 0x00000016160c722b */ /* 0x004fe2000000000c */
[----:B------:R-:W-:-:S06]  /*25c0*/  IMAD.WIDE.U32 R22, R27, 0x8, R8 ;  /* 0x000000081b167825 */ /* 0x000fcc00078e0008 */
[----:B------:R-:W2:Y:S01]  /*25d0*/  LDG.E.64 R22, desc[UR6][R22.64] ;  /* 0x0000000616167981 */ /* 0x000ea2000c1e1b00 */
[----:B---3--:R-:W-:-:S08]  /*25e0*/  DFMA R12, R20, R20, R12 ;  /* 0x00000014140c722b */ /* 0x008fd0000000000c */
[----:B----4-:R-:W-:-:S08]  /*25f0*/  DFMA R12, R18, R18, R12 ;  /* 0x00000012120c722b */ /* 0x010fd0000000000c */
[----:B-----5:R-:W-:-:S08]  /*2600*/  DFMA R12, R16, R16, R12 ;  /* 0x00000010100c722b */ /* 0x020fd0000000000c */
[----:B------:R-:W-:-:S08]  /*2610*/  DFMA R12, R14, R14, R12 ;  /* 0x0000000e0e0c722b */ /* 0x000fd0000000000c */
[----:B------:R-:W-:Y:S01]  /*2620*/  DFMA R12, R10, R10, R12 ;  /* 0x0000000a0a0c722b */ /* 0x000fe2000000000c */
[----:B------:R-:W-:-:S07]  /*2630*/  VIADD R2, R2, 0x1400 ;  /* 0x0000140002027836 */ /* 0x000fce0000000000 */
[----:B--2---:R-:W-:-:S08]  /*2640*/  DFMA R12, R22, R22, R12 ;  /* 0x00000016160c722b */ /* 0x004fd0000000000c */
[----:B------:R-:W-:-:S11]  /*2650*/  DFMA R12, R24, R24, R12 ;  /* 0x00000018180c722b */ /* 0x000fd6000000000c */
.L_x_145:
[----:B------:R-:W-:Y:S05]  /*2660*/  BSYNC.RECONVERGENT B2 ;  /* 0x0000000000027941 */ /* 0x000fea0003800200 */
.L_x_144:
[----:B------:R-:W-:Y:S05]  /*2670*/  @!P1 BRA `(.L_x_139) ;  /* 0x0000000000909947 */ /* 0x000fea0003800000 */
[----:B------:R-:W-:Y:S01]  /*2680*/  ISETP.GE.U32.AND P0, PT, R5, 0x4, PT ;  /* 0x000000040500780c */ /* 0x000fe20003f06070 */
[----:B------:R-:W-:Y:S01]  /*2690*/  BSSY.RECONVERGENT B2, `(.L_x_146) ;  /* 0x0000014000027945 */ /* 0x000fe20003800200 */
[----:B------:R-:W-:-:S11]  /*26a0*/  LOP3.LUT P1, RZ, R7, 0x3, RZ, 0xc0, !PT ;  /* 0x0000000307ff7812 */ /* 0x000fd6000782c0ff */
[----:B------:R-:W-:Y:S05]  /*26b0*/  @!P0 BRA `(.L_x_147) ;  /* 0x0000000000448947 */ /* 0x000fea0003800000 */
[----:B------:R-:W-:-:S04]  /*26c0*/  IMAD.IADD R3, R2, 0x1, R3 ;  /* 0x0000000102037824 */ /* 0x000fc800078e0203 */
[C---:B------:R-:W-:Y:S01]  /*26d0*/  IMAD.WIDE.U32 R10, R3.reuse, 0x8, R8 ;  /* 0x00000008030a7825 */ /* 0x040fe200078e0008 */
[----:B------:R-:W-:-:S05]  /*26e0*/  IADD3 R15, PT, PT, R3, 0x280, RZ ;  /* 0x00000280030f7810 */ /* 0x000fca0007ffe0ff */
[----:B------:R-:W2:Y:S01]  /*26f0*/  LDG.E.64 R10, desc[UR6][R10.64] ;  /* 0x000000060a0a7981 */ /* 0x000ea2000c1e1b00 */
[----:B------:R-:W-:-:S04]  /*2700*/  IMAD.WIDE.U32 R14, R15, 0x8, R8 ;  /* 0x000000080f0e7825 */ /* 0x000fc800078e0008 */
[C---:B------:R-:W-:Y:S02]  /*2710*/  VIADD R17, R3.reuse, 0x500 ;  /* 0x0000050003117836 */ /* 0x040fe40000000000 */
[----:B------:R-:W3:Y:S01]  /*2720*/  LDG.E.64 R14, desc[UR6][R14.64] ;  /* 0x000000060e0e7981 */ /* 0x000ee2000c1e1b00 */
[----:B------:R-:W-:Y:S02]  /*2730*/  VIADD R19, R3, 0x780 ;  /* 0x0000078003137836 */ /* 0x000fe40000000000 */
[----:B------:R-:W-:-:S04]  /*2740*/  IMAD.WIDE.U32 R16, R17, 0x8, R8 ;  /* 0x0000000811107825 */ /* 0x000fc800078e0008 */
[----:B------:R-:W-:Y:S02]  /*2750*/  IMAD.WIDE.U32 R18, R19, 0x8, R8 ;  /* 0x0000000813127825 */ /* 0x000fe400078e0008 */
[----:B------:R-:W4:Y:S04]  /*2760*/  LDG.E.64 R16, desc[UR6][R16.64] ;  /* 0x0000000610107981 */ /* 0x000f28000c1e1b00 */
[----:B------:R-:W5:Y:S01]  /*2770*/  LDG.E.64 R18, desc[UR6][R18.64] ;  /* 0x0000000612127981 */ /* 0x000f62000c1e1b00 */
[----:B------:R-:W-:Y:S01]  /*2780*/  VIADD R2, R2, 0xa00 ;  /* 0x00000a0002027836 */ /* 0x000fe20000000000 */
[----:B--2---:R-:W-:-:S08]  /*2790*/  DFMA R12, R10, R10, R12 ;  /* 0x0000000a0a0c722b */ /* 0x004fd0000000000c */
[----:B---3--:R-:W-:-:S08]  /*27a0*/  DFMA R12, R14, R14, R12 ;  /* 0x0000000e0e0c722b */ /* 0x008fd0000000000c */
[----:B----4-:R-:W-:-:S08]  /*27b0*/  DFMA R12, R16, R16, R12 ;  /* 0x00000010100c722b */ /* 0x010fd0000000000c */
[----:B-----5:R-:W-:-:S11]  /*27c0*/  DFMA R12, R18, R18, R12 ;  /* 0x00000012120c722b */ /* 0x020fd6000000000c */
.L_x_147:
[----:B------:R-:W-:Y:S05]  /*27d0*/  BSYNC.RECONVERGENT B2 ;  /* 0x0000000000027941 */ /* 0x000fea0003800200 */
.L_x_146:
[----:B------:R-:W-:Y:S05]  /*27e0*/  @!P1 BRA `(.L_x_139) ;  /* 0x0000000000349947 */ /* 0x000fea0003800000 */
[----:B------:R-:W-:-:S04]  /*27f0*/  IMAD.HI.U32 R3, R4, -0x33333333, RZ ;  /* 0xcccccccd04037827 */ /* 0x000fc800078e00ff */
[----:B------:R-:W-:Y:S01]  /*2800*/  IMAD.IADD R5, R2, 0x1, R6 ;  /* 0x0000000102057824 */ /* 0x000fe200078e0206 */
[----:B------:R-:W-:-:S04]  /*2810*/  LOP3.LUT R3, R3, 0xffff, RZ, 0xc0, !PT ;  /* 0x0000ffff03037812 */ /* 0x000fc800078ec0ff */
[----:B------:R-:W-:-:S04]  /*2820*/  LEA.HI R3, R3, 0x1, RZ, 0x17 ;  /* 0x0000000103037811 */ /* 0x000fc800078fb8ff */
[----:B------:R-:W-:-:S05]  /*2830*/  LOP3.LUT R3, R3, 0x3, RZ, 0xc0, !PT ;  /* 0x0000000303037812 */ /* 0x000fca00078ec0ff */
[----:B------:R-:W-:-:S07]  /*2840*/  IMAD.MOV R4, RZ, RZ, -R3 ;  /* 0x000000ffff047224 */ /* 0x000fce00078e0a03 */
.L_x_148:
[----:B------:R-:W-:-:S06]  /*2850*/  IMAD.WIDE.U32 R2, R5, 0x8, R8 ;  /* 0x0000000805027825 */ /* 0x000fcc00078e0008 */
[----:B------:R-:W2:Y:S01]  /*2860*/  LDG.E.64 R2, desc[UR6][R2.64] ;  /* 0x0000000602027981 */ /* 0x000ea2000c1e1b00 */
[----:B------:R-:W-:Y:S02]  /*2870*/  VIADD R4, R4, 0x1 ;  /* 0x0000000104047836 */ /* 0x000fe40000000000 */
[----:B------:R-:W-:-:S03]  /*2880*/  VIADD R5, R5, 0x280 ;  /* 0x0000028005057836 */ /* 0x000fc60000000000 */
[----:B------:R-:W-:Y:S01]  /*2890*/  ISETP.NE.AND P0, PT, R4, RZ, PT ;  /* 0x000000ff0400720c */ /* 0x000fe20003f05270 */
[----:B--2---:R-:W-:-:S12]  /*28a0*/  DFMA R12, R2, R2, R12 ;  /* 0x00000002020c722b */ /* 0x004fd8000000000c */
[----:B------:R-:W-:Y:S05]  /*28b0*/  @P0 BRA `(.L_x_148) ;  /* 0xfffffffc00e40947 */ /* 0x000fea000383ffff */
.L_x_139:
[----:B------:R-:W-:Y:S05]  /*28c0*/  BSYNC.RECONVERGENT B1 ;  /* 0x0000000000017941 */ /* 0x000fea0003800200 */
.L_x_136:
[----:B------:R-:W0:Y:S01]  /*28d0*/  S2R R2, SR_LANEID ;  /* 0x0000000000027919 */ /* 0x000e220000000000 */
[----:B------:R-:W-:Y:S04]  /*28e0*/  SHFL.DOWN PT, R4, R12, 0x1, 0x1f ;  /* 0x08201f000c047f89 */ /* 0x000fe800000e0000 */
[----:B------:R-:W1:Y:S02]  /*28f0*/  SHFL.DOWN PT, R5, R13, 0x1, 0x1f ;  /* 0x08201f000d057f89 */ /* 0x000e6400000e0000 */
[----:B-1----:R-:W-:Y:S01]  /*2900*/  DADD R4, R4, R12 ;  /* 0x0000000004047229 */ /* 0x002fe2000000000c */
[C---:B0-----:R-:W-:Y:S02]  /*2910*/  ISETP.GT.AND P0, PT, R2.reuse, 0x1e, PT ;  /* 0x0000001e0200780c */ /* 0x041fe40003f04270 */
[----:B------:R-:W-:-:S07]  /*2920*/  ISETP.NE.AND P1, PT, R2, RZ, PT ;  /* 0x000000ff0200720c */ /* 0x000fce0003f25270 */
[----:B------:R-:W-:Y:S02]  /*2930*/  FSEL R6, R12, R4, P0 ;  /* 0x000000040c067208 */ /* 0x000fe40000000000 */
[----:B------:R-:W-:Y:S01]  /*2940*/  FSEL R7, R13, R5, P0 ;  /* 0x000000050d077208 */ /* 0x000fe20000000000 */
[----:B------:R-:W0:Y:S01]  /*2950*/  S2R R12, SR_TID.X ;  /* 0x00000000000c7919 */ /* 0x000e220000002100 */
[----:B------:R-:W-:Y:S01]  /*2960*/  ISETP.GT.AND P0, PT, R2, 0x1d, PT ;  /* 0x0000001d0200780c */ /* 0x000fe20003f04270 */
[----:B------:R-:W-:Y:S04]  /*2970*/  SHFL.DOWN PT, R4, R6, 0x2, 0x1f ;  /* 0x08401f0006047f89 */ /* 0x000fe800000e0000 */
[----:B------:R-:W1:Y:S01]  /*2980*/  SHFL.DOWN PT, R5, R7, 0x2, 0x1f ;  /* 0x08401f0007057f89 */ /* 0x000e6200000e0000 */
[----:B------:R-:W2:Y:S01]  /*2990*/  @!P1 S2R R13, SR_CgaCtaId ;  /* 0x00000000000d9919 */ /* 0x000ea20000008800 */
[----:B-1----:R-:W-:Y:S01]  /*29a0*/  DADD R4, R4, R6 ;  /* 0x0000000004047229 */ /* 0x002fe20000000006 */
[----:B0-----:R-:W-:-:S04]  /*29b0*/  @!P1 SHF.R.U32.HI R3, RZ, 0x2, R12 ;  /* 0x00000002ff039819 */ /* 0x001fc8000001160c */
[----:B------:R-:W-:-:S05]  /*29c0*/  @!P1 LOP3.LUT R3, R3, 0xf8, RZ, 0xc0, !PT ;  /* 0x000000f803039812 */ /* 0x000fca00078ec0ff */
        /* <DEDUP_REMOVED lines=12> */
[----:B--2---:R-:W-:-:S05]  /*2a90*/  @!P1 LEA R8, R13, R8, 0x18 ;  /* 0x000000080d089211 */ /* 0x004fca00078ec0ff */
        /* <DEDUP_REMOVED lines=19> */
[----:B------:R-:W0:Y:S04]  /*2bd0*/  LDS.128 R16, [UR4+0x20] ;  /* 0x00002004ff107984 */ /* 0x000e280008000c00 */
[----:B------:R-:W1:Y:S04]  /*2be0*/  LDS.128 R12, [UR4+0x30] ;  /* 0x00003004ff0c7984 */ /* 0x000e680008000c00 */
[----:B------:R-:W2:Y:S01]  /*2bf0*/  LDS.128 R8, [UR4+0x40] ;  /* 0x00004004ff087984 */ /* 0x000ea20008000c00 */
[----:B0-----:R-:W-:-:S03]  /*2c00*/  DADD R16, R4, R16 ;  /* 0x0000000004107229 */ /* 0x001fc60000000010 */
[----:B------:R-:W0:Y:S05]  /*2c10*/  LDS.128 R4, [UR4+0x50] ;  /* 0x00005004ff047984 */ /* 0x000e2a0008000c00 */
[----:B------:R-:W-:-:S08]  /*2c20*/  DADD R16, R16, R18 ;  /* 0x0000000010107229 */ /* 0x000fd00000000012 */
[----:B-1----:R-:W-:-:S08]  /*2c30*/  DADD R12, R16, R12 ;  /* 0x00000000100c7229 */ /* 0x002fd0000000000c */
[----:B------:R-:W-:Y:S02]  /*2c40*/  DADD R2, R12, R14 ;  /* 0x000000000c027229 */ /* 0x000fe4000000000e */
[----:B------:R-:W1:Y:S06]  /*2c50*/  LDS.128 R12, [UR4+0x60] ;  /* 0x00006004ff0c7984 */ /* 0x000e6c0008000c00 */
        /* <DEDUP_REMOVED lines=12> */
[----:B0-----:R-:W-:Y:S01]  /*2d20*/  DADD R2, R2, R4 ;  /* 0x0000000002027229 */ /* 0x001fe20000000004 */
[----:B------:R-:W0:Y:S07]  /*2d30*/  LDS.64 R4, [UR4+0xb0] ;  /* 0x0000b004ff047984 */ /* 0x000e2e0008000a00 */
[----:B------:R-:W-:-:S08]  /*2d40*/  DADD R2, R2, R6 ;  /* 0x0000000002027229 */ /* 0x000fd00000000006 */
[----:B-1----:R-:W-:-:S08]  /*2d50*/  DADD R2, R2, R12 ;  /* 0x0000000002027229 */ /* 0x002fd0000000000c */
[----:B------:R-:W-:-:S08]  /*2d60*/  DADD R2, R2, R14 ;  /* 0x0000000002027229 */ /* 0x000fd0000000000e */
[----:B--2---:R-:W-:-:S08]  /*2d70*/  DADD R2, R2, R8 ;  /* 0x0000000002027229 */ /* 0x004fd00000000008 */
[----:B------:R-:W-:-:S08]  /*2d80*/  DADD R2, R2, R10 ;  /* 0x0000000002027229 */ /* 0x000fd0000000000a */
[----:B0-----:R-:W-:-:S11]  /*2d90*/  DADD R4, R2, R4 ;  /* 0x0000000002047229 */ /* 0x001fd60000000004 */
.L_x_135:
[----:B------:R-:W-:Y:S05]  /*2da0*/  BSYNC.RECONVERGENT B0 ;  /* 0x0000000000007941 */ /* 0x000fea0003800200 */
.L_x_119:
[----:B------:R-:W-:Y:S05]  /*2db0*/  @P0 EXIT ;  /* 0x000000000000094d */ /* 0x000fea0003800000 */
[----:B------:R-:W1:Y:S02]  /*2dc0*/  LDC.64 R2, c[0x0][0x388] ;  /* 0x0000e200ff027b82 */ /* 0x000e640000000a00 */
[----:B-1----:R-:W-:-:S05]  /*2dd0*/  IMAD.WIDE.U32 R2, R0, 0x8, R2 ;  /* 0x0000000800027825 */ /* 0x002fca00078e0002 */
[----:B------:R-:W-:Y:S01]  /*2de0*/  STG.E.64 desc[UR6][R2.64], R4 ;  /* 0x0000000402007986 */ /* 0x000fe2000c101b06 */
[----:B------:R-:W-:Y:S05]  /*2df0*/  EXIT ;  /* 0x000000000000794d */ /* 0x000fea0003800000 */
.L_x_149:
        /* <DEDUP_REMOVED lines=16> */
.L_x_195:


//--------------------- .text._ZN3cub18CUB_300001_SM_10006detail6reduce28DeviceReduceSingleTileKernelINS2_10policy_hubIdjN4cuda3std3__44plusIdEEE10Policy1000EN6thrust24THRUST_300001_SM_1000_NS10device_ptrIdEEPdjS9_dd6squareEEvT0_T1_T2_T3_T4_T6_ --------------------------
	.section	.text._ZN3cub18CUB_300001_SM_10006detail6reduce28DeviceReduceSingleTileKernelINS2_10policy_hubIdjN4cuda3std3__44plusIdEEE10Policy1000EN6thrust24THRUST_300001_SM_1000_NS10device_ptrIdEEPdjS9_dd6squareEEvT0_T1_T2_T3_T4_T6_,"ax",@progbits
	.align	128
        .global         _ZN3cub18CUB_300001_SM_10006detail6reduce28DeviceReduceSingleTileKernelINS2_10policy_hubIdjN4cuda3std3__44plusIdEEE10Policy1000EN6thrust24THRUST_300001_SM_1000_NS10device_ptrIdEEPdjS9_dd6squareEEvT0_T1_T2_T3_T4_T6_
        .type           _ZN3cub18CUB_300001_SM_10006detail6reduce28DeviceReduceSingleTileKernelINS2_10policy_hubIdjN4cuda3std3__44plusIdEEE10Policy1000EN6thrust24THRUST_300001_SM_1000_NS10device_ptrIdEEPdjS9_dd6squareEEvT0_T1_T2_T3_T4_T6_,@function
        .size           _ZN3cub18CUB_300001_SM_10006detail6reduce28DeviceReduceSingleTileKernelINS2_10policy_hubIdjN4cuda3std3__44plusIdEEE10Policy1000EN6thrust24THRUST_300001_SM_1000_NS10device_ptrIdEEPdjS9_dd6squareEEvT0_T1_T2_T3_T4_T6_,(.L_x_196 - _ZN3cub18CUB_300001_SM_10006detail6reduce28DeviceReduceSingleTileKernelINS2_10policy_hubIdjN4cuda3std3__44plusIdEEE10Policy1000EN6thrust24THRUST_300001_SM_1000_NS10device_ptrIdEEPdjS9_dd6squareEEvT0_T1_T2_T3_T4_T6_)
        .other          _ZN3cub18CUB_300001_SM_10006detail6reduce28DeviceReduceSingleTileKernelINS2_10policy_hubIdjN4cuda3std3__44plusIdEEE10Policy1000EN6thrust24THRUST_300001_SM_1000_NS10device_ptrIdEEPdjS9_dd6squareEEvT0_T1_T2_T3_T4_T6_,@"STO_CUDA_ENTRY STV_DEFAULT"
_ZN3cub18CUB_300001_SM_10006detail6reduce28DeviceReduceSingleTileKernelINS2_10policy_hubIdjN4cuda3std3__44plusIdEEE10Policy1000EN6thrust24THRUST_300001_SM_1000_NS10device_ptrIdEEPdjS9_dd6squareEEvT0_T1_T2_T3_T4_T6_:
.text._ZN3cub18CUB_300001_SM_10006detail6reduce28DeviceReduceSingleTileKernelINS2_10policy_hubIdjN4cuda3std3__44plusIdEEE10Policy1000EN6thrust24THRUST_300001_SM_1000_NS10device_ptrIdEEPdjS9_dd6squareEEvT0_T1_T2_T3_T4_T6_:
        /* <DEDUP_REMOVED lines=13> */
.L_x_150:
[----:B------:R-:W-:Y:S01]  /*00d0*/  ISETP.GT.U32.AND P0, PT, R2, 0x13ff, PT ;  /* 0x000013ff0200780c */ /* 0x000fe20003f04070 */
[----:B------:R-:W-:-:S12]  /*00e0*/  BSSY.RECONVERGENT B0, `(.L_x_151) ;  /* 0x0000282000007945 */ /* 0x000fd80003800200 */
        /* <DEDUP_REMOVED lines=12> */
.L_x_154:
[----:B------:R-:W-:Y:S05]  /*01b0*/  BSYNC.RECONVERGENT B1 ;  /* 0x0000000000017941 */ /* 0x000fea0003800200 */
.L_x_153:
[----:B------:R-:W-:Y:S01]  /*01c0*/  ISETP.GE.U32.AND P0, PT, R41, R2, PT ;  /* 0x000000022900720c */ /* 0x000fe20003f06070 */
[----:B------:R-:W-:-:S12]  /*01d0*/  BSSY.RECONVERGENT B1, `(.L_x_155) ;  /* 0x0000073000017945 */ /* 0x000fd80003800200 */
[----:B------:R-:W-:Y:S05]  /*01e0*/  @P0 BRA `(.L_x_156) ;  /* 0x0000000400c40947 */ /* 0x000fea0003800000 */
[----:B------:R-:W-:Y:S01]  /*01f0*/  LOP3.LUT R5, RZ, R41, RZ, 0x33, !PT ;  /* 0x00000029ff057212 */ /* 0x000fe200078e33ff */
[----:B------:R-:W-:Y:S04]  /*0200*/  BSSY.RECONVERGENT B2, `(.L_x_157) ;  /* 0x0000034000027945 */ /* 0x000fe80003800200 */
[----:B------:R-:W-:-:S04]  /*0210*/  IMAD.IADD R5, R5, 0x1, R2 ;  /* 0x0000000105057824 */ /* 0x000fc800078e0202 */
[C---:B------:R-:W-:Y:S01]  /*0220*/  IMAD.HI.U32 R40, R5.reuse, -0x33333333, RZ ;  /* 0xcccccccd05287827 */ /* 0x040fe200078e00ff */
[----:B------:R-:W-:-:S04]  /*0230*/  ISETP.GE.U32.AND P1, PT, R5, 0x2580, PT ;  /* 0x000025800500780c */ /* 0x000fc80003f26070 */
[----:B------:R-:W-:-:S04]  /*0240*/  LEA.HI R40, R40, 0x1, RZ, 0x17 ;  /* 0x0000000128287811 */ /* 0x000fc800078fb8ff */
[----:B------:R-:W-:-:S04]  /*0250*/  LOP3.LUT R42, R40, 0xf, RZ, 0xc0, !PT ;  /* 0x0000000f282a7812 */ /* 0x000fc800078ec0ff */
[----:B------:R-:W-:Y:S01]  /*0260*/  ISETP.NE.AND P0, PT, R42, RZ, PT ;  /* 0x000000ff2a00720c */ /* 0x000fe20003f05270 */
[----:B------:R-:W-:-:S12]  /*0270*/  @!P1 BRA `(.L_x_158) ;  /* 0x0000000000b09947 */ /* 0x000fd80003800000 */
[----:B------:R-:W0:Y:S01]  /*0280*/  LDC.64 R4, c[0x0][0x380] ;  /* 0x0000e000ff047b82 */ /* 0x000e220000000a00 */
[----:B------:R-:W-:-:S05]  /*0290*/  LOP3.LUT R0, R40, 0xfffff0, RZ, 0xc0, !PT ;  /* 0x00fffff028007812 */ /* 0x000fca00078ec0ff */
[----:B------:R-:W-:Y:S02]  /*02a0*/  IMAD.MOV R0, RZ, RZ, -R0 ;  /* 0x000000ffff007224 */ /* 0x000fe400078e0a00 */
[----:B0-----:R-:W-:-:S03]  /*02b0*/  IMAD.WIDE.U32 R4, R41, 0x8, R4 ;  /* 0x0000000829047825 */ /* 0x001fc600078e0004 */
[----:B------:R-:W-:-:S05]  /*02c0*/  IADD3 R4, P1, PT, R4, 0xa000, RZ ;  /* 0x0000a00004047810 */ /* 0x000fca0007f3e0ff */
[----:B------:R-:W-:-:S08]  /*02d0*/  IMAD.X R5, RZ, RZ, R5, P1 ;  /* 0x000000ffff057224 */ /* 0x000fd000008e0605 */
.L_x_159:
        /* <DEDUP_REMOVED lines=38> */
.L_x_158:
[----:B------:R-:W-:Y:S05]  /*0540*/  BSYNC.RECONVERGENT B2 ;  /* 0x0000000000027941 */ /* 0x000fea0003800200 */
.L_x_157:
[----:B------:R-:W-:Y:S05]  /*0550*/  @!P0 BRA `(.L_x_156) ;  /* 0x0000000000e88947 */ /* 0x000fea0003800000 */
[----:B------:R-:W-:Y:S01]  /*0560*/  ISETP.GE.U32.AND P0, PT, R42, 0x8, PT ;  /* 0x000000082a00780c */ /* 0x000fe20003f06070 */
[----:B------:R-:W-:Y:S01]  /*0570*/  BSSY.RECONVERGENT B2, `(.L_x_160) ;  /* 0x0000017000027945 */ /* 0x000fe20003800200 */
[----:B------:R-:W-:-:S04]  /*0580*/  LOP3.LUT R22, R40, 0x7, RZ, 0xc0, !PT ;  /* 0x0000000728167812 */ /* 0x000fc800078ec0ff */
[----:B------:R-:W-:-:S07]  /*0590*/  ISETP.NE.AND P1, PT, R22, RZ, PT ;  /* 0x000000ff1600720c */ /* 0x000fce0003f25270 */
[----:B------:R-:W-:Y:S06]  /*05a0*/  @!P0 BRA `(.L_x_161) ;  /* 0x00000000004c8947 */ /* 0x000fec0003800000 */
        /* <DEDUP_REMOVED lines=19> */
.L_x_161:
[----:B------:R-:W-:Y:S05]  /*06e0*/  BSYNC.RECONVERGENT B2 ;  /* 0x0000000000027941 */ /* 0x000fea0003800200 */
.L_x_160:
        /* <DEDUP_REMOVED lines=17> */
.L_x_163:
[----:B------:R-:W-:Y:S05]  /*0800*/  BSYNC.RECONVERGENT B2 ;  /* 0x0000000000027941 */ /* 0x000fea0003800200 */
.L_x_162:
[----:B------:R-:W-:Y:S05]  /*0810*/  @!P1 BRA `(.L_x_156) ;  /* 0x0000000000389947 */ /* 0x000fea0003800000 */
[----:B------:R-:W0:Y:S01]  /*0820*/  LDC.64 R4, c[0x0][0x380] ;  /* 0x0000e000ff047b82 */ /* 0x000e220000000a00 */
[----:B------:R-:W-:Y:S02]  /*0830*/  IMAD.MOV R0, RZ, RZ, -R0 ;  /* 0x000000ffff007224 */ /* 0x000fe400078e0a00 */
[----:B0-----:R-:W-:-:S04]  /*0840*/  IMAD.WIDE.U32 R4, R41, 0x8, R4 ;  /* 0x0000000829047825 */ /* 0x001fc800078e0004 */
[----:B------:R-:W-:Y:S02]  /*0850*/  IMAD.MOV.U32 R6, RZ, RZ, R4 ;  /* 0x000000ffff067224 */ /* 0x000fe400078e0004 */
[----:B------:R-:W-:-:S07]  /*0860*/  IMAD.MOV.U32 R7, RZ, RZ, R5 ;  /* 0x000000ffff077224 */ /* 0x000fce00078e0005 */
.L_x_164:
        /* <DEDUP_REMOVED lines=9> */
.L_x_156:
[----:B------:R-:W-:Y:S05]  /*0900*/  BSYNC.RECONVERGENT B1 ;  /* 0x0000000000017941 */ /* 0x000fea0003800200 */
.L_x_155:
        /* <DEDUP_REMOVED lines=28> */
[----:B-1----:R-:W-:-:S03]  /*0ad0*/  @!P1 LEA R9, R13, R2, 0x18 ;  /* 0x000000020d099211 */ /* 0x002fc600078ec0ff */
[----:B------:R-:W0:Y:S02]  /*0ae0*/  SHFL.DOWN PT, R5, R11, 0x8, 0x1f ;  /* 0x09001f000b057f89 */ /* 0x000e2400000e0000 */
[----:B0-----:R-:W-:-:S10]  /*0af0*/  DADD R4, R4, R10 ;  /* 0x0000000004047229 */ /* 0x001fd4000000000a */
[----:B------:R-:W-:Y:S02]  /*0b00*/  FSEL R6, R10, R4, P0 ;  /* 0x000000040a067208 */ /* 0x000fe40000000000 */
[----:B------:R-:W-:Y:S01]  /*0b10*/  FSEL R7, R11, R5, P0 ;  /* 0x000000050b077208 */ /* 0x000fe20000000000 */
[----:B------:R-:W-:Y:S01]  /*0b20*/  @!P1 IMAD.IADD R11, R0, 0x1, R9 ;  /* 0x00000001000b9824 */ /* 0x000fe200078e0209 */
        /* <DEDUP_REMOVED lines=14> */
[----:B------:R-:W2:Y:S04]  /*0c10*/  LDS.128 R16, [UR4+0x30] ;  /* 0x00003004ff107984 */ /* 0x000ea80008000c00 */
[----:B-1----:R-:W1:Y:S01]  /*0c20*/  LDS.128 R4, [UR4+0x40] ;  /* 0x00004004ff047984 */ /* 0x002e620008000c00 */
[----:B0-----:R-:W-:-:S03]  /*0c30*/  DADD R12, R8, R12 ;  /* 0x00000000080c7229 */ /* 0x001fc6000000000c */
[----:B------:R-:W0:Y:S05]  /*0c40*/  LDS.128 R8, [UR4+0x50] ;  /* 0x00005004ff087984 */ /* 0x000e2a0008000c00 */
[----:B------:R-:W-:-:S08]  /*0c50*/  DADD R12, R12, R14 ;  /* 0x000000000c0c7229 */ /* 0x000fd0000000000e */
[----:B--2---:R-:W-:-:S08]  /*0c60*/  DADD R12, R12, R16 ;  /* 0x000000000c0c7229 */ /* 0x004fd00000000010 */
[----:B------:R-:W-:Y:S02]  /*0c70*/  DADD R18, R12, R18 ;  /* 0x000000000c127229 */ /* 0x000fe40000000012 */
[----:B------:R-:W2:Y:S06]  /*0c80*/  LDS.128 R12, [UR4+0x60] ;  /* 0x00006004ff0c7984 */ /* 0x000eac0008000c00 */
[----:B-1----:R-:W-:-:S08]  /*0c90*/  DADD R4, R18, R4 ;  /* 0x0000000012047229 */ /* 0x002fd00000000004 */
[----:B------:R-:W-:Y:S02]  /*0ca0*/  DADD R2, R4, R6 ;  /* 0x0000000004027229 */ /* 0x000fe40000000006 */
[----:B------:R-:W1:Y:S06]  /*0cb0*/  LDS.128 R4, [UR4+0x70] ;  /* 0x00007004ff047984 */ /* 0x000e6c0008000c00 */
[----:B0-----:R-:W-:-:S08]  /*0cc0*/  DADD R2, R2, R8 ;  /* 0x0000000002027229 */ /* 0x001fd00000000008 */
[----:B------:R-:W-:Y:S01]  /*0cd0*/  DADD R2, R2, R10 ;  /* 0x0000000002027229 */ /* 0x000fe2000000000a */
[----:B------:R-:W0:Y:S07]  /*0ce0*/  LDS.128 R8, [UR4+0x80] ;  /* 0x00008004ff087984 */ /* 0x000e2e0008000c00 */
[----:B--2---:R-:W-:-:S08]  /*0cf0*/  DADD R2, R2, R12 ;  /* 0x0000000002027229 */ /* 0x004fd0000000000c */
        /* <DEDUP_REMOVED lines=14> */
.L_x_165:
        /* <DEDUP_REMOVED lines=26> */
[----:B0-----:R-:W-:-:S10]  /*0f80*/  DADD R4, R4, R8 ;  /* 0x0000000004047229 */ /* 0x001fd40000000008 */
[----:B------:R-:W-:Y:S02]  /*0f90*/  FSEL R6, R8, R4, P0 ;  /* 0x0000000408067208 */ /* 0x000fe40000000000 */
[----:B------:R-:W-:Y:S01]  /*0fa0*/  FSEL R7, R9, R5, P0 ;  /* 0x0000000509077208 */ /* 0x000fe20000000000 */
[----:B------:R-:W0:Y:S01]  /*0fb0*/  @!P1 S2R R8, SR_CgaCtaId ;  /* 0x0000000000089919 */ /* 0x000e220000008800 */
[----:B------:R-:W-:Y:S01]  /*0fc0*/  ISETP.GT.AND P0, PT, R0, R13, PT ;  /* 0x0000000d0000720c */ /* 0x000fe20003f04270 */
[----:B------:R-:W-:Y:S01]  /*0fd0*/  VIADD R0, R12, 0x10 ;  /* 0x000000100c007836 */ /* 0x000fe20000000000 */
[----:B------:R-:W-:Y:S04]  /*0fe0*/  SHFL.DOWN PT, R4, R6, 0x8, R13 ;  /* 0x0900000006047989 */ /* 0x000fe800000e000d */
[----:B------:R-:W1:Y:S02]  /*0ff0*/  SHFL.DOWN PT, R5, R7, 0x8, R13 ;  /* 0x0900000007057989 */ /* 0x000e6400000e000d */
[----:B-1----:R-:W-:-:S10]  /*1000*/  DADD R4, R4, R6 ;  /* 0x0000000004047229 */ /* 0x002fd40000000006 */
[----:B------:R-:W-:Y:S02]  /*1010*/  FSEL R10, R6, R4, P0 ;  /* 0x00000004060a7208 */ /* 0x000fe40000000000 */
[----:B------:R-:W-:Y:S02]  /*1020*/  FSEL R11, R7, R5, P0 ;  /* 0x00000005070b7208 */ /* 0x000fe40000000000 */
[----:B------:R-:W-:Y:S01]  /*1030*/  @!P1 MOV R7, 0x400 ;  /* 0x0000040000079802 */ /* 0x000fe20000000f00 */
[----:B------:R-:W-:Y:S01]  /*1040*/  SHFL.DOWN PT, R4, R10, 0x10, R13 ;  /* 0x0a0000000a047989 */ /* 0x000fe200000e000d */
[----:B------:R-:W-:Y:S02]  /*1050*/  ISETP.GT.AND P0, PT, R0, R13, PT ;  /* 0x0000000d0000720c */ /* 0x000fe40003f04270 */
        /* <DEDUP_REMOVED lines=14> */
[----:B------:R-:W-:Y:S01]  /*1140*/  ISETP.GT.U32.AND P1, PT, R2, 0x20, PT ;  /* 0x000000200200780c */ /* 0x000fe20003f24070 */
[----:B-1----:R-:W-:-:S09]  /*1150*/  ULEA UR4, UR5, UR4, 0x18 ;  /* 0x0000000405047291 */ /* 0x002fd2000f8ec0ff */
[----:B------:R-:W1:Y:S04]  /*1160*/  LDS.128 R12, [UR4+0x20] ;  /* 0x00002004ff0c7984 */ /* 0x000e680008000c00 */
[----:B0-----:R-:W0:Y:S01]  /*1170*/  LDS.128 R4, [UR4+0x30] ;  /* 0x00003004ff047984 */ /* 0x001e220008000c00 */
        /* <DEDUP_REMOVED lines=70> */
[----:B------:R-:W0:Y:S01]  /*15e0*/  LDS.64 R4, [UR4+0xb0] ;  /* 0x0000b004ff047984 */ /* 0x000e220008000a00 */
        /* <DEDUP_REMOVED lines=8> */
[----:B------:R-:W-:-:S04]  /*1670*/  ISETP.GT.U32.AND P1, PT, R2, 0x260, PT ;  /* 0x000002600200780c */ /* 0x000fc80003f24070 */
[----:B0-----:R-:W-:-:S10]  /*1680*/  DADD R4, R4, R6 ;  /* 0x0000000004047229 */ /* 0x001fd40000000006 */
[----:B------:R-:W-:Y:S02]  /*1690*/  FSEL R8, R4, R6, P1 ;  /* 0x0000000604087208 */ /* 0x000fe40000800000 */
[----:B------:R-:W-:Y:S01]  /*16a0*/  FSEL R9, R5, R7, P1 ;  /* 0x0000000705097208 */ /* 0x000fe20000800000 */
[----:B------:R-:W-:Y:S06]  /*16b0*/  BRA `(.L_x_166) ;  /* 0x0000001000907947 */ /* 0x000fec0003800000 */
.L_x_152:
[----:B------:R-:W0:Y:S01]  /*16c0*/  S2R R0, SR_TID.X ;  /* 0x0000000000007919 */ /* 0x000e220000002100 */
[----:B------:R-:W1:Y:S02]  /*16d0*/  LDCU.64 UR4, c[0x0][0x380] ;  /* 0x00007000ff0477ac */ /* 0x000e640008000a00 */
[----:B-1----:R-:W-:Y:S02]  /*16e0*/  IMAD.U32 R6, RZ, RZ, UR4 ;  /* 0x00000004ff067e24 */ /* 0x002fe4000f8e00ff */
[----:B------:R-:W-:Y:S02]  /*16f0*/  IMAD.U32 R7, RZ, RZ, UR5 ;  /* 0x00000005ff077e24 */ /* 0x000fe4000f8e00ff */
        /* <DEDUP_REMOVED lines=10> */
[----:B------:R-:W-:-:S04]  /*17a0*/  UMOV UR4, 0x1400 ;  /* 0x0000140000047882 */ /* 0x000fc80000000000 */
[----:B------:R-:W-:Y:S01]  /*17b0*/  ISETP.GE.U32.AND P0, PT, R3, 0x1400, PT ;  /* 0x000014000300780c */ /* 0x000fe20003f06070 */
        /* <DEDUP_REMOVED lines=9> */
[----:B------:R-:W0:Y:S01]  /*1850*/  LDC R2, c[0x0][0x390] ;  /* 0x0000e400ff027b82 */ /* 0x000e220000000800 */
[----:B------:R-:W-:-:S07]  /*1860*/  UMOV UR4, 0x1400 ;  /* 0x0000140000047882 */ /* 0x000fce0000000000 */
[----:B------:R-:W1:Y:S02]  /*1870*/  LDC.64 R6, c[0x0][0x380] ;  /* 0x0000e000ff067b82 */ /* 0x000e640000000a00 */
.L_x_169:
[----:B------:R-:W-:-:S04]  /*1880*/  VIADD R9, R0, UR4 ;  /* 0x0000000400097c36 */ /* 0x000fc80008000000 */
[----:B-1----:R-:W-:-:S05]  /*1890*/  IMAD.WIDE.U32 R8, R9, 0x8, R6 ;  /* 0x0000000809087825 */ /* 0x002fca00078e0006 */
        /* <DEDUP_REMOVED lines=8> */
[----:B--2---:R-:W-:-:S08]  /*1920*/  DFMA R10, R10, R10, R38 ;  /* 0x0000000a0a0a722b */ /* 0x004fd00000000026 */
[----:B---3--:R-:W-:Y:S01]  /*1930*/  DFMA R10, R12, R12, R10 ;  /* 0x0000000c0c0a722b */ /* 0x008fe2000000000a */
[----:B0-----:R-:W-:-:S05]  /*1940*/  VIADD R12, R2, -UR4 ;  /* 0x80000004020c7c36 */ /* 0x001fca0008000000 */
[----:B------:R-:W-:Y:S02]  /*1950*/  ISETP.GE.U32.AND P0, PT, R12, 0x1400, PT ;  /* 0x000014000c00780c */ /* 0x000fe40003f06070 */
[----:B----4-:R-:W-:-:S08]  /*1960*/  DFMA R10, R14, R14, R10 ;  /* 0x0000000e0e0a722b */ /* 0x010fd0000000000a */
[----:B-----5:R-:W-:-:S08]  /*1970*/  DFMA R10, R16, R16, R10 ;  /* 0x00000010100a722b */ /* 0x020fd0000000000a */
[----:B------:R-:W-:-:S08]  /*1980*/  DFMA R10, R18, R18, R10 ;  /* 0x00000012120a722b */ /* 0x000fd0000000000a */
[----:B------:R-:W-:-:S08]  /*1990*/  DFMA R10, R20, R20, R10 ;  /* 0x00000014140a722b */ /* 0x000fd0000000000a */
[----:B------:R-:W-:-:S08]  /*19a0*/  DFMA R10, R22, R22, R10 ;  /* 0x00000016160a722b */ /* 0x000fd0000000000a */
[----:B------:R-:W-:Y:S01]  /*19b0*/  DFMA R38, R4, R4, R10 ;  /* 0x000000040426722b */ /* 0x000fe2000000000a */
[----:B------:R-:W-:Y:S10]  /*19c0*/  @!P0 BRA `(.L_x_168) ;  /* 0x0000000800a48947 */ /* 0x000ff40003800000 */
[----:B------:R-:W-:-:S06]  /*19d0*/  UIADD3 UR4, UPT, UPT, UR4, 0x1400, URZ ;  /* 0x0000140004047890 */ /* 0x000fcc000fffe0ff */
[----:B------:R-:W-:-:S13]  /*19e0*/  ISETP.LT.U32.AND P0, PT, R3, UR4, PT ;  /* 0x0000000403007c0c */ /* 0x000fda000bf01070 */
[----:B------:R-:W-:Y:S05]  /*19f0*/  @!P0 BRA `(.L_x_169) ;  /* 0xfffffffc00a08947 */ /* 0x000fea000383ffff */
.L_x_167:
[----:B------:R-:W-:Y:S01]  /*1a00*/  VIADD R3, R2, -UR4 ;  /* 0x8000000402037c36 */ /* 0x000fe20008000000 */
[----:B------:R-:W-:Y:S04]  /*1a10*/  BSSY.RECONVERGENT B1, `(.L_x_168) ;  /* 0x00000a4000017945 */ /* 0x000fe80003800200 */
[----:B------:R-:W-:-:S04]  /*1a20*/  ISETP.GE.AND P0, PT, R0, R3, PT ;  /* 0x000000030000720c */ /* 0x000fc80003f06270 */
[----:B------:R-:W-:-:S13]  /*1a30*/  ISETP.LE.U32.OR P0, PT, R2, UR4, P0 ;  /* 0x0000000402007c0c */ /* 0x000fda0008703470 */
[----:B------:R-:W-:Y:S05]  /*1a40*/  @P0 BRA `(.L_x_170) ;  /* 0x0000000800800947 */ /* 0x000fea0003800000 */
[----:B------:R-:W-:Y:S01]  /*1a50*/  LOP3.LUT R3, RZ, R0, RZ, 0x33, !PT ;  /* 0x00000000ff037212 */ /* 0x000fe200078e33ff */
[----:B------:R-:W-:Y:S03]  /*1a60*/  BSSY.RECONVERGENT B2, `(.L_x_171) ;  /* 0x0000053000027945 */ /* 0x000fe60003800200 */
[----:B------:R-:W-:-:S04]  /*1a70*/  IADD3 R3, PT, PT, R2, -UR4, R3 ;  /* 0x8000000402037c10 */ /* 0x000fc8000fffe003 */
[C---:B------:R-:W-:Y:S01]  /*1a80*/  ISETP.GE.U32.AND P0, PT, R3.reuse, 0x2580, PT ;  /* 0x000025800300780c */ /* 0x040fe20003f06070 */
[----:B------:R-:W-:-:S05]  /*1a90*/  IMAD.HI.U32 R2, R3, -0x33333333, RZ ;  /* 0xcccccccd03027827 */ /* 0x000fca00078e00ff */
[----:B------:R-:W-:Y:S01]  /*1aa0*/  LEA.HI R3, R2, 0x1, RZ, 0x17 ;  /* 0x0000000102037811 */ /* 0x000fe200078fb8ff */
[----:B------:R-:W-:-:S03]  /*1ab0*/  IMAD.MOV.U32 R2, RZ, RZ, R0 ;  /* 0x000000ffff027224 */ /* 0x000fc600078e0000 */
[----:B------:R-:W-:-:S03]  /*1ac0*/  LOP3.LUT R4, R3, 0xf, RZ, 0xc0, !PT ;  /* 0x0000000f03047812 */ /* 0x000fc600078ec0ff */
[----:B------:R-:W-:Y:S05]  /*1ad0*/  @!P0 BRA `(.L_x_172) ;  /* 0x00000004002c8947 */ /* 0x000fea0003800000 */
[----:B------:R-:W-:Y:S01]  /*1ae0*/  LOP3.LUT R42, R3, 0xfffff0, RZ, 0xc0, !PT ;  /* 0x00fffff0032a7812 */ /* 0x000fe200078ec0ff */
[----:B------:R-:W-:Y:S01]  /*1af0*/  BSSY.RECONVERGENT B3, `(.L_x_173) ;  /* 0x0000048000037945 */ /* 0x000fe20003800200 */
[C---:B------:R-:W-:Y:S01]  /*1b00*/  LOP3.LUT R2, R0.reuse, 0x1400, RZ, 0xfc, !PT ;  /* 0x0000140000027812 */ /* 0x040fe200078efcff */
[----:B------:R-:W-:Y:S02]  /*1b10*/  VIADD R5, R0, UR4 ;  /* 0x0000000400057c36 */ /* 0x000fe40008000000 */
[----:B------:R-:W-:-:S07]  /*1b20*/  IMAD.MOV R42, RZ, RZ, -R42 ;  /* 0x000000ffff2a7224 */ /* 0x000fce00078e0a2a */
.L_x_174:
[----:B------:R-:W-:-:S04]  /*1b30*/  IMAD.WIDE.U32 R36, R5, 0x8, R6 ;  /* 0x0000000805247825 */ /* 0x000fc800078e0006 */
[C---:B------:R-:W-:Y:S02]  /*1b40*/  VIADD R35, R5.reuse, 0x280 ;  /* 0x0000028005237836 */ /* 0x040fe40000000000 */
[----:B------:R-:W2:Y:S01]  /*1b50*/  LDG.E.64 R36, desc[UR6][R36.64] ;  /* 0x0000000624247981 */ /* 0x000ea2000c1e1b00 */
        /* <DEDUP_REMOVED lines=44> */
[----:B------:R-:W-:Y:S02]  /*1e20*/  VIADD R42, R42, 0x10 ;  /* 0x000000102a2a7836 */ /* 0x000fe40000000000 */
[----:B------:R-:W-:Y:S02]  /*1e30*/  VIADD R2, R2, 0x2800 ;  /* 0x0000280002027836 */ /* 0x000fe40000000000 */
[----:B------:R-:W-:Y:S01]  /*1e40*/  VIADD R5, R5, 0x2800 ;  /* 0x0000280005057836 */ /* 0x000fe20000000000 */
[----:B------:R-:W-:Y:S01]  /*1e50*/  ISETP.NE.AND P0, PT, R42, RZ, PT ;  /* 0x000000ff2a00720c */ /* 0x000fe20003f05270 */
        /* <DEDUP_REMOVED lines=17> */
[----:B------:R-:W-:Y:S05]  /*1f70*/  BSYNC.RECONVERGENT B3 ;  /* 0x0000000000037941 */ /* 0x000fea0003800200 */
.L_x_173:
[----:B------:R-:W-:-:S07]  /*1f80*/  VIADD R2, R2, 0xffffec00 ;  /* 0xffffec0002027836 */ /* 0x000fce0000000000 */
.L_x_172:
[----:B------:R-:W-:Y:S05]  /*1f90*/  BSYNC.RECONVERGENT B2 ;  /* 0x0000000000027941 */ /* 0x000fea0003800200 */
.L_x_171:
[----:B------:R-:W-:-:S13]  /*1fa0*/  ISETP.NE.AND P0, PT, R4, RZ, PT ;  /* 0x000000ff0400720c */ /* 0x000fda0003f05270 */
[----:B------:R-:W-:Y:S05]  /*1fb0*/  @!P0 BRA `(.L_x_170) ;  /* 0x0000000400248947 */ /* 0x000fea0003800000 */
[----:B------:R-:W-:Y:S01]  /*1fc0*/  ISETP.GE.U32.AND P0, PT, R4, 0x8, PT ;  /* 0x000000080400780c */ /* 0x000fe20003f06070 */
[----:B------:R-:W-:Y:S01]  /*1fd0*/  BSSY.RECONVERGENT B2, `(.L_x_175) ;  /* 0x0000025000027945 */ /* 0x000fe20003800200 */
[----:B------:R-:W-:-:S04]  /*1fe0*/  LOP3.LUT R18, R3, 0x7, RZ, 0xc0, !PT ;  /* 0x0000000703127812 */ /* 0x000fc800078ec0ff */
[----:B------:R-:W-:-:S07]  /*1ff0*/  ISETP.NE.AND P1, PT, R18, RZ, PT ;  /* 0x000000ff1200720c */ /* 0x000fce0003f25270 */
[----:B------:R-:W-:Y:S06]  /*2000*/  @!P0 BRA `(.L_x_176) ;  /* 0x0000000000848947 */ /* 0x000fec0003800000 */
[----:B------:R-:W-:-:S04]  /*2010*/  VIADD R19, R2, UR4 ;  /* 0x0000000402137c36 */ /* 0x000fc80008000000 */
        /* <DEDUP_REMOVED lines=32> */
.L_x_176:
[----:B------:R-:W-:Y:S05]  /*2220*/  BSYNC.RECONVERGENT B2 ;  /* 0x0000000000027941 */ /* 0x000fea0003800200 */
.L_x_175:
        /* <DEDUP_REMOVED lines=23> */
.L_x_178:
[----:B------:R-:W-:Y:S05]  /*23a0*/  BSYNC.RECONVERGENT B2 ;  /* 0x0000000000027941 */ /* 0x000fea0003800200 */
.L_x_177:
[----:B------:R-:W-:Y:S05]  /*23b0*/  @!P1 BRA `(.L_x_170) ;  /* 0x0000000000249947 */ /* 0x000fea0003800000 */
[----:B------:R-:W-:Y:S02]  /*23c0*/  VIADD R5, R2, UR4 ;  /* 0x0000000402057c36 */ /* 0x000fe40008000000 */
[----:B------:R-:W-:-:S07]  /*23d0*/  IMAD.MOV R4, RZ, RZ, -R3 ;  /* 0x000000ffff047224 */ /* 0x000fce00078e0a03 */
.L_x_179:
[----:B------:R-:W-:-:S06]  /*23e0*/  IMAD.WIDE.U32 R2, R5, 0x8, R6 ;  /* 0x0000000805027825 */ /* 0x000fcc00078e0006 */
[----:B------:R-:W2:Y:S01]  /*23f0*/  LDG.E.64 R2, desc[UR6][R2.64] ;  /* 0x0000000602027981 */ /* 0x000ea2000c1e1b00 */
[----:B------:R-:W-:Y:S02]  /*2400*/  VIADD R4, R4, 0x1 ;  /* 0x0000000104047836 */ /* 0x000fe40000000000 */
[----:B------:R-:W-:-:S03]  /*2410*/  VIADD R5, R5, 0x280 ;  /* 0x0000028005057836 */ /* 0x000fc60000000000 */
[----:B------:R-:W-:Y:S01]  /*2420*/  ISETP.NE.AND P0, PT, R4, RZ, PT ;  /* 0x000000ff0400720c */ /* 0x000fe20003f05270 */
[----:B--2---:R-:W-:-:S12]  /*2430*/  DFMA R38, R2, R2, R38 ;  /* 0x000000020226722b */ /* 0x004fd80000000026 */
[----:B------:R-:W-:Y:S05]  /*2440*/  @P0 BRA `(.L_x_179) ;  /* 0xfffffffc00e40947 */ /* 0x000fea000383ffff */
.L_x_170:
[----:B------:R-:W-:Y:S05]  /*2450*/  BSYNC.RECONVERGENT B1 ;  /* 0x0000000000017941 */ /* 0x000fea0003800200 */
.L_x_168:
        /* <DEDUP_REMOVED lines=49> */
[----:B------:R-:W0:Y:S05]  /*2770*/  LDS.128 R8, [UR4+0x50] ;  /* 0x00005004ff087984 */ /* 0x000e2a0008000c00 */
[----:B------:R-:W-:-:S08]  /*2780*/  DADD R12, R12, R14 ;  /* 0x000000000c0c7229 */ /* 0x000fd0000000000e */
[----:B-1----:R-:W-:-:S08]  /*2790*/  DADD R12, R12, R16 ;  /* 0x000000000c0c7229 */ /* 0x002fd00000000010 */
[----:B------:R-:W-:Y:S02]  /*27a0*/  DADD R18, R12, R18 ;  /* 0x000000000c127229 */ /* 0x000fe40000000012 */
[----:B------:R-:W1:Y:S06]  /*27b0*/  LDS.128 R12, [UR4+0x60] ;  /* 0x00006004ff0c7984 */ /* 0x000e6c0008000c00 */
        /* <DEDUP_REMOVED lines=20> */
.L_x_166:
[----:B------:R-:W-:Y:S05]  /*2900*/  BSYNC.RECONVERGENT B0 ;  /* 0x0000000000007941 */ /* 0x000fea0003800200 */
.L_x_151:
[----:B------:R-:W-:Y:S05]  /*2910*/  @P0 EXIT ;  /* 0x000000000000094d */ /* 0x000fea0003800000 */
[----:B------:R-:W0:Y:S01]  /*2920*/  LDCU.64 UR4, c[0x0][0x398] ;  /* 0x00007300ff0477ac */ /* 0x000e220008000a00 */
[----:B--2---:R-:W2:Y:S01]  /*2930*/  LDC.64 R2, c[0x0][0x388] ;  /* 0x0000e200ff027b82 */ /* 0x004ea20000000a00 */
[----:B0-----:R-:W-:-:S07]  /*2940*/  DADD R8, R8, UR4 ;  /* 0x0000000408087e29 */ /* 0x001fce0008000000 */
[----:B--2---:R-:W-:Y:S01]  /*2950*/  STG.E.64 desc[UR6][R2.64], R8 ;  /* 0x0000000802007986 */ /* 0x004fe2000c101b06 */
[----:B------:R-:W-:Y:S05]  /*2960*/  EXIT ;  /* 0x000000000000794d */ /* 0x000fea0003800000 */
.L_x_180:
        /* <DEDUP_REMOVED lines=9> */
.L_x_196:


//--------------------- .text._ZN3cub18CUB_300001_SM_10006detail11EmptyKernelIvEEvv --------------------------
	.section	.text._ZN3cub18CUB_300001_SM_10006detail11EmptyKernelIvEEvv,"ax",@progbits
	.align	128
        .global         _ZN3cub18CUB_300001_SM_10006detail11EmptyKernelIvEEvv
        .type           _ZN3cub18CUB_300001_SM_10006detail11EmptyKernelIvEEvv,@function
        .size           _ZN3cub18CUB_300001_SM_10006detail11EmptyKernelIvEEvv,(.L_x_197 - _ZN3cub18CUB_300001_SM_10006detail11EmptyKernelIvEEvv)
        .other          _ZN3cub18CUB_300001_SM_10006detail11EmptyKernelIvEEvv,@"STO_CUDA_ENTRY STV_DEFAULT"
_ZN3cub18CUB_300001_SM_10006detail11EmptyKernelIvEEvv:
.text._ZN3cub18CUB_300001_SM_10006detail11EmptyKernelIvEEvv:
[----:B------:R-:W-:Y:S01]  /*0000*/  LDC R1, c[0x0][0x37c] ;  /* 0x0000df00ff017b82 */ /* 0x000fe20000000800 */
[----:B------:R-:W-:Y:S05]  /*0010*/  EXIT ;  /* 0x000000000000794d */ /* 0x000fea0003800000 */
.L_x_181:
        /* <DEDUP_REMOVED lines=14> */
.L_x_197:


//--------------------- .text._Z11jacobi_iterPdS_S_S_iiddd --------------------------
	.section	.text._Z11jacobi_iterPdS_S_S_iiddd,"ax",@progbits
	.align	128
        .global         _Z11jacobi_iterPdS_S_S_iiddd
        .type           _Z11jacobi_iterPdS_S_S_iiddd,@function
        .size           _Z11jacobi_iterPdS_S_S_iiddd,(.L_x_190 - _Z11jacobi_iterPdS_S_S_iiddd)
        .other          _Z11jacobi_iterPdS_S_S_iiddd,@"STO_CUDA_ENTRY STV_DEFAULT"
_Z11jacobi_iterPdS_S_S_iiddd:
.text._Z11jacobi_iterPdS_S_S_iiddd:
[----:B------:R-:W-:Y:S01]  /*0000*/  LDC R1, c[0x0][0x37c] ;  /* 0x0000df00ff017b82 */ /* 0x000fe20000000800 */
[----:B------:R-:W0:Y:S07]  /*0010*/  S2R R2, SR_TID.Y ;  /* 0x0000000000027919 */ /* 0x000e2e0000002200 */
[----:B------:R-:W1:Y:S01]  /*0020*/  LDC R0, c[0x0][0x360] ;  /* 0x0000d800ff007b82 */ /* 0x000e620000000800 */
[----:B------:R-:W2:Y:S01]  /*0030*/  LDCU.64 UR6, c[0x0][0x3a0] ;  /* 0x00007400ff0677ac */ /* 0x000ea20008000a00 */
[----:B------:R-:W1:Y:S06]  /*0040*/  S2R R5, SR_TID.X ;  /* 0x0000000000057919 */ /* 0x000e6c0000002100 */
[----:B------:R-:W0:Y:S08]  /*0050*/  S2UR UR5, SR_CTAID.Y ;  /* 0x00000000000579c3 */ /* 0x000e300000002600 */
[----:B------:R-:W0:Y:S08]  /*0060*/  LDC R3, c[0x0][0x364] ;  /* 0x0000d900ff037b82 */ /* 0x000e300000000800 */
[----:B------:R-:W1:Y:S01]  /*0070*/  S2UR UR4, SR_CTAID.X ;  /* 0x00000000000479c3 */ /* 0x000e620000002500 */
[----:B0-----:R-:W-:-:S05]  /*0080*/  IMAD R3, R3, UR5, R2 ;  /* 0x0000000503037c24 */ /* 0x001fca000f8e0202 */
[----:B--2---:R-:W-:Y:S01]  /*0090*/  ISETP.GE.AND P0, PT, R3, UR7, PT ;  /* 0x0000000703007c0c */ /* 0x004fe2000bf06270 */
[----:B-1----:R-:W-:-:S05]  /*00a0*/  IMAD R0, R0, UR4, R5 ;  /* 0x0000000400007c24 */ /* 0x002fca000f8e0205 */
[----:B------:R-:W-:-:S13]  /*00b0*/  ISETP.GE.OR P0, PT, R0, UR6, P0 ;  /* 0x0000000600007c0c */ /* 0x000fda0008706670 */
[----:B------:R-:W-:Y:S05]  /*00c0*/  @P0 EXIT ;  /* 0x000000000000094d */ /* 0x000fea0003800000 */
[----:B------:R-:W0:Y:S01]  /*00d0*/  LDC.64 R4, c[0x0][0x390] ;  /* 0x0000e400ff047b82 */ /* 0x000e220000000a00 */
[----:B------:R-:W1:Y:S01]  /*00e0*/  LDCU.64 UR4, c[0x0][0x358] ;  /* 0x00006b00ff0477ac */ /* 0x000e620008000a00 */
[----:B------:R-:W-:-:S04]  /*00f0*/  IMAD R0, R3, UR6, R0 ;  /* 0x0000000603007c24 */ /* 0x000fc8000f8e0200 */
[----:B------:R-:W-:-:S04]  /*0100*/  IMAD R3, R0, 0x5, RZ ;  /* 0x0000000500037824 */ /* 0x000fc800078e02ff */
[----:B0-----:R-:W-:Y:S02]  /*0110*/  IMAD.WIDE R4, R3, 0x8, R4 ;  /* 0x0000000803047825 */ /* 0x001fe400078e0204 */
[----:B------:R-:W0:Y:S04]  /*0120*/  LDC.64 R2, c[0x0][0x398] ;  /* 0x0000e600ff027b82 */ /* 0x000e280000000a00 */
[----:B-1----:R-:W2:Y:S01]  /*0130*/  LDG.E.64 R4, desc[UR4][R4.64] ;  /* 0x0000000404047981 */ /* 0x002ea2000c1e1b00 */
[----:B0-----:R-:W-:-:S06]  /*0140*/  IMAD.WIDE R2, R0, 0x8, R2 ;  /* 0x0000000800027825 */ /* 0x001fcc00078e0202 */
[----:B------:R-:W3:Y:S01]  /*0150*/  LDG.E.64 R2, desc[UR4][R2.64] ;  /* 0x0000000402027981 */ /* 0x000ee2000c1e1b00 */
[----:B------:R-:W-:Y:S01]  /*0160*/  IMAD.MOV.U32 R6, RZ, RZ, 0x1 ;  /* 0x00000001ff067424 */ /* 0x000fe200078e00ff */
[----:B------:R-:W-:Y:S01]  /*0170*/  UMOV UR6, 0xcccccccd ;  /* 0xcccccccd00067882 */ /* 0x000fe20000000000 */
[----:B------:R-:W-:Y:S01]  /*0180*/  UMOV UR7, 0x3feccccc ;  /* 0x3feccccc00077882 */ /* 0x000fe20000000000 */
[----:B------:R-:W-:Y:S01]  /*0190*/  BSSY.RECONVERGENT B0, `(.L_x_182) ;  /* 0x0000011000007945 */ /* 0x000fe20003800200 */
[----:B--2---:R-:W0:Y:S02]  /*01a0*/  MUFU.RCP64H R7, R5 ;  /* 0x0000000500077308 */ /* 0x004e240000001800 */
[----:B0-----:R-:W-:-:S08]  /*01b0*/  DFMA R8, -R4, R6, 1 ;  /* 0x3ff000000408742b */ /* 0x001fd00000000106 */
[----:B------:R-:W-:-:S08]  /*01c0*/  DFMA R8, R8, R8, R8 ;  /* 0x000000080808722b */ /* 0x000fd00000000008 */
[----:B------:R-:W-:Y:S02]  /*01d0*/  DFMA R8, R6, R8, R6 ;  /* 0x000000080608722b */ /* 0x000fe40000000006 */
[----:B---3--:R-:W-:-:S06]  /*01e0*/  DMUL R6, R2, UR6 ;  /* 0x0000000602067c28 */ /* 0x008fcc0008000000 */
[----:B------:R-:W-:-:S04]  /*01f0*/  DFMA R10, -R4, R8, 1 ;  /* 0x3ff00000040a742b */ /* 0x000fc80000000108 */
[----:B------:R-:W-:-:S04]  /*0200*/  FSETP.GEU.AND P1, PT, |R7|, 6.5827683646048100446e-37, PT ;  /* 0x036000000700780b */ /* 0x000fc80003f2e200 */
[----:B------:R-:W-:-:S08]  /*0210*/  DFMA R10, R8, R10, R8 ;  /* 0x0000000a080a722b */ /* 0x000fd00000000008 */
[----:B------:R-:W-:-:S08]  /*0220*/  DMUL R8, R6, R10 ;  /* 0x0000000a06087228 */ /* 0x000fd00000000000 */
[----:B------:R-:W-:-:S08]  /*0230*/  DFMA R2, -R4, R8, R6 ;  /* 0x000000080402722b */ /* 0x000fd00000000106 */
[----:B------:R-:W-:-:S10]  /*0240*/  DFMA R2, R10, R2, R8 ;  /* 0x000000020a02722b */ /* 0x000fd40000000008 */
[----:B------:R-:W-:-:S05]  /*0250*/  FFMA R8, RZ, R5, R3 ;  /* 0x00000005ff087223 */ /* 0x000fca0000000003 */
[----:B------:R-:W-:-:S13]  /*0260*/  FSETP.GT.AND P0, PT, |R8|, 1.469367938527859385e-39, PT ;  /* 0x001000000800780b */ /* 0x000fda0003f04200 */
[----:B------:R-:W-:Y:S05]  /*0270*/  @P0 BRA P1, `(.L_x_183) ;  /* 0x0000000000080947 */ /* 0x000fea0000800000 */
[----:B------:R-:W-:-:S07]  /*0280*/  MOV R10, 0x2a0 ;  /* 0x000002a0000a7802 */ /* 0x000fce0000000f00 */
[----:B------:R-:W-:Y:S05]  /*0290*/  CALL.REL.NOINC `($__internal_0_$__cuda_sm20_div_rn_f64_full) ;  /* 0x00000000001c7944 */ /* 0x000fea0003c00000 */
.L_x_183:
[----:B------:R-:W-:Y:S05]  /*02a0*/  BSYNC.RECONVERGENT B0 ;  /* 0x0000000000007941 */ /* 0x000fea0003800200 */
.L_x_182:
[----:B------:R-:W0:Y:S02]  /*02b0*/  LDC.64 R4, c[0x0][0x380] ;  /* 0x0000e000ff047b82 */ /* 0x000e240000000a00 */
[----:B0-----:R-:W-:-:S05]  /*02c0*/  IMAD.WIDE R4, R0, 0x8, R4 ;  /* 0x0000000800047825 */ /* 0x001fca00078e0204 */
[----:B------:R-:W2:Y:S02]  /*02d0*/  LDG.E.64 R6, desc[UR4][R4.64] ;  /* 0x0000000404067981 */ /* 0x000ea4000c1e1b00 */
[----:B--2---:R-:W-:-:S07]  /*02e0*/  DADD R6, R6, R2 ;  /* 0x0000000006067229 */ /* 0x004fce0000000002 */
[----:B------:R-:W-:Y:S01]  /*02f0*/  STG.E.64 desc[UR4][R4.64], R6 ;  /* 0x0000000604007986 */ /* 0x000fe2000c101b04 */
[----:B------:R-:W-:Y:S05]  /*0300*/  EXIT ;  /* 0x000000000000794d */ /* 0x000fea0003800000 */
        .weak           $__internal_0_$__cuda_sm20_div_rn_f64_full
        .type           $__internal_0_$__cuda_sm20_div_rn_f64_full,@function
        .size           $__internal_0_$__cuda_sm20_div_rn_f64_full,(.L_x_190 - $__internal_0_$__cuda_sm20_div_rn_f64_full)
$__internal_0_$__cuda_sm20_div_rn_f64_full:
[C---:B------:R-:W-:Y:S01]  /*0310*/  FSETP.GEU.AND P0, PT, |R5|.reuse, 1.469367938527859385e-39, PT ;  /* 0x001000000500780b */ /* 0x040fe20003f0e200 */
[----:B------:R-:W-:Y:S01]  /*0320*/  IMAD.MOV.U32 R16, RZ, RZ, 0x1 ;  /* 0x00000001ff107424 */ /* 0x000fe200078e00ff */
[----:B------:R-:W-:Y:S01]  /*0330*/  LOP3.LUT R2, R5, 0x800fffff, RZ, 0xc0, !PT ;  /* 0x800fffff05027812 */ /* 0x000fe200078ec0ff */
[----:B------:R-:W-:Y:S01]  /*0340*/  BSSY.RECONVERGENT B1, `(.L_x_184) ;  /* 0x0000055000017945 */ /* 0x000fe20003800200 */
[C---:B------:R-:W-:Y:S02]  /*0350*/  FSETP.GEU.AND P2, PT, |R7|.reuse, 1.469367938527859385e-39, PT ;  /* 0x001000000700780b */ /* 0x040fe40003f4e200 */
[----:B------:R-:W-:Y:S01]  /*0360*/  LOP3.LUT R3, R2, 0x3ff00000, RZ, 0xfc, !PT ;  /* 0x3ff0000002037812 */ /* 0x000fe200078efcff */
[----:B------:R-:W-:Y:S01]  /*0370*/  IMAD.MOV.U32 R2, RZ, RZ, R4 ;  /* 0x000000ffff027224 */ /* 0x000fe200078e0004 */
[----:B------:R-:W-:Y:S02]  /*0380*/  LOP3.LUT R11, R7, 0x7ff00000, RZ, 0xc0, !PT ;  /* 0x7ff00000070b7812 */ /* 0x000fe400078ec0ff */
[----:B------:R-:W-:-:S03]  /*0390*/  LOP3.LUT R14, R5, 0x7ff00000, RZ, 0xc0, !PT ;  /* 0x7ff00000050e7812 */ /* 0x000fc600078ec0ff */
[----:B------:R-:W-:Y:S01]  /*03a0*/  @!P0 DMUL R2, R4, 8.98846567431157953865e+307 ;  /* 0x7fe0000004028828 */ /* 0x000fe20000000000 */
[----:B------:R-:W-:-:S03]  /*03b0*/  ISETP.GE.U32.AND P1, PT, R11, R14, PT ;  /* 0x0000000e0b00720c */ /* 0x000fc60003f26070 */
[----:B------:R-:W-:Y:S01]  /*03c0*/  @!P2 LOP3.LUT R12, R5, 0x7ff00000, RZ, 0xc0, !PT ;  /* 0x7ff00000050ca812 */ /* 0x000fe200078ec0ff */
[----:B------:R-:W-:Y:S01]  /*03d0*/  @!P2 IMAD.MOV.U32 R18, RZ, RZ, RZ ;  /* 0x000000ffff12a224 */ /* 0x000fe200078e00ff */
[----:B------:R-:W0:Y:S02]  /*03e0*/  MUFU.RCP64H R17, R3 ;  /* 0x0000000300117308 */ /* 0x000e240000001800 */
[----:B------:R-:W-:Y:S01]  /*03f0*/  @!P2 ISETP.GE.U32.AND P3, PT, R11, R12, PT ;  /* 0x0000000c0b00a20c */ /* 0x000fe20003f66070 */
[----:B------:R-:W-:-:S05]  /*0400*/  IMAD.MOV.U32 R12, RZ, RZ, 0x1ca00000 ;  /* 0x1ca00000ff0c7424 */ /* 0x000fca00078e00ff */
[----:B------:R-:W-:-:S04]  /*0410*/  @!P2 SEL R13, R12, 0x63400000, !P3 ;  /* 0x634000000c0da807 */ /* 0x000fc80005800000 */
[----:B------:R-:W-:-:S04]  /*0420*/  @!P2 LOP3.LUT R13, R13, 0x80000000, R7, 0xf8, !PT ;  /* 0x800000000d0da812 */ /* 0x000fc800078ef807 */
[----:B------:R-:W-:Y:S01]  /*0430*/  @!P2 LOP3.LUT R19, R13, 0x100000, RZ, 0xfc, !PT ;  /* 0x001000000d13a812 */ /* 0x000fe200078efcff */
[----:B0-----:R-:W-:-:S08]  /*0440*/  DFMA R8, R16, -R2, 1 ;  /* 0x3ff000001008742b */ /* 0x001fd00000000802 */
[----:B------:R-:W-:-:S08]  /*0450*/  DFMA R8, R8, R8, R8 ;  /* 0x000000080808722b */ /* 0x000fd00000000008 */
[----:B------:R-:W-:Y:S01]  /*0460*/  DFMA R16, R16, R8, R16 ;  /* 0x000000081010722b */ /* 0x000fe20000000010 */
[----:B------:R-:W-:Y:S01]  /*0470*/  SEL R9, R12, 0x63400000, !P1 ;  /* 0x634000000c097807 */ /* 0x000fe20004800000 */
[----:B------:R-:W-:-:S03]  /*0480*/  IMAD.MOV.U32 R8, RZ, RZ, R6 ;  /* 0x000000ffff087224 */ /* 0x000fc600078e0006 */
[----:B------:R-:W-:-:S03]  /*0490*/  LOP3.LUT R9, R9, 0x800fffff, R7, 0xf8, !PT ;  /* 0x800fffff09097812 */ /* 0x000fc600078ef807 */
[----:B------:R-:W-:-:S03]  /*04a0*/  DFMA R20, R16, -R2, 1 ;  /* 0x3ff000001014742b */ /* 0x000fc60000000802 */
[----:B------:R-:W-:-:S05]  /*04b0*/  @!P2 DFMA R8, R8, 2, -R18 ;  /* 0x400000000808a82b */ /* 0x000fca0000000812 */
[----:B------:R-:W-:Y:S01]  /*04c0*/  DFMA R16, R16, R20, R16 ;  /* 0x000000141010722b */ /* 0x000fe20000000010 */
[----:B------:R-:W-:Y:S02]  /*04d0*/  IMAD.MOV.U32 R21, RZ, RZ, R11 ;  /* 0x000000ffff157224 */ /* 0x000fe400078e000b */
[----:B------:R-:W-:Y:S01]  /*04e0*/  IMAD.MOV.U32 R20, RZ, RZ, R14 ;  /* 0x000000ffff147224 */ /* 0x000fe200078e000e */
[----:B------:R-:W-:Y:S02]  /*04f0*/  @!P0 LOP3.LUT R20, R3, 0x7ff00000, RZ, 0xc0, !PT ;  /* 0x7ff0000003148812 */ /* 0x000fe400078ec0ff */
[----:B------:R-:W-:Y:S02]  /*0500*/  @!P2 LOP3.LUT R21, R9, 0x7ff00000, RZ, 0xc0, !PT ;  /* 0x7ff000000915a812 */ /* 0x000fe400078ec0ff */
[----:B------:R-:W-:Y:S01]  /*0510*/  DMUL R18, R16, R8 ;  /* 0x0000000810127228 */ /* 0x000fe20000000000 */
[----:B------:R-:W-:Y:S02]  /*0520*/  VIADD R22, R20, 0xffffffff ;  /* 0xffffffff14167836 */ /* 0x000fe40000000000 */
[----:B------:R-:W-:-:S05]  /*0530*/  VIADD R13, R21, 0xffffffff ;  /* 0xffffffff150d7836 */ /* 0x000fca0000000000 */
[----:B------:R-:W-:Y:S01]  /*0540*/  DFMA R14, R18, -R2, R8 ;  /* 0x80000002120e722b */ /* 0x000fe20000000008 */
[----:B------:R-:W-:-:S04]  /*0550*/  ISETP.GT.U32.AND P0, PT, R13, 0x7feffffe, PT ;  /* 0x7feffffe0d00780c */ /* 0x000fc80003f04070 */
[----:B------:R-:W-:-:S03]  /*0560*/  ISETP.GT.U32.OR P0, PT, R22, 0x7feffffe, P0 ;  /* 0x7feffffe1600780c */ /* 0x000fc60000704470 */
[----:B------:R-:W-:-:S10]  /*0570*/  DFMA R14, R16, R14, R18 ;  /* 0x0000000e100e722b */ /* 0x000fd40000000012 */
[----:B------:R-:W-:Y:S05]  /*0580*/  @P0 BRA `(.L_x_185) ;  /* 0x00000000006c0947 */ /* 0x000fea0003800000 */
[----:B------:R-:W-:-:S04]  /*0590*/  LOP3.LUT R16, R5, 0x7ff00000, RZ, 0xc0, !PT ;  /* 0x7ff0000005107812 */ /* 0x000fc800078ec0ff */
[CC--:B------:R-:W-:Y:S02]  /*05a0*/  VIADDMNMX R6, R11.reuse, -R16.reuse, 0xb9600000, !PT ;  /* 0xb96000000b067446 */ /* 0x0c0fe40007800910 */
[----:B------:R-:W-:Y:S02]  /*05b0*/  ISETP.GE.U32.AND P0, PT, R11, R16, PT ;  /* 0x000000100b00720c */ /* 0x000fe40003f06070 */
[----:B------:R-:W-:Y:S02]  /*05c0*/  VIMNMX R6, PT, PT, R6, 0x46a00000, PT ;  /* 0x46a0000006067848 */ /* 0x000fe40003fe0100 */
[----:B------:R-:W-:-:S05]  /*05d0*/  SEL R11, R12, 0x63400000, !P0 ;  /* 0x634000000c0b7807 */ /* 0x000fca0004000000 */
[----:B------:R-:W-:Y:S02]  /*05e0*/  IMAD.IADD R11, R6, 0x1, -R11 ;  /* 0x00000001060b7824 */ /* 0x000fe400078e0a0b */
[----:B------:R-:W-:Y:S02]  /*05f0*/  IMAD.MOV.U32 R6, RZ, RZ, RZ ;  /* 0x000000ffff067224 */ /* 0x000fe400078e00ff */
[----:B------:R-:W-:-:S06]  /*0600*/  VIADD R7, R11, 0x7fe00000 ;  /* 0x7fe000000b077836 */ /* 0x000fcc0000000000 */
[----:B------:R-:W-:-:S10]  /*0610*/  DMUL R12, R14, R6 ;  /* 0x000000060e0c7228 */ /* 0x000fd40000000000 */
[----:B------:R-:W-:-:S13]  /*0620*/  FSETP.GTU.AND P0, PT, |R13|, 1.469367938527859385e-39, PT ;  /* 0x001000000d00780b */ /* 0x000fda0003f0c200 */
[----:B------:R-:W-:Y:S05]  /*0630*/  @P0 BRA `(.L_x_186) ;  /* 0x0000000000940947 */ /* 0x000fea0003800000 */
[----:B------:R-:W-:Y:S01]  /*0640*/  DFMA R2, R14, -R2, R8 ;  /* 0x800000020e02722b */ /* 0x000fe20000000008 */
[----:B------:R-:W-:-:S09]  /*0650*/  IMAD.MOV.U32 R6, RZ, RZ, RZ ;  /* 0x000000ffff067224 */ /* 0x000fd200078e00ff */
[C---:B------:R-:W-:Y:S02]  /*0660*/  FSETP.NEU.AND P0, PT, R3.reuse, RZ, PT ;  /* 0x000000ff0300720b */ /* 0x040fe40003f0d000 */
[----:B------:R-:W-:-:S04]  /*0670*/  LOP3.LUT R5, R3, 0x80000000, R5, 0x48, !PT ;  /* 0x8000000003057812 */ /* 0x000fc800078e4805 */
[----:B------:R-:W-:-:S07]  /*0680*/  LOP3.LUT R7, R5, R7, RZ, 0xfc, !PT ;  /* 0x0000000705077212 */ /* 0x000fce00078efcff */
[----:B------:R-:W-:Y:S05]  /*0690*/  @!P0 BRA `(.L_x_186) ;  /* 0x00000000007c8947 */ /* 0x000fea0003800000 */
[----:B------:R-:W-:Y:S01]  /*06a0*/  IMAD.MOV R3, RZ, RZ, -R11 ;  /* 0x000000ffff037224 */ /* 0x000fe200078e0a0b */
[----:B------:R-:W-:Y:S01]  /*06b0*/  DMUL.RP R6, R14, R6 ;  /* 0x000000060e067228 */ /* 0x000fe20000008000 */
[----:B------:R-:W-:Y:S01]  /*06c0*/  IMAD.MOV.U32 R2, RZ, RZ, RZ ;  /* 0x000000ffff027224 */ /* 0x000fe200078e00ff */
[----:B------:R-:W-:-:S05]  /*06d0*/  IADD3 R11, PT, PT, -R11, -0x43300000, RZ ;  /* 0xbcd000000b0b7810 */ /* 0x000fca0007ffe1ff */
[----:B------:R-:W-:-:S03]  /*06e0*/  DFMA R2, R12, -R2, R14 ;  /* 0x800000020c02722b */ /* 0x000fc6000000000e */
[----:B------:R-:W-:-:S07]  /*06f0*/  LOP3.LUT R5, R7, R5, RZ, 0x3c, !PT ;  /* 0x0000000507057212 */ /* 0x000fce00078e3cff */
[----:B------:R-:W-:-:S04]  /*0700*/  FSETP.NEU.AND P0, PT, |R3|, R11, PT ;  /* 0x0000000b0300720b */ /* 0x000fc80003f0d200 */
[----:B------:R-:W-:Y:S02]  /*0710*/  FSEL R12, R6, R12, !P0 ;  /* 0x0000000c060c7208 */ /* 0x000fe40004000000 */
[----:B------:R-:W-:Y:S01]  /*0720*/  FSEL R13, R5, R13, !P0 ;  /* 0x0000000d050d7208 */ /* 0x000fe20004000000 */
[----:B------:R-:W-:Y:S06]  /*0730*/  BRA `(.L_x_186) ;  /* 0x0000000000547947 */ /* 0x000fec0003800000 */
.L_x_185:
[----:B------:R-:W-:-:S14]  /*0740*/  DSETP.NAN.AND P0, PT, R6, R6, PT ;  /* 0x000000060600722a */ /* 0x000fdc0003f08000 */
[----:B------:R-:W-:Y:S05]  /*0750*/  @P0 BRA `(.L_x_187) ;  /* 0x0000000000440947 */ /* 0x000fea0003800000 */
[----:B------:R-:W-:-:S14]  /*0760*/  DSETP.NAN.AND P0, PT, R4, R4, PT ;  /* 0x000000040400722a */ /* 0x000fdc0003f08000 */
[----:B------:R-:W-:Y:S05]  /*0770*/  @P0 BRA `(.L_x_188) ;  /* 0x0000000000300947 */ /* 0x000fea0003800000 */
[----:B------:R-:W-:Y:S01]  /*0780*/  ISETP.NE.AND P0, PT, R21, R20, PT ;  /* 0x000000141500720c */ /* 0x000fe20003f05270 */
[----:B------:R-:W-:Y:S02]  /*0790*/  IMAD.MOV.U32 R12, RZ, RZ, 0x0 ;  /* 0x00000000ff0c7424 */ /* 0x000fe400078e00ff */
[----:B------:R-:W-:-:S10]  /*07a0*/  IMAD.MOV.U32 R13, RZ, RZ, -0x80000 ;  /* 0xfff80000ff0d7424 */ /* 0x000fd400078e00ff */
[----:B------:R-:W-:Y:S05]  /*07b0*/  @!P0 BRA `(.L_x_186) ;  /* 0x0000000000348947 */ /* 0x000fea0003800000 */
[----:B------:R-:W-:Y:S02]  /*07c0*/  ISETP.NE.AND P0, PT, R21, 0x7ff00000, PT ;  /* 0x7ff000001500780c */ /* 0x000fe40003f05270 */
[----:B------:R-:W-:Y:S02]  /*07d0*/  LOP3.LUT R13, R7, 0x80000000, R5, 0x48, !PT ;  /* 0x80000000070d7812 */ /* 0x000fe400078e4805 */
[----:B------:R-:W-:-:S13]  /*07e0*/  ISETP.EQ.OR P0, PT, R20, RZ, !P0 ;  /* 0x000000ff1400720c */ /* 0x000fda0004702670 */
[----:B------:R-:W-:Y:S01]  /*07f0*/  @P0 LOP3.LUT R2, R13, 0x7ff00000, RZ, 0xfc, !PT ;  /* 0x7ff000000d020812 */ /* 0x000fe200078efcff */
[----:B------:R-:W-:Y:S02]  /*0800*/  @!P0 IMAD.MOV.U32 R12, RZ, RZ, RZ ;  /* 0x000000ffff0c8224 */ /* 0x000fe400078e00ff */
[----:B------:R-:W-:Y:S02]  /*0810*/  @P0 IMAD.MOV.U32 R12, RZ, RZ, RZ ;  /* 0x000000ffff0c0224 */ /* 0x000fe400078e00ff */
[----:B------:R-:W-:Y:S01]  /*0820*/  @P0 IMAD.MOV.U32 R13, RZ, RZ, R2 ;  /* 0x000000ffff0d0224 */ /* 0x000fe200078e0002 */
[----:B------:R-:W-:Y:S06]  /*0830*/  BRA `(.L_x_186) ;  /* 0x0000000000147947 */ /* 0x000fec0003800000 */
.L_x_188:
[----:B------:R-:W-:Y:S01]  /*0840*/  LOP3.LUT R13, R5, 0x80000, RZ, 0xfc, !PT ;  /* 0x00080000050d7812 */ /* 0x000fe200078efcff */
[----:B------:R-:W-:Y:S01]  /*0850*/  IMAD.MOV.U32 R12, RZ, RZ, R4 ;  /* 0x000000ffff0c7224 */ /* 0x000fe200078e0004 */
[----:B------:R-:W-:Y:S06]  /*0860*/  BRA `(.L_x_186) ;  /* 0x0000000000087947 */ /* 0x000fec0003800000 */
.L_x_187:
[----:B------:R-:W-:Y:S01]  /*0870*/  LOP3.LUT R13, R7, 0x80000, RZ, 0xfc, !PT ;  /* 0x00080000070d7812 */ /* 0x000fe200078efcff */
[----:B------:R-:W-:-:S07]  /*0880*/  IMAD.MOV.U32 R12, RZ, RZ, R6 ;  /* 0x000000ffff0c7224 */ /* 0x000fce00078e0006 */
.L_x_186:
[----:B------:R-:W-:Y:S05]  /*0890*/  BSYNC.RECONVERGENT B1 ;  /* 0x0000000000017941 */ /* 0x000fea0003800200 */
.L_x_184:
[----:B------:R-:W-:Y:S02]  /*08a0*/  IMAD.MOV.U32 R11, RZ, RZ, 0x0 ;  /* 0x00000000ff0b7424 */ /* 0x000fe400078e00ff */
[----:B------:R-:W-:Y:S02]  /*08b0*/  IMAD.MOV.U32 R2, RZ, RZ, R12 ;  /* 0x000000ffff027224 */ /* 0x000fe400078e000c */
[----:B------:R-:W-:Y:S01]  /*08c0*/  IMAD.MOV.U32 R3, RZ, RZ, R13 ;  /* 0x000000ffff037224 */ /* 0x000fe200078e000d */
[----:B------:R-:W-:Y:S06]  /*08d0*/  RET.REL.NODEC R10 `(_Z11jacobi_iterPdS_S_S_iiddd) ;  /* 0xfffffff40ac87950 */ /* 0x000fec0003c3ffff */
.L_x_189:
        /* <DEDUP_REMOVED lines=10> */
.L_x_190:


//--------------------- .nv.shared._ZN3cub18CUB_300001_SM_10006detail6reduce28DeviceReduceSingleTileKernelINS2_10policy_hubIdyN4cuda3std3__44plusIdEEE10Policy1000EPdSC_iS9_ddNS7_10__identityEEEvT0_T1_T2_T3_T4_T6_ --------------------------
	.section	.nv.shared._ZN3cub18CUB_300001_SM_10006detail6reduce28DeviceReduceSingleTileKernelINS2_10policy_hubIdyN4cuda3std3__44plusIdEEE10Policy1000EPdSC_iS9_ddNS7_10__identityEEEvT0_T1_T2_T3_T4_T6_,"aw",@nobits
	.sectionflags	@""
	.align	8
.nv.shared._ZN3cub18CUB_300001_SM_10006detail6reduce28DeviceReduceSingleTileKernelINS2_10policy_hubIdyN4cuda3std3__44plusIdEEE10Policy1000EPdSC_iS9_ddNS7_10__identityEEEvT0_T1_T2_T3_T4_T6_:
	.zero		1176


//--------------------- .nv.shared.reserved.0     --------------------------
	.section	.nv.shared.reserved.0,"aw",@nobits
	.weak		__nv_reservedSMEM_offset_0_alias
	.size		__nv_reservedSMEM_offset_0_alias, 0, 64
	.other		__nv_reservedSMEM_offset_0_alias,@"STO_CUDA_RESERVED_SHARED STV_DEFAULT"
__nv_reservedSMEM_offset_0_alias:
	.zero		0
	.zero		64


//--------------------- .nv.global                --------------------------
	.section	.nv.global,"aw",@nobits
.nv.global:
	.type		_ZN34_INTERNAL_223d4fdb_4_k_cu_acb3e1186thrust24THRUST_300001_SM_1000_NS3seqE,@object
	.size		_ZN34_INTERNAL_223d4fdb_4_k_cu_acb3e1186thrust24THRUST_300001_SM_1000_NS3seqE,(_ZN34_INTERNAL_223d4fdb_4_k_cu_acb3e1184cuda3std3__48in_placeE - _ZN34_INTERNAL_223d4fdb_4_k_cu_acb3e1186thrust24THRUST_300001_SM_1000_NS3seqE)
_ZN34_INTERNAL_223d4fdb_4_k_cu_acb3e1186thrust24THRUST_300001_SM_1000_NS3seqE:
	.zero		1
	.type		_ZN34_INTERNAL_223d4fdb_4_k_cu_acb3e1184cuda3std3__48in_placeE,@object
	.size		_ZN34_INTERNAL_223d4fdb_4_k_cu_acb3e1184cuda3std3__48in_placeE,(_ZN34_INTERNAL_223d4fdb_4_k_cu_acb3e1184cuda3std6ranges3__45__cpo4sizeE - _ZN34_INTERNAL_223d4fdb_4_k_cu_acb3e1184cuda3std3__48in_placeE)
_ZN34_INTERNAL_223d4fdb_4_k_cu_acb3e1184cuda3std3__48in_placeE:
	.zero		1
	.type		_ZN34_INTERNAL_223d4fdb_4_k_cu_acb3e1184cuda3std6ranges3__45__cpo4sizeE,@object
	.size		_ZN34_INTERNAL_223d4fdb_4_k_cu_acb3e1184cuda3std6ranges3__45__cpo4sizeE,(_ZN34_INTERNAL_223d4fdb_4_k_cu_acb3e1186thrust24THRUST_300001_SM_1000_NS12placeholders2_3E - _ZN34_INTERNAL_223d4fdb_4_k_cu_acb3e1184cuda3std6ranges3__45__cpo4sizeE)
_ZN34_INTERNAL_223d4fdb_4_k_cu_acb3e1184cuda3std6ranges3__45__cpo4sizeE:
	.zero		1
	.type		_ZN34_INTERNAL_223d4fdb_4_k_cu_acb3e1186thrust24THRUST_300001_SM_1000_NS12placeholders2_3E,@object
	.size		_ZN34_INTERNAL_223d4fdb_4_k_cu_acb3e1186thrust24THRUST_300001_SM_1000_NS12placeholders2_3E,(_ZN34_INTERNAL_223d4fdb_4_k_cu_acb3e1184cuda3std3__45__cpo6cbeginE - _ZN34_INTERNAL_223d4fdb_4_k_cu_acb3e1186thrust24THRUST_300001_SM_1000_NS12placeholders2_3E)
_ZN34_INTERNAL_223d4fdb_4_k_cu_acb3e1186thrust24THRUST_300001_SM_1000_NS12placeholders2_3E:
	.zero		1
	.type		_ZN34_INTERNAL_223d4fdb_4_k_cu_acb3e1184cuda3std3__45__cpo6cbeginE,@object
	.size		_ZN34_INTERNAL_223d4fdb_4_k_cu_acb3e1184cuda3std3__45__cpo6cbeginE,(_ZN34_INTERNAL_223d4fdb_4_k_cu_acb3e1184cuda3std6ranges3__45__cpo6cbeginE - _ZN34_INTERNAL_223d4fdb_4_k_cu_acb3e1184cuda3std3__45__cpo6cbeginE)
_ZN34_INTERNAL_223d4fdb_4_k_cu_acb3e1184cuda3std3__45__cpo6cbeginE:
	.zero		1
	.type		_ZN34_INTERNAL_223d4fdb_4_k_cu_acb3e1184cuda3std6ranges3__45__cpo6cbeginE,@object
	.size		_ZN34_INTERNAL_223d4fdb_4_k_cu_acb3e1184cuda3std6ranges3__45__cpo6cbeginE,(_ZN34_INTERNAL_223d4fdb_4_k_cu_acb3e1186thrust24THRUST_300001_SM_1000_NS12placeholders2_7E - _ZN34_INTERNAL_223d4fdb_4_k_cu_acb3e1184cuda3std6ranges3__45__cpo6cbeginE)
_ZN34_INTERNAL_223d4fdb_4_k_cu_acb3e1184cuda3std6ranges3__45__cpo6cbeginE:
	.zero		1
	.type		_ZN34_INTERNAL_223d4fdb_4_k_cu_acb3e1186thrust24THRUST_300001_SM_1000_NS12placeholders2_7E,@object
	.size		_ZN34_INTERNAL_223d4fdb_4_k_cu_acb3e1186thrust24THRUST_300001_SM_1000_NS12placeholders2_7E,(_ZN34_INTERNAL_223d4fdb_4_k_cu_acb3e1184cuda3std3__45__cpo7crbeginE - _ZN34_INTERNAL_223d4fdb_4_k_cu_acb3e1186thrust24THRUST_300001_SM_1000_NS12placeholders2_7E)
_ZN34_INTERNAL_223d4fdb_4_k_cu_acb3e1186thrust24THRUST_300001_SM_1000_NS12placeholders2_7E:
	.zero		1
	.type		_ZN34_INTERNAL_223d4fdb_4_k_cu_acb3e1184cuda3std3__45__cpo7crbeginE,@object
	.size		_ZN34_INTERNAL_223d4fdb_4_k_cu_acb3e1184cuda3std3__45__cpo7crbeginE,(_ZN34_INTERNAL_223d4fdb_4_k_cu_acb3e1184cuda3std6ranges3__45__cpo4nextE - _ZN34_INTERNAL_223d4fdb_4_k_cu_acb3e1184cuda3std3__45__cpo7crbeginE)
_ZN34_INTERNAL_223d4fdb_4_k_cu_acb3e1184cuda3std3__45__cpo7crbeginE:
	.zero		1
	.type		_ZN34_INTERNAL_223d4fdb_4_k_cu_acb3e1184cuda3std6ranges3__45__cpo4nextE,@object
	.size		_ZN34_INTERNAL_223d4fdb_4_k_cu_acb3e1184cuda3std6ranges3__45__cpo4nextE,(_ZN34_INTERNAL_223d4fdb_4_k_cu_acb3e1184cuda3std6ranges3__45__cpo4swapE - _ZN34_INTERNAL_223d4fdb_4_k_cu_acb3e1184cuda3std6ranges3__45__cpo4nextE)
_ZN34_INTERNAL_223d4fdb_4_k_cu_acb3e1184cuda3std6ranges3__45__cpo4nextE:
	.zero		1
	.type		_ZN34_INTERNAL_223d4fdb_4_k_cu_acb3e1184cuda3std6ranges3__45__cpo4swapE,@object
	.size		_ZN34_INTERNAL_223d4fdb_4_k_cu_acb3e1184cuda3std6ranges3__45__cpo4swapE,(_ZN34_INTERNAL_223d4fdb_4_k_cu_acb3e1186thrust24THRUST_300001_SM_1000_NS8cuda_cub10par_nosyncE - _ZN34_INTERNAL_223d4fdb_4_k_cu_acb3e1184cuda3std6ranges3__45__cpo4swapE)
_ZN34_INTERNAL_223d4fdb_4_k_cu_acb3e1184cuda3std6ranges3__45__cpo4swapE:
	.zero		1
	.type		_ZN34_INTERNAL_223d4fdb_4_k_cu_acb3e1186thrust24THRUST_300001_SM_1000_NS8cuda_cub10par_nosyncE,@object
	.size		_ZN34_INTERNAL_223d4fdb_4_k_cu_acb3e1186thrust24THRUST_300001_SM_1000_NS8cuda_cub10par_nosyncE,(_ZN34_INTERNAL_223d4fdb_4_k_cu_acb3e1186thrust24THRUST_300001_SM_1000_NS12placeholders2_9E - _ZN34_INTERNAL_223d4fdb_4_k_cu_acb3e1186thrust24THRUST_300001_SM_1000_NS8cuda_cub10par_nosyncE)
_ZN34_INTERNAL_223d4fdb_4_k_cu_acb3e1186thrust24THRUST_300001_SM_1000_NS8cuda_cub10par_nosyncE:
	.zero		1
	.type		_ZN34_INTERNAL_223d4fdb_4_k_cu_acb3e1186thrust24THRUST_300001_SM_1000_NS12placeholders2_9E,@object
	.size		_ZN34_INTERNAL_223d4fdb_4_k_cu_acb3e1186thrust24THRUST_300001_SM_1000_NS12placeholders2_9E,(_ZN34_INTERNAL_223d4fdb_4_k_cu_acb3e1184cuda3std3__436_GLOBAL__N__223d4fdb_4_k_cu_acb3e1186ignoreE - _ZN34_INTERNAL_223d4fdb_4_k_cu_acb3e1186thrust24THRUST_300001_SM_1000_NS12placeholders2_9E)
_ZN34_INTERNAL_223d4fdb_4_k_cu_acb3e1186thrust24THRUST_300001_SM_1000_NS12placeholders2_9E:
	.zero		1
	.type		_ZN34_INTERNAL_223d4fdb_4_k_cu_acb3e1184cuda3std3__436_GLOBAL__N__223d4fdb_4_k_cu_acb3e1186ignoreE,@object
	.size		_ZN34_INTERNAL_223d4fdb_4_k_cu_acb3e1184cuda3std3__436_GLOBAL__N__223d4fdb_4_k_cu_acb3e1186ignoreE,(_ZN34_INTERNAL_223d4fdb_4_k_cu_acb3e1184cuda3std6ranges3__45__cpo4dataE - _ZN34_INTERNAL_223d4fdb_4_k_cu_acb3e1184cuda3std3__436_GLOBAL__N__223d4fdb_4_k_cu_acb3e1186ignoreE)
_ZN34_INTERNAL_223d4fdb_4_k_cu_acb3e1184cuda3std3__436_GLOBAL__N__223d4fdb_4_k_cu_acb3e1186ignoreE:
	.zero		1
	.type		_ZN34_INTERNAL_223d4fdb_4_k_cu_acb3e1184cuda3std6ranges3__45__cpo4dataE,@object
	.size		_ZN34_INTERNAL_223d4fdb_4_k_cu_acb3e1184cuda3std6ranges3__45__cpo4dataE,(_ZN34_INTERNAL_223d4fdb_4_k_cu_acb3e1186thrust24THRUST_300001_SM_1000_NS12placeholders2_1E - _ZN34_INTERNAL_223d4fdb_4_k_cu_acb3e1184cuda3std6ranges3__45__cpo4dataE)
_ZN34_INTERNAL_223d4fdb_4_k_cu_acb3e1184cuda3std6ranges3__45__cpo4dataE:
	.zero		1
	.type		_ZN34_INTERNAL_223d4fdb_4_k_cu_acb3e1186thrust24THRUST_300001_SM_1000_NS12placeholders2_1E,@object
	.size		_ZN34_INTERNAL_223d4fdb_4_k_cu_acb3e1186thrust24THRUST_300001_SM_1000_NS12placeholders2_1E,(_ZN34_INTERNAL_223d4fdb_4_k_cu_acb3e1184cuda3std3__45__cpo5beginE - _ZN34_INTERNAL_223d4fdb_4_k_cu_acb3e1186thrust24THRUST_300001_SM_1000_NS12placeholders2_1E)
_ZN34_INTERNAL_223d4fdb_4_k_cu_acb3e1186thrust24THRUST_300001_SM_1000_NS12placeholders2_1E:
	.zero		1
	.type		_ZN34_INTERNAL_223d4fdb_4_k_cu_acb3e1184cuda3std3__45__cpo5beginE,@object
	.size		_ZN34_INTERNAL_223d4fdb_4_k_cu_acb3e1184cuda3std3__45__cpo5beginE,(_ZN34_INTERNAL_223d4fdb_4_k_cu_acb3e1184cuda3std6ranges3__45__cpo5beginE - _ZN34_INTERNAL_223d4fdb_4_k_cu_acb3e1184cuda3std3__45__cpo5beginE)
_ZN34_INTERNAL_223d4fdb_4_k_cu_acb3e1184cuda3std3__45__cpo5beginE:
	.zero		1
	.type		_ZN34_INTERNAL_223d4fdb_4_k_cu_acb3e1184cuda3std6ranges3__45__cpo5beginE,@object
	.size		_ZN34_INTERNAL_223d4fdb_4_k_cu_acb3e1184cuda3std6ranges3__45__cpo5beginE,(_ZN34_INTERNAL_223d4fdb_4_k_cu_acb3e1186thrust24THRUST_300001_SM_1000_NS12placeholders2_5E - _ZN34_INTERNAL_223d4fdb_4_k_cu_acb3e1184cuda3std6ranges3__45__cpo5beginE)
_ZN34_INTERNAL_223d4fdb_4_k_cu_acb3e1184cuda3std6ranges3__45__cpo5beginE:
	.zero		1
	.type		_ZN34_INTERNAL_223d4fdb_4_k_cu_acb3e1186thrust24THRUST_300001_SM_1000_NS12placeholders2_5E,@object
	.size		_ZN34_INTERNAL_223d4fdb_4_k_cu_acb3e1186thrust24THRUST_300001_SM_1000_NS12placeholders2_5E,(_ZN34_INTERNAL_223d4fdb_4_k_cu_acb3e1184cuda3std3__45__cpo6rbeginE - _ZN34_INTERNAL_223d4fdb_4_k_cu_acb3e1186thrust24THRUST_300001_SM_1000_NS12placeholders2_5E)
_ZN34_INTERNAL_223d4fdb_4_k_cu_acb3e1186thrust24THRUST_300001_SM_1000_NS12placeholders2_5E:
	.zero		1
	.type		_ZN34_INTERNAL_223d4fdb_4_k_cu_acb3e1184cuda3std3__45__cpo6rbeginE,@object
	.size		_ZN34_INTERNAL_223d4fdb_4_k_cu_acb3e1184cuda3std3__45__cpo6rbeginE,(_ZN34_INTERNAL_223d4fdb_4_k_cu_acb3e1184cuda3std6ranges3__45__cpo7advanceE - _ZN34_INTERNAL_223d4fdb_4_k_cu_acb3e1184cuda3std3__45__cpo6rbeginE)
_ZN34_INTERNAL_223d4fdb_4_k_cu_acb3e1184cuda3std3__45__cpo6rbeginE:
	.zero		1
	.type		_ZN34_INTERNAL_223d4fdb_4_k_cu_acb3e1184cuda3std6ranges3__45__cpo7advanceE,@object
	.size		_ZN34_INTERNAL_223d4fdb_4_k_cu_acb3e1184cuda3std6ranges3__45__cpo7advanceE,(_ZN34_INTERNAL_223d4fdb_4_k_cu_acb3e1184cuda3std3__47nulloptE - _ZN34_INTERNAL_223d4fdb_4_k_cu_acb3e1184cuda3std6ranges3__45__cpo7advanceE)
_ZN34_INTERNAL_223d4fdb_4_k_cu_acb3e1184cuda3std6ranges3__45__cpo7advanceE:
	.zero		1
	.type		_ZN34_INTERNAL_223d4fdb_4_k_cu_acb3e1184cuda3std3__47nulloptE,@object
	.size		_ZN34_INTERNAL_223d4fdb_4_k_cu_acb3e1184cuda3std3__47nulloptE,(_ZN34_INTERNAL_223d4fdb_4_k_cu_acb3e1184cuda3std6ranges3__45__cpo8distanceE - _ZN34_INTERNAL_223d4fdb_4_k_cu_acb3e1184cuda3std3__47nulloptE)
_ZN34_INTERNAL_223d4fdb_4_k_cu_acb3e1184cuda3std3__47nulloptE:
	.zero		1
	.type		_ZN34_INTERNAL_223d4fdb_4_k_cu_acb3e1184cuda3std6ranges3__45__cpo8distanceE,@object
	.size		_ZN34_INTERNAL_223d4fdb_4_k_cu_acb3e1184cuda3std6ranges3__45__cpo8distanceE,(_ZN34_INTERNAL_223d4fdb_4_k_cu_acb3e1186thrust24THRUST_300001_SM_1000_NS12placeholders3_10E - _ZN34_INTERNAL_223d4fdb_4_k_cu_acb3e1184cuda3std6ranges3__45__cpo8distanceE)
_ZN34_INTERNAL_223d4fdb_4_k_cu_acb3e1184cuda3std6ranges3__45__cpo8distanceE:
	.zero		1
	.type		_ZN34_INTERNAL_223d4fdb_4_k_cu_acb3e1186thrust24THRUST_300001_SM_1000_NS12placeholders3_10E,@object
	.size		_ZN34_INTERNAL_223d4fdb_4_k_cu_acb3e1186thrust24THRUST_300001_SM_1000_NS12placeholders3_10E,(_ZN34_INTERNAL_223d4fdb_4_k_cu_acb3e1184cuda3std3__419piecewise_constructE - _ZN34_INTERNAL_223d4fdb_4_k_cu_acb3e1186thrust24THRUST_300001_SM_1000_NS12placeholders3_10E)
_ZN34_INTERNAL_223d4fdb_4_k_cu_acb3e1186thrust24THRUST_300001_SM_1000_NS12placeholders3_10E:
	.zero		1
	.type		_ZN34_INTERNAL_223d4fdb_4_k_cu_acb3e1184cuda3std3__419piecewise_constructE,@object
	.size		_ZN34_INTERNAL_223d4fdb_4_k_cu_acb3e1184cuda3std3__419piecewise_constructE,(_ZN34_INTERNAL_223d4fdb_4_k_cu_acb3e1184cuda3std6ranges3__45__cpo5cdataE - _ZN34_INTERNAL_223d4fdb_4_k_cu_acb3e1184cuda3std3__419piecewise_constructE)
_ZN34_INTERNAL_223d4fdb_4_k_cu_acb3e1184cuda3std3__419piecewise_constructE:
	.zero		1
	.type		_ZN34_INTERNAL_223d4fdb_4_k_cu_acb3e1184cuda3std6ranges3__45__cpo5cdataE,@object
	.size		_ZN34_INTERNAL_223d4fdb_4_k_cu_acb3e1184cuda3std6ranges3__45__cpo5cdataE,(_ZN34_INTERNAL_223d4fdb_4_k_cu_acb3e1186thrust24THRUST_300001_SM_1000_NS12placeholders2_2E - _ZN34_INTERNAL_223d4fdb_4_k_cu_acb3e1184cuda3std6ranges3__45__cpo5cdataE)
_ZN34_INTERNAL_223d4fdb_4_k_cu_acb3e1184cuda3std6ranges3__45__cpo5cdataE:
	.zero		1
	.type		_ZN34_INTERNAL_223d4fdb_4_k_cu_acb3e1186thrust24THRUST_300001_SM_1000_NS12placeholders2_2E,@object
	.size		_ZN34_INTERNAL_223d4fdb_4_k_cu_acb3e1186thrust24THRUST_300001_SM_1000_NS12placeholders2_2E,(_ZN34_INTERNAL_223d4fdb_4_k_cu_acb3e1184cuda3std3__45__cpo3endE - _ZN34_INTERNAL_223d4fdb_4_k_cu_acb3e1186thrust24THRUST_300001_SM_1000_NS12placeholders2_2E)
_ZN34_INTERNAL_223d4fdb_4_k_cu_acb3e1186thrust24THRUST_300001_SM_1000_NS12placeholders2_2E:
	.zero		1
	.type		_ZN34_INTERNAL_223d4fdb_4_k_cu_acb3e1184cuda3std3__45__cpo3endE,@object
	.size		_ZN34_INTERNAL_223d4fdb_4_k_cu_acb3e1184cuda3std3__45__cpo3endE,(_ZN34_INTERNAL_223d4fdb_4_k_cu_acb3e1184cuda3std6ranges3__45__cpo3endE - _ZN34_INTERNAL_223d4fdb_4_k_cu_acb3e1184cuda3std3__45__cpo3endE)
_ZN34_INTERNAL_223d4fdb_4_k_cu_acb3e1184cuda3std3__45__cpo3endE:
	.zero		1
	.type		_ZN34_INTERNAL_223d4fdb_4_k_cu_acb3e1184cuda3std6ranges3__45__cpo3endE,@object
	.size		_ZN34_INTERNAL_223d4fdb_4_k_cu_acb3e1184cuda3std6ranges3__45__cpo3endE,(_ZN34_INTERNAL_223d4fdb_4_k_cu_acb3e1186thrust24THRUST_300001_SM_1000_NS12placeholders2_6E - _ZN34_INTERNAL_223d4fdb_4_k_cu_acb3e1184cuda3std6ranges3__45__cpo3endE)
_ZN34_INTERNAL_223d4fdb_4_k_cu_acb3e1184cuda3std6ranges3__45__cpo3endE:
	.zero		1
	.type		_ZN34_INTERNAL_223d4fdb_4_k_cu_acb3e1186thrust24THRUST_300001_SM_1000_NS12placeholders2_6E,@object
	.size		_ZN34_INTERNAL_223d4fdb_4_k_cu_acb3e1186thrust24THRUST_300001_SM_1000_NS12placeholders2_6E,(_ZN34_INTERNAL_223d4fdb_4_k_cu_acb3e1184cuda3std3__45__cpo4rendE - _ZN34_INTERNAL_223d4fdb_4_k_cu_acb3e1186thrust24THRUST_300001_SM_1000_NS12placeholders2_6E)
_ZN34_INTERNAL_223d4fdb_4_k_cu_acb3e1186thrust24THRUST_300001_SM_1000_NS12placeholders2_6E:
	.zero		1
	.type		_ZN34_INTERNAL_223d4fdb_4_k_cu_acb3e1184cuda3std3__45__cpo4rendE,@object
	.size		_ZN34_INTERNAL_223d4fdb_4_k_cu_acb3e1184cuda3std3__45__cpo4rendE,(_ZN34_INTERNAL_223d4fdb_4_k_cu_acb3e1184cuda3std6ranges3__45__cpo9iter_swapE - _ZN34_INTERNAL_223d4fdb_4_k_cu_acb3e1184cuda3std3__45__cpo4rendE)
_ZN34_INTERNAL_223d4fdb_4_k_cu_acb3e1184cuda3std3__45__cpo4rendE:
	.zero		1
	.type		_ZN34_INTERNAL_223d4fdb_4_k_cu_acb3e1184cuda3std6ranges3__45__cpo9iter_swapE,@object
	.size		_ZN34_INTERNAL_223d4fdb_4_k_cu_acb3e1184cuda3std6ranges3__45__cpo9iter_swapE,(_ZN34_INTERNAL_223d4fdb_4_k_cu_acb3e1184cuda3std3__48unexpectE - _ZN34_INTERNAL_223d4fdb_4_k_cu_acb3e1184cuda3std6ranges3__45__cpo9iter_swapE)
_ZN34_INTERNAL_223d4fdb_4_k_cu_acb3e1184cuda3std6ranges3__45__cpo9iter_swapE:
	.zero		1
	.type		_ZN34_INTERNAL_223d4fdb_4_k_cu_acb3e1184cuda3std3__48unexpectE,@object
	.size		_ZN34_INTERNAL_223d4fdb_4_k_cu_acb3e1184cuda3std3__48unexpectE,(_ZN34_INTERNAL_223d4fdb_4_k_cu_acb3e1186thrust24THRUST_300001_SM_1000_NS8cuda_cub3parE - _ZN34_INTERNAL_223d4fdb_4_k_cu_acb3e1184cuda3std3__48unexpectE)
_ZN34_INTERNAL_223d4fdb_4_k_cu_acb3e1184cuda3std3__48unexpectE:
	.zero		1
	.type		_ZN34_INTERNAL_223d4fdb_4_k_cu_acb3e1186thrust24THRUST_300001_SM_1000_NS8cuda_cub3parE,@object
	.size		_ZN34_INTERNAL_223d4fdb_4_k_cu_acb3e1186thrust24THRUST_300001_SM_1000_NS8cuda_cub3parE,(_ZN34_INTERNAL_223d4fdb_4_k_cu_acb3e1186thrust24THRUST_300001_SM_1000_NS12placeholders2_4E - _ZN34_INTERNAL_223d4fdb_4_k_cu_acb3e1186thrust24THRUST_300001_SM_1000_NS8cuda_cub3parE)
_ZN34_INTERNAL_223d4fdb_4_k_cu_acb3e1186thrust24THRUST_300001_SM_1000_NS8cuda_cub3parE:
	.zero		1
	.type		_ZN34_INTERNAL_223d4fdb_4_k_cu_acb3e1186thrust24THRUST_300001_SM_1000_NS12placeholders2_4E,@object
	.size		_ZN34_INTERNAL_223d4fdb_4_k_cu_acb3e1186thrust24THRUST_300001_SM_1000_NS12placeholders2_4E,(_ZN34_INTERNAL_223d4fdb_4_k_cu_acb3e1184cuda3std3__45__cpo4cendE - _ZN34_INTERNAL_223d4fdb_4_k_cu_acb3e1186thrust24THRUST_300001_SM_1000_NS12placeholders2_4E)
_ZN34_INTERNAL_223d4fdb_4_k_cu_acb3e1186thrust24THRUST_300001_SM_1000_NS12placeholders2_4E:
	.zero		1
	.type		_ZN34_INTERNAL_223d4fdb_4_k_cu_acb3e1184cuda3std3__45__cpo4cendE,@object
	.size		_ZN34_INTERNAL_223d4fdb_4_k_cu_acb3e1184cuda3std3__45__cpo4cendE,(_ZN34_INTERNAL_223d4fdb_4_k_cu_acb3e1184cuda3std6ranges3__45__cpo4cendE - _ZN34_INTERNAL_223d4fdb_4_k_cu_acb3e1184cuda3std3__45__cpo4cendE)
_ZN34_INTERNAL_223d4fdb_4_k_cu_acb3e1184cuda3std3__45__cpo4cendE:
	.zero		1
	.type		_ZN34_INTERNAL_223d4fdb_4_k_cu_acb3e1184cuda3std6ranges3__45__cpo4cendE,@object
	.size		_ZN34_INTERNAL_223d4fdb_4_k_cu_acb3e1184cuda3std6ranges3__45__cpo4cendE,(_ZN34_INTERNAL_223d4fdb_4_k_cu_acb3e1184cuda3std3__420unreachable_sentinelE - _ZN34_INTERNAL_223d4fdb_4_k_cu_acb3e1184cuda3std6ranges3__45__cpo4cendE)
_ZN34_INTERNAL_223d4fdb_4_k_cu_acb3e1184cuda3std6ranges3__45__cpo4cendE:
	.zero		1
	.type		_ZN34_INTERNAL_223d4fdb_4_k_cu_acb3e1184cuda3std3__420unreachable_sentinelE,@object
	.size		_ZN34_INTERNAL_223d4fdb_4_k_cu_acb3e1184cuda3std3__420unreachable_sentinelE,(_ZN34_INTERNAL_223d4fdb_4_k_cu_acb3e1184cuda3std6ranges3__45__cpo5ssizeE - _ZN34_INTERNAL_223d4fdb_4_k_cu_acb3e1184cuda3std3__420unreachable_sentinelE)
_ZN34_INTERNAL_223d4fdb_4_k_cu_acb3e1184cuda3std3__420unreachable_sentinelE:
	.zero		1
	.type		_ZN34_INTERNAL_223d4fdb_4_k_cu_acb3e1184cuda3std6ranges3__45__cpo5ssizeE,@object
	.size		_ZN34_INTERNAL_223d4fdb_4_k_cu_acb3e1184cuda3std6ranges3__45__cpo5ssizeE,(_ZN34_INTERNAL_223d4fdb_4_k_cu_acb3e1186thrust24THRUST_300001_SM_1000_NS12placeholders2_8E - _ZN34_INTERNAL_223d4fdb_4_k_cu_acb3e1184cuda3std6ranges3__45__cpo5ssizeE)
_ZN34_INTERNAL_223d4fdb_4_k_cu_acb3e1184cuda3std6ranges3__45__cpo5ssizeE:
	.zero		1
	.type		_ZN34_INTERNAL_223d4fdb_4_k_cu_acb3e1186thrust24THRUST_300001_SM_1000_NS12placeholders2_8E,@object
	.size		_ZN34_INTERNAL_223d4fdb_4_k_cu_acb3e1186thrust24THRUST_300001_SM_1000_NS12placeholders2_8E,(_ZN34_INTERNAL_223d4fdb_4_k_cu_acb3e1184cuda3std3__45__cpo5crendE - _ZN34_INTERNAL_223d4fdb_4_k_cu_acb3e1186thrust24THRUST_300001_SM_1000_NS12placeholders2_8E)
_ZN34_INTERNAL_223d4fdb_4_k_cu_acb3e1186thrust24THRUST_300001_SM_1000_NS12placeholders2_8E:
	.zero		1
	.type		_ZN34_INTERNAL_223d4fdb_4_k_cu_acb3e1184cuda3std3__45__cpo5crendE,@object
	.size		_ZN34_INTERNAL_223d4fdb_4_k_cu_acb3e1184cuda3std3__45__cpo5crendE,(_ZN34_INTERNAL_223d4fdb_4_k_cu_acb3e1184cuda3std6ranges3__45__cpo4prevE - _ZN34_INTERNAL_223d4fdb_4_k_cu_acb3e1184cuda3std3__45__cpo5crendE)
_ZN34_INTERNAL_223d4fdb_4_k_cu_acb3e1184cuda3std3__45__cpo5crendE:
	.zero		1
	.type		_ZN34_INTERNAL_223d4fdb_4_k_cu_acb3e1184cuda3std6ranges3__45__cpo4prevE,@object
	.size		_ZN34_INTERNAL_223d4fdb_4_k_cu_acb3e1184cuda3std6ranges3__45__cpo4prevE,(_ZN34_INTERNAL_223d4fdb_4_k_cu_acb3e1184cuda3std6ranges3__45__cpo9iter_moveE - _ZN34_INTERNAL_223d4fdb_4_k_cu_acb3e1184cuda3std6ranges3__45__cpo4prevE)
_ZN34_INTERNAL_223d4fdb_4_k_cu_acb3e1184cuda3std6ranges3__45__cpo4prevE:
	.zero		1
	.type		_ZN34_INTERNAL_223d4fdb_4_k_cu_acb3e1184cuda3std6ranges3__45__cpo9iter_moveE,@object
	.size		_ZN34_INTERNAL_223d4fdb_4_k_cu_acb3e1184cuda3std6ranges3__45__cpo9iter_moveE,(_ZN34_INTERNAL_223d4fdb_4_k_cu_acb3e1186thrust24THRUST_300001_SM_1000_NS6system6detail10sequential3seqE - _ZN34_INTERNAL_223d4fdb_4_k_cu_acb3e1184cuda3std6ranges3__45__cpo9iter_moveE)
_ZN34_INTERNAL_223d4fdb_4_k_cu_acb3e1184cuda3std6ranges3__45__cpo9iter_moveE:
	.zero		1
	.type		_ZN34_INTERNAL_223d4fdb_4_k_cu_acb3e1186thrust24THRUST_300001_SM_1000_NS6system6detail10sequential3seqE,@object
	.size		_ZN34_INTERNAL_223d4fdb_4_k_cu_acb3e1186thrust24THRUST_300001_SM_1000_NS6system6detail10sequential3seqE,(.L_31 - _ZN34_INTERNAL_223d4fdb_4_k_cu_acb3e1186thrust24THRUST_300001_SM_1000_NS6system6detail10sequential3seqE)
_ZN34_INTERNAL_223d4fdb_4_k_cu_acb3e1186thrust24THRUST_300001_SM_1000_NS6system6detail10sequential3seqE:
	.zero		1
.L_31:


//--------------------- .nv.shared._ZN3cub18CUB_300001_SM_10006detail6reduce18DeviceReduceKernelINS2_10policy_hubIdyN4cuda3std3__44plusIdEEE10Policy1000EN6thrust24THRUST_300001_SM_1000_NS10device_ptrIdEEyS9_d6squareEEvT0_PT3_T1_NS0_13GridEvenShareISK_EET2_T4_ --------------------------
	.section	.nv.shared._ZN3cub18CUB_300001_SM_10006detail6reduce18DeviceReduceKernelINS2_10policy_hubIdyN4cuda3std3__44plusIdEEE10Policy1000EN6thrust24THRUST_300001_SM_1000_NS10device_ptrIdEEyS9_d6squareEEvT0_PT3_T1_NS0_13GridEvenShareISK_EET2_T4_,"aw",@nobits
	.sectionflags	@""
	.align	8
.nv.shared._ZN3cub18CUB_300001_SM_10006detail6reduce18DeviceReduceKernelINS2_10policy_hubIdyN4cuda3std3__44plusIdEEE10Policy1000EN6thrust24THRUST_300001_SM_1000_NS10device_ptrIdEEyS9_d6squareEEvT0_PT3_T1_NS0_13GridEvenShareISK_EET2_T4_:
	.zero		1176


//--------------------- .nv.shared._ZN3cub18CUB_300001_SM_10006detail6reduce28DeviceReduceSingleTileKernelINS2_10policy_hubIdyN4cuda3std3__44plusIdEEE10Policy1000EN6thrust24THRUST_300001_SM_1000_NS10device_ptrIdEEPdyS9_dd6squareEEvT0_T1_T2_T3_T4_T6_ --------------------------
	.section	.nv.shared._ZN3cub18CUB_300001_SM_10006detail6reduce28DeviceReduceSingleTileKernelINS2_10policy_hubIdyN4cuda3std3__44plusIdEEE10Policy1000EN6thrust24THRUST_300001_SM_1000_NS10device_ptrIdEEPdyS9_dd6squareEEvT0_T1_T2_T3_T4_T6_,"aw",@nobits
	.sectionflags	@""
	.align	8
.nv.shared._ZN3cub18CUB_300001_SM_10006detail6reduce28DeviceReduceSingleTileKernelINS2_10policy_hubIdyN4cuda3std3__44plusIdEEE10Policy1000EN6thrust24THRUST_300001_SM_1000_NS10device_ptrIdEEPdyS9_dd6squareEEvT0_T1_T2_T3_T4_T6_:
	.zero		1176


//--------------------- .nv.shared._ZN3cub18CUB_300001_SM_10006detail6reduce28DeviceReduceSingleTileKernelINS2_10policy_hubIdjN4cuda3std3__44plusIdEEE10Policy1000EPdSC_iS9_ddNS7_10__identityEEEvT0_T1_T2_T3_T4_T6_ --------------------------
	.section	.nv.shared._ZN3cub18CUB_300001_SM_10006detail6reduce28DeviceReduceSingleTileKernelINS2_10policy_hubIdjN4cuda3std3__44plusIdEEE10Policy1000EPdSC_iS9_ddNS7_10__identityEEEvT0_T1_T2_T3_T4_T6_,"aw",@nobits
	.sectionflags	@""
	.align	8
.nv.shared._ZN3cub18CUB_300001_SM_10006detail6reduce28DeviceReduceSingleTileKernelINS2_10policy_hubIdjN4cuda3std3__44plusIdEEE10Policy1000EPdSC_iS9_ddNS7_10__identityEEEvT0_T1_T2_T3_T4_T6_:
	.zero		1216


//--------------------- .nv.shared._ZN3cub18CUB_300001_SM_10006detail6reduce18DeviceReduceKernelINS2_10policy_hubIdjN4cuda3std3__44plusIdEEE10Policy1000EN6thrust24THRUST_300001_SM_1000_NS10device_ptrIdEEjS9_d6squareEEvT0_PT3_T1_NS0_13GridEvenShareISK_EET2_T4_ --------------------------
	.section	.nv.shared._ZN3cub18CUB_300001_SM_10006detail6reduce18DeviceReduceKernelINS2_10policy_hubIdjN4cuda3std3__44plusIdEEE10Policy1000EN6thrust24THRUST_300001_SM_1000_NS10device_ptrIdEEjS9_d6squareEEvT0_PT3_T1_NS0_13GridEvenShareISK_EET2_T4_,"aw",@nobits
	.sectionflags	@""
	.align	8
.nv.shared._ZN3cub18CUB_300001_SM_10006detail6reduce18DeviceReduceKernelINS2_10policy_hubIdjN4cuda3std3__44plusIdEEE10Policy1000EN6thrust24THRUST_300001_SM_1000_NS10device_ptrIdEEjS9_d6squareEEvT0_PT3_T1_NS0_13GridEvenShareISK_EET2_T4_:
	.zero		1216


//--------------------- .nv.shared._ZN3cub18CUB_300001_SM_10006detail6reduce28DeviceReduceSingleTileKernelINS2_10policy_hubIdjN4cuda3std3__44plusIdEEE10Policy1000EN6thrust24THRUST_300001_SM_1000_NS10device_ptrIdEEPdjS9_dd6squareEEvT0_T1_T2_T3_T4_T6_ --------------------------
	.section	.nv.shared._ZN3cub18CUB_300001_SM_10006detail6reduce28DeviceReduceSingleTileKernelINS2_10policy_hubIdjN4cuda3std3__44plusIdEEE10Policy1000EN6thrust24THRUST_300001_SM_1000_NS10device_ptrIdEEPdjS9_dd6squareEEvT0_T1_T2_T3_T4_T6_,"aw",@nobits
	.sectionflags	@""
	.align	8
.nv.shared._ZN3cub18CUB_300001_SM_10006detail6reduce28DeviceReduceSingleTileKernelINS2_10policy_hubIdjN4cuda3std3__44plusIdEEE10Policy1000EN6thrust24THRUST_300001_SM_1000_NS10device_ptrIdEEPdjS9_dd6squareEEvT0_T1_T2_T3_T4_T6_:
	.zero		1216


//--------------------- .nv.constant0._ZN3cub18CUB_300001_SM_10006detail6reduce28DeviceReduceSingleTileKernelINS2_10policy_hubIdyN4cuda3std3__44plusIdEEE10Policy1000EPdSC_iS9_ddNS7_10__identityEEEvT0_T1_T2_T3_T4_T6_ --------------------------
	.section	.nv.constant0._ZN3cub18CUB_300001_SM_10006detail6reduce28DeviceReduceSingleTileKernelINS2_10policy_hubIdyN4cuda3std3__44plusIdEEE10Policy1000EPdSC_iS9_ddNS7_10__identityEEEvT0_T1_T2_T3_T4_T6_,"a",@progbits
	.sectionflags	@""
	.align	4
.nv.constant0._ZN3cub18CUB_300001_SM_10006detail6reduce28DeviceReduceSingleTileKernelINS2_10policy_hubIdyN4cuda3std3__44plusIdEEE10Policy1000EPdSC_iS9_ddNS7_10__identityEEEvT0_T1_T2_T3_T4_T6_:
	.zero		929


//--------------------- .nv.constant0._ZN3cub18CUB_300001_SM_10006detail6reduce18DeviceReduceKernelINS2_10policy_hubIdyN4cuda3std3__44plusIdEEE10Policy1000EN6thrust24THRUST_300001_SM_1000_NS10device_ptrIdEEyS9_d6squareEEvT0_PT3_T1_NS0_13GridEvenShareISK_EET2_T4_ --------------------------
	.section	.nv.constant0._ZN3cub18CUB_300001_SM_10006detail6reduce18DeviceReduceKernelINS2_10policy_hubIdyN4cuda3std3__44plusIdEEE10Policy1000EN6thrust24THRUST_300001_SM_1000_NS10device_ptrIdEEyS9_d6squareEEvT0_PT3_T1_NS0_13GridEvenShareISK_EET2_T4_,"a",@progbits
	.sectionflags	@""
	.align	4
.nv.constant0._ZN3cub18CUB_300001_SM_10006detail6reduce18DeviceReduceKernelINS2_10policy_hubIdyN4cuda3std3__44plusIdEEE10Policy1000EN6thrust24THRUST_300001_SM_1000_NS10device_ptrIdEEyS9_d6squareEEvT0_PT3_T1_NS0_13GridEvenShareISK_EET2_T4_:
	.zero		994


//--------------------- .nv.constant0._ZN3cub18CUB_300001_SM_10006detail6reduce28DeviceReduceSingleTileKernelINS2_10policy_hubIdyN4cuda3std3__44plusIdEEE10Policy1000EN6thrust24THRUST_300001_SM_1000_NS10device_ptrIdEEPdyS9_dd6squareEEvT0_T1_T2_T3_T4_T6_ --------------------------
	.section	.nv.constant0._ZN3cub18CUB_300001_SM_10006detail6reduce28DeviceReduceSingleTileKernelINS2_10policy_hubIdyN4cuda3std3__44plusIdEEE10Policy1000EN6thrust24THRUST_300001_SM_1000_NS10device_ptrIdEEPdyS9_dd6squareEEvT0_T1_T2_T3_T4_T6_,"a",@progbits
	.sectionflags	@""
	.align	4
.nv.constant0._ZN3cub18CUB_300001_SM_10006detail6reduce28DeviceReduceSingleTileKernelINS2_10policy_hubIdyN4cuda3std3__44plusIdEEE10Policy1000EN6thrust24THRUST_300001_SM_1000_NS10device_ptrIdEEPdyS9_dd6squareEEvT0_T1_T2_T3_T4_T6_:
	.zero		937


//--------------------- .nv.constant0._ZN3cub18CUB_300001_SM_10006detail6reduce28DeviceReduceSingleTileKernelINS2_10policy_hubIdjN4cuda3std3__44plusIdEEE10Policy1000EPdSC_iS9_ddNS7_10__identityEEEvT0_T1_T2_T3_T4_T6_ --------------------------
	.section	.nv.constant0._ZN3cub18CUB_300001_SM_10006detail6reduce28DeviceReduceSingleTileKernelINS2_10policy_hubIdjN4cuda3std3__44plusIdEEE10Policy1000EPdSC_iS9_ddNS7_10__identityEEEvT0_T1_T2_T3_T4_T6_,"a",@progbits
	.sectionflags	@""
	.align	4
.nv.constant0._ZN3cub18CUB_300001_SM_10006detail6reduce28DeviceReduceSingleTileKernelINS2_10policy_hubIdjN4cuda3std3__44plusIdEEE10Policy1000EPdSC_iS9_ddNS7_10__identityEEEvT0_T1_T2_T3_T4_T6_:
	.zero		929


//--------------------- .nv.constant0._ZN3cub18CUB_300001_SM_10006detail6reduce18DeviceReduceKernelINS2_10policy_hubIdjN4cuda3std3__44plusIdEEE10Policy1000EN6thrust24THRUST_300001_SM_1000_NS10device_ptrIdEEjS9_d6squareEEvT0_PT3_T1_NS0_13GridEvenShareISK_EET2_T4_ --------------------------
	.section	.nv.constant0._ZN3cub18CUB_300001_SM_10006detail6reduce18DeviceReduceKernelINS2_10policy_hubIdjN4cuda3std3__44plusIdEEE10Policy1000EN6thrust24THRUST_300001_SM_1000_NS10device_ptrIdEEjS9_d6squareEEvT0_PT3_T1_NS0_13GridEvenShareISK_EET2_T4_,"a",@progbits
	.sectionflags	@""
	.align	4
.nv.constant0._ZN3cub18CUB_300001_SM_10006detail6reduce18DeviceReduceKernelINS2_10policy_hubIdjN4cuda3std3__44plusIdEEE10Policy1000EN6thrust24THRUST_300001_SM_1000_NS10device_ptrIdEEjS9_d6squareEEvT0_PT3_T1_NS0_13GridEvenShareISK_EET2_T4_:
	.zero		958


//--------------------- .nv.constant0._ZN3cub18CUB_300001_SM_10006detail6reduce28DeviceReduceSingleTileKernelINS2_10policy_hubIdjN4cuda3std3__44plusIdEEE10Policy1000EN6thrust24THRUST_300001_SM_1000_NS10device_ptrIdEEPdjS9_dd6squareEEvT0_T1_T2_T3_T4_T6_ --------------------------
	.section	.nv.constant0._ZN3cub18CUB_300001_SM_10006detail6reduce28DeviceReduceSingleTileKernelINS2_10policy_hubIdjN4cuda3std3__44plusIdEEE10Policy1000EN6thrust24THRUST_300001_SM_1000_NS10device_ptrIdEEPdjS9_dd6squareEEvT0_T1_T2_T3_T4_T6_,"a",@progbits
	.sectionflags	@""
	.align	4
.nv.constant0._ZN3cub18CUB_300001_SM_10006detail6reduce28DeviceReduceSingleTileKernelINS2_10policy_hubIdjN4cuda3std3__44plusIdEEE10Policy1000EN6thrust24THRUST_300001_SM_1000_NS10device_ptrIdEEPdjS9_dd6squareEEvT0_T1_T2_T3_T4_T6_:
	.zero		929


//--------------------- .nv.constant0._ZN3cub18CUB_300001_SM_10006detail11EmptyKernelIvEEvv --------------------------
	.section	.nv.constant0._ZN3cub18CUB_300001_SM_10006detail11EmptyKernelIvEEvv,"a",@progbits
	.sectionflags	@""
	.align	4
.nv.constant0._ZN3cub18CUB_300001_SM_10006detail11EmptyKernelIvEEvv:
	.zero		896


//--------------------- .nv.constant0._Z11jacobi_iterPdS_S_S_iiddd --------------------------
	.section	.nv.constant0._Z11jacobi_iterPdS_S_S_iiddd,"a",@progbits
	.sectionflags	@""
	.align	4
.nv.constant0._Z11jacobi_iterPdS_S_S_iiddd:
	.zero		960


//--------------------- SYMBOLS --------------------------

	.type		.nv.reservedSmem.offset0,@object
	.size		.nv.reservedSmem.offset0,0x4
	.type		.nv.reservedSmem.cap,@object
	.size		.nv.reservedSmem.cap,0x4
